	.target	sm_103a

	.elftype	@"ET_EXEC"


//--------------------- .note.nv.tkinfo           --------------------------
	.section	.note.nv.tkinfo,"",@"SHT_NOTE"
	.sectionflags	@"SHF_NOTE_NV_TKINFO"
	.tkinfo
        /*0018*/ 	.word	0x00000002
        /*0030*/ 	.string	""
        /*0030*/ 	.string	"ptxas"
        /*0030*/ 	.string	"Cuda compilation tools, release 13.0, V13.0.88"
        /*0030*/ 	.string	"Build cuda_13.0.r13.0/compiler.36424714_0"
        /*0030*/ 	.string	"-arch sm_103a -m 64 "



//--------------------- .note.nv.cuinfo           --------------------------
	.section	.note.nv.cuinfo,"",@"SHT_NOTE"
	.sectionflags	@"SHF_NOTE_NV_CUINFO"
        /*0018*/ 	.short	0x0002
        /*001a*/ 	.short	0x0067
        /*001c*/ 	.short	0x0082
	.zero		2


//--------------------- .nv.info                  --------------------------
	.section	.nv.info,"",@"SHT_CUDA_INFO"
	.align	4


	//----- nvinfo : EIATTR_REGCOUNT
	.align		4
        /*0000*/ 	.byte	0x04, 0x2f
        /*0002*/ 	.short	(.L_29 - .L_28)
	.align		4
.L_28:
        /*0004*/ 	.word	index@(_ZN2at4cuda17kernelHistogram1DIfhlLi1ELi2ELin1ELNS0_23CUDAHistogramMemoryTypeE0EZNS0_21CUDA_tensor_histogramIfhLb1EEEbNS_6TensorES4_S4_lNS_14AccumulateTypeIT0_Lb1EE4typeES8_NS0_13TensorArgTypeES9_S9_EUllE_EEvNS0_6detail10TensorInfoIT_T1_EESF_NSC_IKS6_SE_EElS8_S8_SE_T6_)
        /*0008*/ 	.word	0x0000002c


	//----- nvinfo : EIATTR_FRAME_SIZE
	.align		4
.L_29:
        /*000c*/ 	.byte	0x04, 0x11
        /*000e*/ 	.short	(.L_31 - .L_30)
	.align		4
.L_30:
        /*0010*/ 	.word	index@($__internal_141_$__cuda_sm20_div_u64)
        /*0014*/ 	.word	0x00000000


	//----- nvinfo : EIATTR_FRAME_SIZE
	.align		4
.L_31:
        /*0018*/ 	.byte	0x04, 0x11
        /*001a*/ 	.short	(.L_33 - .L_32)
	.align		4
.L_32:
        /*001c*/ 	.word	index@($__internal_140_$__cuda_sm20_div_s64)
        /*0020*/ 	.word	0x00000000


	//----- nvinfo : EIATTR_FRAME_SIZE
	.align		4
.L_33:
        /*0024*/ 	.byte	0x04, 0x11
        /*0026*/ 	.short	(.L_35 - .L_34)
	.align		4
.L_34:
        /*0028*/ 	.word	index@(_ZN2at4cuda17kernelHistogram1DIfhlLi1ELi2ELin1ELNS0_23CUDAHistogramMemoryTypeE0EZNS0_21CUDA_tensor_histogramIfhLb1EEEbNS_6TensorES4_S4_lNS_14AccumulateTypeIT0_Lb1EE4typeES8_NS0_13TensorArgTypeES9_S9_EUllE_EEvNS0_6detail10TensorInfoIT_T1_EESF_NSC_IKS6_SE_EElS8_S8_SE_T6_)
        /*002c*/ 	.word	0x00000000


	//----- nvinfo : EIATTR_REGCOUNT
	.align		4
.L_35:
        /*0030*/ 	.byte	0x04, 0x2f
        /*0032*/ 	.short	(.L_37 - .L_36)
	.align		4
.L_36:
        /*0034*/ 	.word	index@(_ZN2at4cuda17kernelHistogram1DIfhlLi1ELi2ELin1ELNS0_23CUDAHistogramMemoryTypeE1EZNS0_21CUDA_tensor_histogramIfhLb1EEEbNS_6TensorES4_S4_lNS_14AccumulateTypeIT0_Lb1EE4typeES8_NS0_13TensorArgTypeES9_S9_EUllE_EEvNS0_6detail10TensorInfoIT_T1_EESF_NSC_IKS6_SE_EElS8_S8_SE_T6_)
        /*0038*/ 	.word	0x00000024


	//----- nvinfo : EIATTR_FRAME_SIZE
	.align		4
.L_37:
        /*003c*/ 	.byte	0x04, 0x11
        /*003e*/ 	.short	(.L_39 - .L_38)
	.align		4
.L_38:
        /*0040*/ 	.word	index@($__internal_139_$__cuda_sm20_div_s64)
        /*0044*/ 	.word	0x00000000


	//----- nvinfo : EIATTR_FRAME_SIZE
	.align		4
.L_39:
        /*0048*/ 	.byte	0x04, 0x11
        /*004a*/ 	.short	(.L_41 - .L_40)
	.align		4
.L_40:
        /*004c*/ 	.word	index@(_ZN2at4cuda17kernelHistogram1DIfhlLi1ELi2ELin1ELNS0_23CUDAHistogramMemoryTypeE1EZNS0_21CUDA_tensor_histogramIfhLb1EEEbNS_6TensorES4_S4_lNS_14AccumulateTypeIT0_Lb1EE4typeES8_NS0_13TensorArgTypeES9_S9_EUllE_EEvNS0_6detail10TensorInfoIT_T1_EESF_NSC_IKS6_SE_EElS8_S8_SE_T6_)
        /*0050*/ 	.word	0x00000000


	//----- nvinfo : EIATTR_REGCOUNT
	.align		4
.L_41:
        /*0054*/ 	.byte	0x04, 0x2f
        /*0056*/ 	.short	(.L_43 - .L_42)
	.align		4
.L_42:
        /*0058*/ 	.word	index@(_ZN2at4cuda17kernelHistogram1DIfhlLi1ELi2ELin1ELNS0_23CUDAHistogramMemoryTypeE0EZNS0_21CUDA_tensor_histogramIfhLb1EEEbNS_6TensorES4_S4_lNS_14AccumulateTypeIT0_Lb1EE4typeES8_NS0_13TensorArgTypeES9_S9_EUllE0_EEvNS0_6detail10TensorInfoIT_T1_EESF_NSC_IKS6_SE_EElS8_S8_SE_T6_)
        /*005c*/ 	.word	0x0000002c


	//----- nvinfo : EIATTR_FRAME_SIZE
	.align		4
.L_43:
        /*0060*/ 	.byte	0x04, 0x11
        /*0062*/ 	.short	(.L_45 - .L_44)
	.align		4
.L_44:
        /*0064*/ 	.word	index@($__internal_138_$__cuda_sm20_div_u64)
        /*0068*/ 	.word	0x00000000


	//----- nvinfo : EIATTR_FRAME_SIZE
	.align		4
.L_45:
        /*006c*/ 	.byte	0x04, 0x11
        /*006e*/ 	.short	(.L_47 - .L_46)
	.align		4
.L_46:
        /*0070*/ 	.word	index@($__internal_137_$__cuda_sm20_div_s64)
        /*0074*/ 	.word	0x00000000


	//----- nvinfo : EIATTR_FRAME_SIZE
	.align		4
.L_47:
        /*0078*/ 	.byte	0x04, 0x11
        /*007a*/ 	.short	(.L_49 - .L_48)
	.align		4
.L_48:
        /*007c*/ 	.word	index@(_ZN2at4cuda17kernelHistogram1DIfhlLi1ELi2ELin1ELNS0_23CUDAHistogramMemoryTypeE0EZNS0_21CUDA_tensor_histogramIfhLb1EEEbNS_6TensorES4_S4_lNS_14AccumulateTypeIT0_Lb1EE4typeES8_NS0_13TensorArgTypeES9_S9_EUllE0_EEvNS0_6detail10TensorInfoIT_T1_EESF_NSC_IKS6_SE_EElS8_S8_SE_T6_)
        /*0080*/ 	.word	0x00000000


	//----- nvinfo : EIATTR_REGCOUNT
	.align		4
.L_49:
        /*0084*/ 	.byte	0x04, 0x2f
        /*0086*/ 	.short	(.L_51 - .L_50)
	.align		4
.L_50:
        /*0088*/ 	.word	index@(_ZN2at4cuda17kernelHistogram1DIfhlLi1ELi2ELin1ELNS0_23CUDAHistogramMemoryTypeE1EZNS0_21CUDA_tensor_histogramIfhLb1EEEbNS_6TensorES4_S4_lNS_14AccumulateTypeIT0_Lb1EE4typeES8_NS0_13TensorArgTypeES9_S9_EUllE0_EEvNS0_6detail10TensorInfoIT_T1_EESF_NSC_IKS6_SE_EElS8_S8_SE_T6_)
        /*008c*/ 	.word	0x00000024


	//----- nvinfo : EIATTR_FRAME_SIZE
	.align		4
.L_51:
        /*0090*/ 	.byte	0x04, 0x11
        /*0092*/ 	.short	(.L_53 - .L_52)
	.align		4
.L_52:
        /*0094*/ 	.word	index@($__internal_136_$__cuda_sm20_div_s64)
        /*0098*/ 	.word	0x00000000


	//----- nvinfo : EIATTR_FRAME_SIZE
	.align		4
.L_53:
        /*009c*/ 	.byte	0x04, 0x11
        /*009e*/ 	.short	(.L_55 - .L_54)
	.align		4
.L_54:
        /*00a0*/ 	.word	index@(_ZN2at4cuda17kernelHistogram1DIfhlLi1ELi2ELin1ELNS0_23CUDAHistogramMemoryTypeE1EZNS0_21CUDA_tensor_histogramIfhLb1EEEbNS_6TensorES4_S4_lNS_14AccumulateTypeIT0_Lb1EE4typeES8_NS0_13TensorArgTypeES9_S9_EUllE0_EEvNS0_6detail10TensorInfoIT_T1_EESF_NSC_IKS6_SE_EElS8_S8_SE_T6_)
        /*00a4*/ 	.word	0x00000000


	//----- nvinfo : EIATTR_REGCOUNT
	.align		4
.L_55:
        /*00a8*/ 	.byte	0x04, 0x2f
        /*00aa*/ 	.short	(.L_57 - .L_56)
	.align		4
.L_56:
        /*00ac*/ 	.word	index@(_ZN2at4cuda17kernelHistogram1DIlhlLi1ELi2ELin1ELNS0_23CUDAHistogramMemoryTypeE0EZNS0_21CUDA_tensor_histogramIlhLb0EEEbNS_6TensorES4_S4_lNS_14AccumulateTypeIT0_Lb1EE4typeES8_NS0_13TensorArgTypeES9_S9_EUllE_EEvNS0_6detail10TensorInfoIT_T1_EESF_NSC_IKS6_SE_EElS8_S8_SE_T6_)
        /*00b0*/ 	.word	0x00000027


	//----- nvinfo : EIATTR_FRAME_SIZE
	.align		4
.L_57:
        /*00b4*/ 	.byte	0x04, 0x11
        /*00b6*/ 	.short	(.L_59 - .L_58)
	.align		4
.L_58:
        /*00b8*/ 	.word	index@($__internal_135_$__cuda_sm20_div_u64)
        /*00bc*/ 	.word	0x00000000


	//----- nvinfo : EIATTR_FRAME_SIZE
	.align		4
.L_59:
        /*00c0*/ 	.byte	0x04, 0x11
        /*00c2*/ 	.short	(.L_61 - .L_60)
	.align		4
.L_60:
        /*00c4*/ 	.word	index@($__internal_134_$__cuda_sm20_div_s64)
        /*00c8*/ 	.word	0x00000000


	//----- nvinfo : EIATTR_FRAME_SIZE
	.align		4
.L_61:
        /*00cc*/ 	.byte	0x04, 0x11
        /*00ce*/ 	.short	(.L_63 - .L_62)
	.align		4
.L_62:
        /*00d0*/ 	.word	index@(_ZN2at4cuda17kernelHistogram1DIlhlLi1ELi2ELin1ELNS0_23CUDAHistogramMemoryTypeE0EZNS0_21CUDA_tensor_histogramIlhLb0EEEbNS_6TensorES4_S4_lNS_14AccumulateTypeIT0_Lb1EE4typeES8_NS0_13TensorArgTypeES9_S9_EUllE_EEvNS0_6detail10TensorInfoIT_T1_EESF_NSC_IKS6_SE_EElS8_S8_SE_T6_)
        /*00d4*/ 	.word	0x00000000


	//----- nvinfo : EIATTR_REGCOUNT
	.align		4
.L_63:
        /*00d8*/ 	.byte	0x04, 0x2f
        /*00da*/ 	.short	(.L_65 - .L_64)
	.align		4
.L_64:
        /*00dc*/ 	.word	index@(_ZN2at4cuda17kernelHistogram1DIlhlLi1ELi2ELin1ELNS0_23CUDAHistogramMemoryTypeE1EZNS0_21CUDA_tensor_histogramIlhLb0EEEbNS_6TensorES4_S4_lNS_14AccumulateTypeIT0_Lb1EE4typeES8_NS0_13TensorArgTypeES9_S9_EUllE_EEvNS0_6detail10TensorInfoIT_T1_EESF_NSC_IKS6_SE_EElS8_S8_SE_T6_)
        /*00e0*/ 	.word	0x00000026


	//----- nvinfo : EIATTR_FRAME_SIZE
	.align		4
.L_65:
        /*00e4*/ 	.byte	0x04, 0x11
        /*00e6*/ 	.short	(.L_67 - .L_66)
	.align		4
.L_66:
        /*00e8*/ 	.word	index@($__internal_133_$__cuda_sm20_div_u64)
        /*00ec*/ 	.word	0x00000000


	//----- nvinfo : EIATTR_FRAME_SIZE
	.align		4
.L_67:
        /*00f0*/ 	.byte	0x04, 0x11
        /*00f2*/ 	.short	(.L_69 - .L_68)
	.align		4
.L_68:
        /*00f4*/ 	.word	index@($__internal_132_$__cuda_sm20_div_s64)
        /*00f8*/ 	.word	0x00000000


	//----- nvinfo : EIATTR_FRAME_SIZE
	.align		4
.L_69:
        /*00fc*/ 	.byte	0x04, 0x11
        /*00fe*/ 	.short	(.L_71 - .L_70)
	.align		4
.L_70:
        /*0100*/ 	.word	index@(_ZN2at4cuda17kernelHistogram1DIlhlLi1ELi2ELin1ELNS0_23CUDAHistogramMemoryTypeE1EZNS0_21CUDA_tensor_histogramIlhLb0EEEbNS_6TensorES4_S4_lNS_14AccumulateTypeIT0_Lb1EE4typeES8_NS0_13TensorArgTypeES9_S9_EUllE_EEvNS0_6detail10TensorInfoIT_T1_EESF_NSC_IKS6_SE_EElS8_S8_SE_T6_)
        /*0104*/ 	.word	0x00000000


	//----- nvinfo : EIATTR_REGCOUNT
	.align		4
.L_71:
        /*0108*/ 	.byte	0x04, 0x2f
        /*010a*/ 	.short	(.L_73 - .L_72)
	.align		4
.L_72:
        /*010c*/ 	.word	index@(_ZN2at4cuda17kernelHistogram1DIlhlLi1ELi2ELin1ELNS0_23CUDAHistogramMemoryTypeE0EZNS0_21CUDA_tensor_histogramIlhLb0EEEbNS_6TensorES4_S4_lNS_14AccumulateTypeIT0_Lb1EE4typeES8_NS0_13TensorArgTypeES9_S9_EUllE0_EEvNS0_6detail10TensorInfoIT_T1_EESF_NSC_IKS6_SE_EElS8_S8_SE_T6_)
        /*0110*/ 	.word	0x00000028


	//----- nvinfo : EIATTR_FRAME_SIZE
	.align		4
.L_73:
        /*0114*/ 	.byte	0x04, 0x11
        /*0116*/ 	.short	(.L_75 - .L_74)
	.align		4
.L_74:
        /*0118*/ 	.word	index@($__internal_131_$__cuda_sm20_div_u64)
        /*011c*/ 	.word	0x00000000


	//----- nvinfo : EIATTR_FRAME_SIZE
	.align		4
.L_75:
        /*0120*/ 	.byte	0x04, 0x11
        /*0122*/ 	.short	(.L_77 - .L_76)
	.align		4
.L_76:
        /*0124*/ 	.word	index@($__internal_130_$__cuda_sm20_div_s64)
        /*0128*/ 	.word	0x00000000


	//----- nvinfo : EIATTR_FRAME_SIZE
	.align		4
.L_77:
        /*012c*/ 	.byte	0x04, 0x11
        /*012e*/ 	.short	(.L_79 - .L_78)
	.align		4
.L_78:
        /*0130*/ 	.word	index@(_ZN2at4cuda17kernelHistogram1DIlhlLi1ELi2ELin1ELNS0_23CUDAHistogramMemoryTypeE0EZNS0_21CUDA_tensor_histogramIlhLb0EEEbNS_6TensorES4_S4_lNS_14AccumulateTypeIT0_Lb1EE4typeES8_NS0_13TensorArgTypeES9_S9_EUllE0_EEvNS0_6detail10TensorInfoIT_T1_EESF_NSC_IKS6_SE_EElS8_S8_SE_T6_)
        /*0134*/ 	.word	0x00000000


	//----- nvinfo : EIATTR_REGCOUNT
	.align		4
.L_79:
        /*0138*/ 	.byte	0x04, 0x2f
        /*013a*/ 	.short	(.L_81 - .L_80)
	.align		4
.L_80:
        /*013c*/ 	.word	index@(_ZN2at4cuda17kernelHistogram1DIlhlLi1ELi2ELin1ELNS0_23CUDAHistogramMemoryTypeE1EZNS0_21CUDA_tensor_histogramIlhLb0EEEbNS_6TensorES4_S4_lNS_14AccumulateTypeIT0_Lb1EE4typeES8_NS0_13TensorArgTypeES9_S9_EUllE0_EEvNS0_6detail10TensorInfoIT_T1_EESF_NSC_IKS6_SE_EElS8_S8_SE_T6_)
        /*0140*/ 	.word	0x00000026


	//----- nvinfo : EIATTR_FRAME_SIZE
	.align		4
.L_81:
        /*0144*/ 	.byte	0x04, 0x11
        /*0146*/ 	.short	(.L_83 - .L_82)
	.align		4
.L_82:
        /*0148*/ 	.word	index@($__internal_129_$__cuda_sm20_div_u64)
        /*014c*/ 	.word	0x00000000


	//----- nvinfo : EIATTR_FRAME_SIZE
	.align		4
.L_83:
        /*0150*/ 	.byte	0x04, 0x11
        /*0152*/ 	.short	(.L_85 - .L_84)
	.align		4
.L_84:
        /*0154*/ 	.word	index@($__internal_128_$__cuda_sm20_div_s64)
        /*0158*/ 	.word	0x00000000


	//----- nvinfo : EIATTR_FRAME_SIZE
	.align		4
.L_85:
        /*015c*/ 	.byte	0x04, 0x11
        /*015e*/ 	.short	(.L_87 - .L_86)
	.align		4
.L_86:
        /*0160*/ 	.word	index@(_ZN2at4cuda17kernelHistogram1DIlhlLi1ELi2ELin1ELNS0_23CUDAHistogramMemoryTypeE1EZNS0_21CUDA_tensor_histogramIlhLb0EEEbNS_6TensorES4_S4_lNS_14AccumulateTypeIT0_Lb1EE4typeES8_NS0_13TensorArgTypeES9_S9_EUllE0_EEvNS0_6detail10TensorInfoIT_T1_EESF_NSC_IKS6_SE_EElS8_S8_SE_T6_)
        /*0164*/ 	.word	0x00000000


	//----- nvinfo : EIATTR_REGCOUNT
	.align		4
.L_87:
        /*0168*/ 	.byte	0x04, 0x2f
        /*016a*/ 	.short	(.L_89 - .L_88)
	.align		4
.L_88:
        /*016c*/ 	.word	index@(_ZN2at4cuda17kernelHistogram1DIdhlLi1ELi2ELin1ELNS0_23CUDAHistogramMemoryTypeE0EZNS0_21CUDA_tensor_histogramIdhLb1EEEbNS_6TensorES4_S4_lNS_14AccumulateTypeIT0_Lb1EE4typeES8_NS0_13TensorArgTypeES9_S9_EUllE_EEvNS0_6detail10TensorInfoIT_T1_EESF_NSC_IKS6_SE_EElS8_S8_SE_T6_)
        /*0170*/ 	.word	0x0000002c


	//----- nvinfo : EIATTR_FRAME_SIZE
	.align		4
.L_89:
        /*0174*/ 	.byte	0x04, 0x11
        /*0176*/ 	.short	(.L_91 - .L_90)
	.align		4
.L_90:
        /*0178*/ 	.word	index@($__internal_127_$__cuda_sm20_div_u64)
        /*017c*/ 	.word	0x00000000


	//----- nvinfo : EIATTR_FRAME_SIZE
	.align		4
.L_91:
        /*0180*/ 	.byte	0x04, 0x11
        /*0182*/ 	.short	(.L_93 - .L_92)
	.align		4
.L_92:
        /*0184*/ 	.word	index@($__internal_126_$__cuda_sm20_div_s64)
        /*0188*/ 	.word	0x00000000


	//----- nvinfo : EIATTR_FRAME_SIZE
	.align		4
.L_93:
        /*018c*/ 	.byte	0x04, 0x11
        /*018e*/ 	.short	(.L_95 - .L_94)
	.align		4
.L_94:
        /*0190*/ 	.word	index@(_ZN2at4cuda17kernelHistogram1DIdhlLi1ELi2ELin1ELNS0_23CUDAHistogramMemoryTypeE0EZNS0_21CUDA_tensor_histogramIdhLb1EEEbNS_6TensorES4_S4_lNS_14AccumulateTypeIT0_Lb1EE4typeES8_NS0_13TensorArgTypeES9_S9_EUllE_EEvNS0_6detail10TensorInfoIT_T1_EESF_NSC_IKS6_SE_EElS8_S8_SE_T6_)
        /*0194*/ 	.word	0x00000000


	//----- nvinfo : EIATTR_REGCOUNT
	.align		4
.L_95:
        /*0198*/ 	.byte	0x04, 0x2f
        /*019a*/ 	.short	(.L_97 - .L_96)
	.align		4
.L_96:
        /*019c*/ 	.word	index@(_ZN2at4cuda17kernelHistogram1DIdhlLi1ELi2ELin1ELNS0_23CUDAHistogramMemoryTypeE1EZNS0_21CUDA_tensor_histogramIdhLb1EEEbNS_6TensorES4_S4_lNS_14AccumulateTypeIT0_Lb1EE4typeES8_NS0_13TensorArgTypeES9_S9_EUllE_EEvNS0_6detail10TensorInfoIT_T1_EESF_NSC_IKS6_SE_EElS8_S8_SE_T6_)
        /*01a0*/ 	.word	0x00000024


	//----- nvinfo : EIATTR_FRAME_SIZE
	.align		4
.L_97:
        /*01a4*/ 	.byte	0x04, 0x11
        /*01a6*/ 	.short	(.L_99 - .L_98)
	.align		4
.L_98:
        /*01a8*/ 	.word	index@($__internal_125_$__cuda_sm20_div_s64)
        /*01ac*/ 	.word	0x00000000


	//----- nvinfo : EIATTR_FRAME_SIZE
	.align		4
.L_99:
        /*01b0*/ 	.byte	0x04, 0x11
        /*01b2*/ 	.short	(.L_101 - .L_100)
	.align		4
.L_100:
        /*01b4*/ 	.word	index@(_ZN2at4cuda17kernelHistogram1DIdhlLi1ELi2ELin1ELNS0_23CUDAHistogramMemoryTypeE1EZNS0_21CUDA_tensor_histogramIdhLb1EEEbNS_6TensorES4_S4_lNS_14AccumulateTypeIT0_Lb1EE4typeES8_NS0_13TensorArgTypeES9_S9_EUllE_EEvNS0_6detail10TensorInfoIT_T1_EESF_NSC_IKS6_SE_EElS8_S8_SE_T6_)
        /*01b8*/ 	.word	0x00000000


	//----- nvinfo : EIATTR_REGCOUNT
	.align		4
.L_101:
        /*01bc*/ 	.byte	0x04, 0x2f
        /*01be*/ 	.short	(.L_103 - .L_102)
	.align		4
.L_102:
        /*01c0*/ 	.word	index@(_ZN2at4cuda17kernelHistogram1DIdhlLi1ELi2ELin1ELNS0_23CUDAHistogramMemoryTypeE0EZNS0_21CUDA_tensor_histogramIdhLb1EEEbNS_6TensorES4_S4_lNS_14AccumulateTypeIT0_Lb1EE4typeES8_NS0_13TensorArgTypeES9_S9_EUllE0_EEvNS0_6detail10TensorInfoIT_T1_EESF_NSC_IKS6_SE_EElS8_S8_SE_T6_)
        /*01c4*/ 	.word	0x0000002c


	//----- nvinfo : EIATTR_FRAME_SIZE
	.align		4
.L_103:
        /*01c8*/ 	.byte	0x04, 0x11
        /*01ca*/ 	.short	(.L_105 - .L_104)
	.align		4
.L_104:
        /*01cc*/ 	.word	index@($__internal_124_$__cuda_sm20_div_u64)
        /*01d0*/ 	.word	0x00000000


	//----- nvinfo : EIATTR_FRAME_SIZE
	.align		4
.L_105:
        /*01d4*/ 	.byte	0x04, 0x11
        /*01d6*/ 	.short	(.L_107 - .L_106)
	.align		4
.L_106:
        /*01d8*/ 	.word	index@($__internal_123_$__cuda_sm20_div_s64)
        /*01dc*/ 	.word	0x00000000


	//----- nvinfo : EIATTR_FRAME_SIZE
	.align		4
.L_107:
        /*01e0*/ 	.byte	0x04, 0x11
        /*01e2*/ 	.short	(.L_109 - .L_108)
	.align		4
.L_108:
        /*01e4*/ 	.word	index@(_ZN2at4cuda17kernelHistogram1DIdhlLi1ELi2ELin1ELNS0_23CUDAHistogramMemoryTypeE0EZNS0_21CUDA_tensor_histogramIdhLb1EEEbNS_6TensorES4_S4_lNS_14AccumulateTypeIT0_Lb1EE4typeES8_NS0_13TensorArgTypeES9_S9_EUllE0_EEvNS0_6detail10TensorInfoIT_T1_EESF_NSC_IKS6_SE_EElS8_S8_SE_T6_)
        /*01e8*/ 	.word	0x00000000


	//----- nvinfo : EIATTR_REGCOUNT
	.align		4
.L_109:
        /*01ec*/ 	.byte	0x04, 0x2f
        /*01ee*/ 	.short	(.L_111 - .L_110)
	.align		4
.L_110:
        /*01f0*/ 	.word	index@(_ZN2at4cuda17kernelHistogram1DIdhlLi1ELi2ELin1ELNS0_23CUDAHistogramMemoryTypeE1EZNS0_21CUDA_tensor_histogramIdhLb1EEEbNS_6TensorES4_S4_lNS_14AccumulateTypeIT0_Lb1EE4typeES8_NS0_13TensorArgTypeES9_S9_EUllE0_EEvNS0_6detail10TensorInfoIT_T1_EESF_NSC_IKS6_SE_EElS8_S8_SE_T6_)
        /*01f4*/ 	.word	0x00000024


	//----- nvinfo : EIATTR_FRAME_SIZE
	.align		4
.L_111:
        /*01f8*/ 	.byte	0x04, 0x11
        /*01fa*/ 	.short	(.L_113 - .L_112)
	.align		4
.L_112:
        /*01fc*/ 	.word	index@($__internal_122_$__cuda_sm20_div_s64)
        /*0200*/ 	.word	0x00000000


	//----- nvinfo : EIATTR_FRAME_SIZE
	.align		4
.L_113:
        /*0204*/ 	.byte	0x04, 0x11
        /*0206*/ 	.short	(.L_115 - .L_114)
	.align		4
.L_114:
        /*0208*/ 	.word	index@(_ZN2at4cuda17kernelHistogram1DIdhlLi1ELi2ELin1ELNS0_23CUDAHistogramMemoryTypeE1EZNS0_21CUDA_tensor_histogramIdhLb1EEEbNS_6TensorES4_S4_lNS_14AccumulateTypeIT0_Lb1EE4typeES8_NS0_13TensorArgTypeES9_S9_EUllE0_EEvNS0_6detail10TensorInfoIT_T1_EESF_NSC_IKS6_SE_EElS8_S8_SE_T6_)
        /*020c*/ 	.word	0x00000000


	//----- nvinfo : EIATTR_REGCOUNT
	.align		4
.L_115:
        /*0210*/ 	.byte	0x04, 0x2f
        /*0212*/ 	.short	(.L_117 - .L_116)
	.align		4
.L_116:
        /*0214*/ 	.word	index@(_ZN2at4cuda17kernelHistogram1DIfalLi1ELi2ELin1ELNS0_23CUDAHistogramMemoryTypeE0EZNS0_21CUDA_tensor_histogramIfaLb1EEEbNS_6TensorES4_S4_lNS_14AccumulateTypeIT0_Lb1EE4typeES8_NS0_13TensorArgTypeES9_S9_EUllE_EEvNS0_6detail10TensorInfoIT_T1_EESF_NSC_IKS6_SE_EElS8_S8_SE_T6_)
        /*0218*/ 	.word	0x0000002c


	//----- nvinfo : EIATTR_FRAME_SIZE
	.align		4
.L_117:
        /*021c*/ 	.byte	0x04, 0x11
        /*021e*/ 	.short	(.L_119 - .L_118)
	.align		4
.L_118:
        /*0220*/ 	.word	index@($__internal_121_$__cuda_sm20_div_u64)
        /*0224*/ 	.word	0x00000000


	//----- nvinfo : EIATTR_FRAME_SIZE
	.align		4
.L_119:
        /*0228*/ 	.byte	0x04, 0x11
        /*022a*/ 	.short	(.L_121 - .L_120)
	.align		4
.L_120:
        /*022c*/ 	.word	index@($__internal_120_$__cuda_sm20_div_s64)
        /*0230*/ 	.word	0x00000000


	//----- nvinfo : EIATTR_FRAME_SIZE
	.align		4
.L_121:
        /*0234*/ 	.byte	0x04, 0x11
        /*0236*/ 	.short	(.L_123 - .L_122)
	.align		4
.L_122:
        /*0238*/ 	.word	index@(_ZN2at4cuda17kernelHistogram1DIfalLi1ELi2ELin1ELNS0_23CUDAHistogramMemoryTypeE0EZNS0_21CUDA_tensor_histogramIfaLb1EEEbNS_6TensorES4_S4_lNS_14AccumulateTypeIT0_Lb1EE4typeES8_NS0_13TensorArgTypeES9_S9_EUllE_EEvNS0_6detail10TensorInfoIT_T1_EESF_NSC_IKS6_SE_EElS8_S8_SE_T6_)
        /*023c*/ 	.word	0x00000000


	//----- nvinfo : EIATTR_REGCOUNT
	.align		4
.L_123:
        /*0240*/ 	.byte	0x04, 0x2f
        /*0242*/ 	.short	(.L_125 - .L_124)
	.align		4
.L_124:
        /*0244*/ 	.word	index@(_ZN2at4cuda17kernelHistogram1DIfalLi1ELi2ELin1ELNS0_23CUDAHistogramMemoryTypeE1EZNS0_21CUDA_tensor_histogramIfaLb1EEEbNS_6TensorES4_S4_lNS_14AccumulateTypeIT0_Lb1EE4typeES8_NS0_13TensorArgTypeES9_S9_EUllE_EEvNS0_6detail10TensorInfoIT_T1_EESF_NSC_IKS6_SE_EElS8_S8_SE_T6_)
        /*0248*/ 	.word	0x00000024


	//----- nvinfo : EIATTR_FRAME_SIZE
	.align		4
.L_125:
        /*024c*/ 	.byte	0x04, 0x11
        /*024e*/ 	.short	(.L_127 - .L_126)
	.align		4
.L_126:
        /*0250*/ 	.word	index@($__internal_119_$__cuda_sm20_div_s64)
        /*0254*/ 	.word	0x00000000


	//----- nvinfo : EIATTR_FRAME_SIZE
	.align		4
.L_127:
        /*0258*/ 	.byte	0x04, 0x11
        /*025a*/ 	.short	(.L_129 - .L_128)
	.align		4
.L_128:
        /*025c*/ 	.word	index@(_ZN2at4cuda17kernelHistogram1DIfalLi1ELi2ELin1ELNS0_23CUDAHistogramMemoryTypeE1EZNS0_21CUDA_tensor_histogramIfaLb1EEEbNS_6TensorES4_S4_lNS_14AccumulateTypeIT0_Lb1EE4typeES8_NS0_13TensorArgTypeES9_S9_EUllE_EEvNS0_6detail10TensorInfoIT_T1_EESF_NSC_IKS6_SE_EElS8_S8_SE_T6_)
        /*0260*/ 	.word	0x00000000


	//----- nvinfo : EIATTR_REGCOUNT
	.align		4
.L_129:
        /*0264*/ 	.byte	0x04, 0x2f
        /*0266*/ 	.short	(.L_131 - .L_130)
	.align		4
.L_130:
        /*0268*/ 	.word	index@(_ZN2at4cuda17kernelHistogram1DIfalLi1ELi2ELin1ELNS0_23CUDAHistogramMemoryTypeE0EZNS0_21CUDA_tensor_histogramIfaLb1EEEbNS_6TensorES4_S4_lNS_14AccumulateTypeIT0_Lb1EE4typeES8_NS0_13TensorArgTypeES9_S9_EUllE0_EEvNS0_6detail10TensorInfoIT_T1_EESF_NSC_IKS6_SE_EElS8_S8_SE_T6_)
        /*026c*/ 	.word	0x0000002c


	//----- nvinfo : EIATTR_FRAME_SIZE
	.align		4
.L_131:
        /*0270*/ 	.byte	0x04, 0x11
        /*0272*/ 	.short	(.L_133 - .L_132)
	.align		4
.L_132:
        /*0274*/ 	.word	index@($__internal_118_$__cuda_sm20_div_u64)
        /*0278*/ 	.word	0x00000000


	//----- nvinfo : EIATTR_FRAME_SIZE
	.align		4
.L_133:
        /*027c*/ 	.byte	0x04, 0x11
        /*027e*/ 	.short	(.L_135 - .L_134)
	.align		4
.L_134:
        /*0280*/ 	.word	index@($__internal_117_$__cuda_sm20_div_s64)
        /*0284*/ 	.word	0x00000000


	//----- nvinfo : EIATTR_FRAME_SIZE
	.align		4
.L_135:
        /*0288*/ 	.byte	0x04, 0x11
        /*028a*/ 	.short	(.L_137 - .L_136)
	.align		4
.L_136:
        /*028c*/ 	.word	index@(_ZN2at4cuda17kernelHistogram1DIfalLi1ELi2ELin1ELNS0_23CUDAHistogramMemoryTypeE0EZNS0_21CUDA_tensor_histogramIfaLb1EEEbNS_6TensorES4_S4_lNS_14AccumulateTypeIT0_Lb1EE4typeES8_NS0_13TensorArgTypeES9_S9_EUllE0_EEvNS0_6detail10TensorInfoIT_T1_EESF_NSC_IKS6_SE_EElS8_S8_SE_T6_)
        /*0290*/ 	.word	0x00000000


	//----- nvinfo : EIATTR_REGCOUNT
	.align		4
.L_137:
        /*0294*/ 	.byte	0x04, 0x2f
        /*0296*/ 	.short	(.L_139 - .L_138)
	.align		4
.L_138:
        /*0298*/ 	.word	index@(_ZN2at4cuda17kernelHistogram1DIfalLi1ELi2ELin1ELNS0_23CUDAHistogramMemoryTypeE1EZNS0_21CUDA_tensor_histogramIfaLb1EEEbNS_6TensorES4_S4_lNS_14AccumulateTypeIT0_Lb1EE4typeES8_NS0_13TensorArgTypeES9_S9_EUllE0_EEvNS0_6detail10TensorInfoIT_T1_EESF_NSC_IKS6_SE_EElS8_S8_SE_T6_)
        /*029c*/ 	.word	0x00000024


	//----- nvinfo : EIATTR_FRAME_SIZE
	.align		4
.L_139:
        /*02a0*/ 	.byte	0x04, 0x11
        /*02a2*/ 	.short	(.L_141 - .L_140)
	.align		4
.L_140:
        /*02a4*/ 	.word	index@($__internal_116_$__cuda_sm20_div_s64)
        /*02a8*/ 	.word	0x00000000


	//----- nvinfo : EIATTR_FRAME_SIZE
	.align		4
.L_141:
        /*02ac*/ 	.byte	0x04, 0x11
        /*02ae*/ 	.short	(.L_143 - .L_142)
	.align		4
.L_142:
        /*02b0*/ 	.word	index@(_ZN2at4cuda17kernelHistogram1DIfalLi1ELi2ELin1ELNS0_23CUDAHistogramMemoryTypeE1EZNS0_21CUDA_tensor_histogramIfaLb1EEEbNS_6TensorES4_S4_lNS_14AccumulateTypeIT0_Lb1EE4typeES8_NS0_13TensorArgTypeES9_S9_EUllE0_EEvNS0_6detail10TensorInfoIT_T1_EESF_NSC_IKS6_SE_EElS8_S8_SE_T6_)
        /*02b4*/ 	.word	0x00000000


	//----- nvinfo : EIATTR_REGCOUNT
	.align		4
.L_143:
        /*02b8*/ 	.byte	0x04, 0x2f
        /*02ba*/ 	.short	(.L_145 - .L_144)
	.align		4
.L_144:
        /*02bc*/ 	.word	index@(_ZN2at4cuda17kernelHistogram1DIlalLi1ELi2ELin1ELNS0_23CUDAHistogramMemoryTypeE0EZNS0_21CUDA_tensor_histogramIlaLb0EEEbNS_6TensorES4_S4_lNS_14AccumulateTypeIT0_Lb1EE4typeES8_NS0_13TensorArgTypeES9_S9_EUllE_EEvNS0_6detail10TensorInfoIT_T1_EESF_NSC_IKS6_SE_EElS8_S8_SE_T6_)
        /*02c0*/ 	.word	0x00000027


	//----- nvinfo : EIATTR_FRAME_SIZE
	.align		4
.L_145:
        /*02c4*/ 	.byte	0x04, 0x11
        /*02c6*/ 	.short	(.L_147 - .L_146)
	.align		4
.L_146:
        /*02c8*/ 	.word	index@($__internal_115_$__cuda_sm20_div_u64)
        /*02cc*/ 	.word	0x00000000


	//----- nvinfo : EIATTR_FRAME_SIZE
	.align		4
.L_147:
        /*02d0*/ 	.byte	0x04, 0x11
        /*02d2*/ 	.short	(.L_149 - .L_148)
	.align		4
.L_148:
        /*02d4*/ 	.word	index@($__internal_114_$__cuda_sm20_div_s64)
        /*02d8*/ 	.word	0x00000000


	//----- nvinfo : EIATTR_FRAME_SIZE
	.align		4
.L_149:
        /*02dc*/ 	.byte	0x04, 0x11
        /*02de*/ 	.short	(.L_151 - .L_150)
	.align		4
.L_150:
        /*02e0*/ 	.word	index@(_ZN2at4cuda17kernelHistogram1DIlalLi1ELi2ELin1ELNS0_23CUDAHistogramMemoryTypeE0EZNS0_21CUDA_tensor_histogramIlaLb0EEEbNS_6TensorES4_S4_lNS_14AccumulateTypeIT0_Lb1EE4typeES8_NS0_13TensorArgTypeES9_S9_EUllE_EEvNS0_6detail10TensorInfoIT_T1_EESF_NSC_IKS6_SE_EElS8_S8_SE_T6_)
        /*02e4*/ 	.word	0x00000000


	//----- nvinfo : EIATTR_REGCOUNT
	.align		4
.L_151:
        /*02e8*/ 	.byte	0x04, 0x2f
        /*02ea*/ 	.short	(.L_153 - .L_152)
	.align		4
.L_152:
        /*02ec*/ 	.word	index@(_ZN2at4cuda17kernelHistogram1DIlalLi1ELi2ELin1ELNS0_23CUDAHistogramMemoryTypeE1EZNS0_21CUDA_tensor_histogramIlaLb0EEEbNS_6TensorES4_S4_lNS_14AccumulateTypeIT0_Lb1EE4typeES8_NS0_13TensorArgTypeES9_S9_EUllE_EEvNS0_6detail10TensorInfoIT_T1_EESF_NSC_IKS6_SE_EElS8_S8_SE_T6_)
        /*02f0*/ 	.word	0x00000026


	//----- nvinfo : EIATTR_FRAME_SIZE
	.align		4
.L_153:
        /*02f4*/ 	.byte	0x04, 0x11
        /*02f6*/ 	.short	(.L_155 - .L_154)
	.align		4
.L_154:
        /*02f8*/ 	.word	index@($__internal_113_$__cuda_sm20_div_u64)
        /*02fc*/ 	.word	0x00000000


	//----- nvinfo : EIATTR_FRAME_SIZE
	.align		4
.L_155:
        /*0300*/ 	.byte	0x04, 0x11
        /*0302*/ 	.short	(.L_157 - .L_156)
	.align		4
.L_156:
        /*0304*/ 	.word	index@($__internal_112_$__cuda_sm20_div_s64)
        /*0308*/ 	.word	0x00000000


	//----- nvinfo : EIATTR_FRAME_SIZE
	.align		4
.L_157:
        /*030c*/ 	.byte	0x04, 0x11
        /*030e*/ 	.short	(.L_159 - .L_158)
	.align		4
.L_158:
        /*0310*/ 	.word	index@(_ZN2at4cuda17kernelHistogram1DIlalLi1ELi2ELin1ELNS0_23CUDAHistogramMemoryTypeE1EZNS0_21CUDA_tensor_histogramIlaLb0EEEbNS_6TensorES4_S4_lNS_14AccumulateTypeIT0_Lb1EE4typeES8_NS0_13TensorArgTypeES9_S9_EUllE_EEvNS0_6detail10TensorInfoIT_T1_EESF_NSC_IKS6_SE_EElS8_S8_SE_T6_)
        /*0314*/ 	.word	0x00000000


	//----- nvinfo : EIATTR_REGCOUNT
	.align		4
.L_159:
        /*0318*/ 	.byte	0x04, 0x2f
        /*031a*/ 	.short	(.L_161 - .L_160)
	.align		4
.L_160:
        /*031c*/ 	.word	index@(_ZN2at4cuda17kernelHistogram1DIlalLi1ELi2ELin1ELNS0_23CUDAHistogramMemoryTypeE0EZNS0_21CUDA_tensor_histogramIlaLb0EEEbNS_6TensorES4_S4_lNS_14AccumulateTypeIT0_Lb1EE4typeES8_NS0_13TensorArgTypeES9_S9_EUllE0_EEvNS0_6detail10TensorInfoIT_T1_EESF_NSC_IKS6_SE_EElS8_S8_SE_T6_)
        /*0320*/ 	.word	0x00000028


	//----- nvinfo : EIATTR_FRAME_SIZE
	.align		4
.L_161:
        /*0324*/ 	.byte	0x04, 0x11
        /*0326*/ 	.short	(.L_163 - .L_162)
	.align		4
.L_162:
        /*0328*/ 	.word	index@($__internal_111_$__cuda_sm20_div_u64)
        /*032c*/ 	.word	0x00000000


	//----- nvinfo : EIATTR_FRAME_SIZE
	.align		4
.L_163:
        /*0330*/ 	.byte	0x04, 0x11
        /*0332*/ 	.short	(.L_165 - .L_164)
	.align		4
.L_164:
        /*0334*/ 	.word	index@($__internal_110_$__cuda_sm20_div_s64)
        /*0338*/ 	.word	0x00000000


	//----- nvinfo : EIATTR_FRAME_SIZE
	.align		4
.L_165:
        /*033c*/ 	.byte	0x04, 0x11
        /*033e*/ 	.short	(.L_167 - .L_166)
	.align		4
.L_166:
        /*0340*/ 	.word	index@(_ZN2at4cuda17kernelHistogram1DIlalLi1ELi2ELin1ELNS0_23CUDAHistogramMemoryTypeE0EZNS0_21CUDA_tensor_histogramIlaLb0EEEbNS_6TensorES4_S4_lNS_14AccumulateTypeIT0_Lb1EE4typeES8_NS0_13TensorArgTypeES9_S9_EUllE0_EEvNS0_6detail10TensorInfoIT_T1_EESF_NSC_IKS6_SE_EElS8_S8_SE_T6_)
        /*0344*/ 	.word	0x00000000


	//----- nvinfo : EIATTR_REGCOUNT
	.align		4
.L_167:
        /*0348*/ 	.byte	0x04, 0x2f
        /*034a*/ 	.short	(.L_169 - .L_168)
	.align		4
.L_168:
        /*034c*/ 	.word	index@(_ZN2at4cuda17kernelHistogram1DIlalLi1ELi2ELin1ELNS0_23CUDAHistogramMemoryTypeE1EZNS0_21CUDA_tensor_histogramIlaLb0EEEbNS_6TensorES4_S4_lNS_14AccumulateTypeIT0_Lb1EE4typeES8_NS0_13TensorArgTypeES9_S9_EUllE0_EEvNS0_6detail10TensorInfoIT_T1_EESF_NSC_IKS6_SE_EElS8_S8_SE_T6_)
        /*0350*/ 	.word	0x00000026


	//----- nvinfo : EIATTR_FRAME_SIZE
	.align		4
.L_169:
        /*0354*/ 	.byte	0x04, 0x11
        /*0356*/ 	.short	(.L_171 - .L_170)
	.align		4
.L_170:
        /*0358*/ 	.word	index@($__internal_109_$__cuda_sm20_div_u64)
        /*035c*/ 	.word	0x00000000


	//----- nvinfo : EIATTR_FRAME_SIZE
	.align		4
.L_171:
        /*0360*/ 	.byte	0x04, 0x11
        /*0362*/ 	.short	(.L_173 - .L_172)
	.align		4
.L_172:
        /*0364*/ 	.word	index@($__internal_108_$__cuda_sm20_div_s64)
        /*0368*/ 	.word	0x00000000


	//----- nvinfo : EIATTR_FRAME_SIZE
	.align		4
.L_173:
        /*036c*/ 	.byte	0x04, 0x11
        /*036e*/ 	.short	(.L_175 - .L_174)
	.align		4
.L_174:
        /*0370*/ 	.word	index@(_ZN2at4cuda17kernelHistogram1DIlalLi1ELi2ELin1ELNS0_23CUDAHistogramMemoryTypeE1EZNS0_21CUDA_tensor_histogramIlaLb0EEEbNS_6TensorES4_S4_lNS_14AccumulateTypeIT0_Lb1EE4typeES8_NS0_13TensorArgTypeES9_S9_EUllE0_EEvNS0_6detail10TensorInfoIT_T1_EESF_NSC_IKS6_SE_EElS8_S8_SE_T6_)
        /*0374*/ 	.word	0x00000000


	//----- nvinfo : EIATTR_REGCOUNT
	.align		4
.L_175:
        /*0378*/ 	.byte	0x04, 0x2f
        /*037a*/ 	.short	(.L_177 - .L_176)
	.align		4
.L_176:
        /*037c*/ 	.word	index@(_ZN2at4cuda17kernelHistogram1DIdalLi1ELi2ELin1ELNS0_23CUDAHistogramMemoryTypeE0EZNS0_21CUDA_tensor_histogramIdaLb1EEEbNS_6TensorES4_S4_lNS_14AccumulateTypeIT0_Lb1EE4typeES8_NS0_13TensorArgTypeES9_S9_EUllE_EEvNS0_6detail10TensorInfoIT_T1_EESF_NSC_IKS6_SE_EElS8_S8_SE_T6_)
        /*0380*/ 	.word	0x0000002c


	//----- nvinfo : EIATTR_FRAME_SIZE
	.align		4
.L_177:
        /*0384*/ 	.byte	0x04, 0x11
        /*0386*/ 	.short	(.L_179 - .L_178)
	.align		4
.L_178:
        /*0388*/ 	.word	index@($__internal_107_$__cuda_sm20_div_u64)
        /*038c*/ 	.word	0x00000000


	//----- nvinfo : EIATTR_FRAME_SIZE
	.align		4
.L_179:
        /*0390*/ 	.byte	0x04, 0x11
        /*0392*/ 	.short	(.L_181 - .L_180)
	.align		4
.L_180:
        /*0394*/ 	.word	index@($__internal_106_$__cuda_sm20_div_s64)
        /*0398*/ 	.word	0x00000000


	//----- nvinfo : EIATTR_FRAME_SIZE
	.align		4
.L_181:
        /*039c*/ 	.byte	0x04, 0x11
        /*039e*/ 	.short	(.L_183 - .L_182)
	.align		4
.L_182:
        /*03a0*/ 	.word	index@(_ZN2at4cuda17kernelHistogram1DIdalLi1ELi2ELin1ELNS0_23CUDAHistogramMemoryTypeE0EZNS0_21CUDA_tensor_histogramIdaLb1EEEbNS_6TensorES4_S4_lNS_14AccumulateTypeIT0_Lb1EE4typeES8_NS0_13TensorArgTypeES9_S9_EUllE_EEvNS0_6detail10TensorInfoIT_T1_EESF_NSC_IKS6_SE_EElS8_S8_SE_T6_)
        /*03a4*/ 	.word	0x00000000


	//----- nvinfo : EIATTR_REGCOUNT
	.align		4
.L_183:
        /*03a8*/ 	.byte	0x04, 0x2f
        /*03aa*/ 	.short	(.L_185 - .L_184)
	.align		4
.L_184:
        /*03ac*/ 	.word	index@(_ZN2at4cuda17kernelHistogram1DIdalLi1ELi2ELin1ELNS0_23CUDAHistogramMemoryTypeE1EZNS0_21CUDA_tensor_histogramIdaLb1EEEbNS_6TensorES4_S4_lNS_14AccumulateTypeIT0_Lb1EE4typeES8_NS0_13TensorArgTypeES9_S9_EUllE_EEvNS0_6detail10TensorInfoIT_T1_EESF_NSC_IKS6_SE_EElS8_S8_SE_T6_)
        /*03b0*/ 	.word	0x00000024


	//----- nvinfo : EIATTR_FRAME_SIZE
	.align		4
.L_185:
        /*03b4*/ 	.byte	0x04, 0x11
        /*03b6*/ 	.short	(.L_187 - .L_186)
	.align		4
.L_186:
        /*03b8*/ 	.word	index@($__internal_105_$__cuda_sm20_div_s64)
        /*03bc*/ 	.word	0x00000000


	//----- nvinfo : EIATTR_FRAME_SIZE
	.align		4
.L_187:
        /*03c0*/ 	.byte	0x04, 0x11
        /*03c2*/ 	.short	(.L_189 - .L_188)
	.align		4
.L_188:
        /*03c4*/ 	.word	index@(_ZN2at4cuda17kernelHistogram1DIdalLi1ELi2ELin1ELNS0_23CUDAHistogramMemoryTypeE1EZNS0_21CUDA_tensor_histogramIdaLb1EEEbNS_6TensorES4_S4_lNS_14AccumulateTypeIT0_Lb1EE4typeES8_NS0_13TensorArgTypeES9_S9_EUllE_EEvNS0_6detail10TensorInfoIT_T1_EESF_NSC_IKS6_SE_EElS8_S8_SE_T6_)
        /*03c8*/ 	.word	0x00000000


	//----- nvinfo : EIATTR_REGCOUNT
	.align		4
.L_189:
        /*03cc*/ 	.byte	0x04, 0x2f
        /*03ce*/ 	.short	(.L_191 - .L_190)
	.align		4
.L_190:
        /*03d0*/ 	.word	index@(_ZN2at4cuda17kernelHistogram1DIdalLi1ELi2ELin1ELNS0_23CUDAHistogramMemoryTypeE0EZNS0_21CUDA_tensor_histogramIdaLb1EEEbNS_6TensorES4_S4_lNS_14AccumulateTypeIT0_Lb1EE4typeES8_NS0_13TensorArgTypeES9_S9_EUllE0_EEvNS0_6detail10TensorInfoIT_T1_EESF_NSC_IKS6_SE_EElS8_S8_SE_T6_)
        /*03d4*/ 	.word	0x0000002c


	//----- nvinfo : EIATTR_FRAME_SIZE
	.align		4
.L_191:
        /*03d8*/ 	.byte	0x04, 0x11
        /*03da*/ 	.short	(.L_193 - .L_192)
	.align		4
.L_192:
        /*03dc*/ 	.word	index@($__internal_104_$__cuda_sm20_div_u64)
        /*03e0*/ 	.word	0x00000000


	//----- nvinfo : EIATTR_FRAME_SIZE
	.align		4
.L_193:
        /*03e4*/ 	.byte	0x04, 0x11
        /*03e6*/ 	.short	(.L_195 - .L_194)
	.align		4
.L_194:
        /*03e8*/ 	.word	index@($__internal_103_$__cuda_sm20_div_s64)
        /*03ec*/ 	.word	0x00000000


	//----- nvinfo : EIATTR_FRAME_SIZE
	.align		4
.L_195:
        /*03f0*/ 	.byte	0x04, 0x11
        /*03f2*/ 	.short	(.L_197 - .L_196)
	.align		4
.L_196:
        /*03f4*/ 	.word	index@(_ZN2at4cuda17kernelHistogram1DIdalLi1ELi2ELin1ELNS0_23CUDAHistogramMemoryTypeE0EZNS0_21CUDA_tensor_histogramIdaLb1EEEbNS_6TensorES4_S4_lNS_14AccumulateTypeIT0_Lb1EE4typeES8_NS0_13TensorArgTypeES9_S9_EUllE0_EEvNS0_6detail10TensorInfoIT_T1_EESF_NSC_IKS6_SE_EElS8_S8_SE_T6_)
        /*03f8*/ 	.word	0x00000000


	//----- nvinfo : EIATTR_REGCOUNT
	.align		4
.L_197:
        /*03fc*/ 	.byte	0x04, 0x2f
        /*03fe*/ 	.short	(.L_199 - .L_198)
	.align		4
.L_198:
        /*0400*/ 	.word	index@(_ZN2at4cuda17kernelHistogram1DIdalLi1ELi2ELin1ELNS0_23CUDAHistogramMemoryTypeE1EZNS0_21CUDA_tensor_histogramIdaLb1EEEbNS_6TensorES4_S4_lNS_14AccumulateTypeIT0_Lb1EE4typeES8_NS0_13TensorArgTypeES9_S9_EUllE0_EEvNS0_6detail10TensorInfoIT_T1_EESF_NSC_IKS6_SE_EElS8_S8_SE_T6_)
        /*0404*/ 	.word	0x00000024


	//----- nvinfo : EIATTR_FRAME_SIZE
	.align		4
.L_199:
        /*0408*/ 	.byte	0x04, 0x11
        /*040a*/ 	.short	(.L_201 - .L_200)
	.align		4
.L_200:
        /*040c*/ 	.word	index@($__internal_102_$__cuda_sm20_div_s64)
        /*0410*/ 	.word	0x00000000


	//----- nvinfo : EIATTR_FRAME_SIZE
	.align		4
.L_201:
        /*0414*/ 	.byte	0x04, 0x11
        /*0416*/ 	.short	(.L_203 - .L_202)
	.align		4
.L_202:
        /*0418*/ 	.word	index@(_ZN2at4cuda17kernelHistogram1DIdalLi1ELi2ELin1ELNS0_23CUDAHistogramMemoryTypeE1EZNS0_21CUDA_tensor_histogramIdaLb1EEEbNS_6TensorES4_S4_lNS_14AccumulateTypeIT0_Lb1EE4typeES8_NS0_13TensorArgTypeES9_S9_EUllE0_EEvNS0_6detail10TensorInfoIT_T1_EESF_NSC_IKS6_SE_EElS8_S8_SE_T6_)
        /*041c*/ 	.word	0x00000000


	//----- nvinfo : EIATTR_REGCOUNT
	.align		4
.L_203:
        /*0420*/ 	.byte	0x04, 0x2f
        /*0422*/ 	.short	(.L_205 - .L_204)
	.align		4
.L_204:
        /*0424*/ 	.word	index@(_ZN2at4cuda17kernelHistogram1DIfilLi1ELi2ELin1ELNS0_23CUDAHistogramMemoryTypeE0EZNS0_21CUDA_tensor_histogramIfiLb1EEEbNS_6TensorES4_S4_lNS_14AccumulateTypeIT0_Lb1EE4typeES8_NS0_13TensorArgTypeES9_S9_EUllE_EEvNS0_6detail10TensorInfoIT_T1_EESF_NSC_IKS6_SE_EElS8_S8_SE_T6_)
        /*0428*/ 	.word	0x0000002c


	//----- nvinfo : EIATTR_FRAME_SIZE
	.align		4
.L_205:
        /*042c*/ 	.byte	0x04, 0x11
        /*042e*/ 	.short	(.L_207 - .L_206)
	.align		4
.L_206:
        /*0430*/ 	.word	index@($__internal_101_$__cuda_sm20_div_u64)
        /*0434*/ 	.word	0x00000000


	//----- nvinfo : EIATTR_FRAME_SIZE
	.align		4
.L_207:
        /*0438*/ 	.byte	0x04, 0x11
        /*043a*/ 	.short	(.L_209 - .L_208)
	.align		4
.L_208:
        /*043c*/ 	.word	index@($__internal_100_$__cuda_sm20_div_s64)
        /*0440*/ 	.word	0x00000000


	//----- nvinfo : EIATTR_FRAME_SIZE
	.align		4
.L_209:
        /*0444*/ 	.byte	0x04, 0x11
        /*0446*/ 	.short	(.L_211 - .L_210)
	.align		4
.L_210:
        /*0448*/ 	.word	index@(_ZN2at4cuda17kernelHistogram1DIfilLi1ELi2ELin1ELNS0_23CUDAHistogramMemoryTypeE0EZNS0_21CUDA_tensor_histogramIfiLb1EEEbNS_6TensorES4_S4_lNS_14AccumulateTypeIT0_Lb1EE4typeES8_NS0_13TensorArgTypeES9_S9_EUllE_EEvNS0_6detail10TensorInfoIT_T1_EESF_NSC_IKS6_SE_EElS8_S8_SE_T6_)
        /*044c*/ 	.word	0x00000000


	//----- nvinfo : EIATTR_REGCOUNT
	.align		4
.L_211:
        /*0450*/ 	.byte	0x04, 0x2f
        /*0452*/ 	.short	(.L_213 - .L_212)
	.align		4
.L_212:
        /*0454*/ 	.word	index@(_ZN2at4cuda17kernelHistogram1DIfilLi1ELi2ELin1ELNS0_23CUDAHistogramMemoryTypeE1EZNS0_21CUDA_tensor_histogramIfiLb1EEEbNS_6TensorES4_S4_lNS_14AccumulateTypeIT0_Lb1EE4typeES8_NS0_13TensorArgTypeES9_S9_EUllE_EEvNS0_6detail10TensorInfoIT_T1_EESF_NSC_IKS6_SE_EElS8_S8_SE_T6_)
        /*0458*/ 	.word	0x00000024


	//----- nvinfo : EIATTR_FRAME_SIZE
	.align		4
.L_213:
        /*045c*/ 	.byte	0x04, 0x11
        /*045e*/ 	.short	(.L_215 - .L_214)
	.align		4
.L_214:
        /*0460*/ 	.word	index@($__internal_99_$__cuda_sm20_div_s64)
        /*0464*/ 	.word	0x00000000


	//----- nvinfo : EIATTR_FRAME_SIZE
	.align		4
.L_215:
        /*0468*/ 	.byte	0x04, 0x11
        /*046a*/ 	.short	(.L_217 - .L_216)
	.align		4
.L_216:
        /*046c*/ 	.word	index@(_ZN2at4cuda17kernelHistogram1DIfilLi1ELi2ELin1ELNS0_23CUDAHistogramMemoryTypeE1EZNS0_21CUDA_tensor_histogramIfiLb1EEEbNS_6TensorES4_S4_lNS_14AccumulateTypeIT0_Lb1EE4typeES8_NS0_13TensorArgTypeES9_S9_EUllE_EEvNS0_6detail10TensorInfoIT_T1_EESF_NSC_IKS6_SE_EElS8_S8_SE_T6_)
        /*0470*/ 	.word	0x00000000


	//----- nvinfo : EIATTR_REGCOUNT
	.align		4
.L_217:
        /*0474*/ 	.byte	0x04, 0x2f
        /*0476*/ 	.short	(.L_219 - .L_218)
	.align		4
.L_218:
        /*0478*/ 	.word	index@(_ZN2at4cuda17kernelHistogram1DIfilLi1ELi2ELin1ELNS0_23CUDAHistogramMemoryTypeE0EZNS0_21CUDA_tensor_histogramIfiLb1EEEbNS_6TensorES4_S4_lNS_14AccumulateTypeIT0_Lb1EE4typeES8_NS0_13TensorArgTypeES9_S9_EUllE0_EEvNS0_6detail10TensorInfoIT_T1_EESF_NSC_IKS6_SE_EElS8_S8_SE_T6_)
        /*047c*/ 	.word	0x0000002c


	//----- nvinfo : EIATTR_FRAME_SIZE
	.align		4
.L_219:
        /*0480*/ 	.byte	0x04, 0x11
        /*0482*/ 	.short	(.L_221 - .L_220)
	.align		4
.L_220:
        /*0484*/ 	.word	index@($__internal_98_$__cuda_sm20_div_u64)
        /*0488*/ 	.word	0x00000000


	//----- nvinfo : EIATTR_FRAME_SIZE
	.align		4
.L_221:
        /*048c*/ 	.byte	0x04, 0x11
        /*048e*/ 	.short	(.L_223 - .L_222)
	.align		4
.L_222:
        /*0490*/ 	.word	index@($__internal_97_$__cuda_sm20_div_s64)
        /*0494*/ 	.word	0x00000000


	//----- nvinfo : EIATTR_FRAME_SIZE
	.align		4
.L_223:
        /*0498*/ 	.byte	0x04, 0x11
        /*049a*/ 	.short	(.L_225 - .L_224)
	.align		4
.L_224:
        /*049c*/ 	.word	index@(_ZN2at4cuda17kernelHistogram1DIfilLi1ELi2ELin1ELNS0_23CUDAHistogramMemoryTypeE0EZNS0_21CUDA_tensor_histogramIfiLb1EEEbNS_6TensorES4_S4_lNS_14AccumulateTypeIT0_Lb1EE4typeES8_NS0_13TensorArgTypeES9_S9_EUllE0_EEvNS0_6detail10TensorInfoIT_T1_EESF_NSC_IKS6_SE_EElS8_S8_SE_T6_)
        /*04a0*/ 	.word	0x00000000


	//----- nvinfo : EIATTR_REGCOUNT
	.align		4
.L_225:
        /*04a4*/ 	.byte	0x04, 0x2f
        /*04a6*/ 	.short	(.L_227 - .L_226)
	.align		4
.L_226:
        /*04a8*/ 	.word	index@(_ZN2at4cuda17kernelHistogram1DIfilLi1ELi2ELin1ELNS0_23CUDAHistogramMemoryTypeE1EZNS0_21CUDA_tensor_histogramIfiLb1EEEbNS_6TensorES4_S4_lNS_14AccumulateTypeIT0_Lb1EE4typeES8_NS0_13TensorArgTypeES9_S9_EUllE0_EEvNS0_6detail10TensorInfoIT_T1_EESF_NSC_IKS6_SE_EElS8_S8_SE_T6_)
        /*04ac*/ 	.word	0x00000024


	//----- nvinfo : EIATTR_FRAME_SIZE
	.align		4
.L_227:
        /*04b0*/ 	.byte	0x04, 0x11
        /*04b2*/ 	.short	(.L_229 - .L_228)
	.align		4
.L_228:
        /*04b4*/ 	.word	index@($__internal_96_$__cuda_sm20_div_s64)
        /*04b8*/ 	.word	0x00000000


	//----- nvinfo : EIATTR_FRAME_SIZE
	.align		4
.L_229:
        /*04bc*/ 	.byte	0x04, 0x11
        /*04be*/ 	.short	(.L_231 - .L_230)
	.align		4
.L_230:
        /*04c0*/ 	.word	index@(_ZN2at4cuda17kernelHistogram1DIfilLi1ELi2ELin1ELNS0_23CUDAHistogramMemoryTypeE1EZNS0_21CUDA_tensor_histogramIfiLb1EEEbNS_6TensorES4_S4_lNS_14AccumulateTypeIT0_Lb1EE4typeES8_NS0_13TensorArgTypeES9_S9_EUllE0_EEvNS0_6detail10TensorInfoIT_T1_EESF_NSC_IKS6_SE_EElS8_S8_SE_T6_)
        /*04c4*/ 	.word	0x00000000


	//----- nvinfo : EIATTR_REGCOUNT
	.align		4
.L_231:
        /*04c8*/ 	.byte	0x04, 0x2f
        /*04ca*/ 	.short	(.L_233 - .L_232)
	.align		4
.L_232:
        /*04cc*/ 	.word	index@(_ZN2at4cuda17kernelHistogram1DIlilLi1ELi2ELin1ELNS0_23CUDAHistogramMemoryTypeE0EZNS0_21CUDA_tensor_histogramIliLb0EEEbNS_6TensorES4_S4_lNS_14AccumulateTypeIT0_Lb1EE4typeES8_NS0_13TensorArgTypeES9_S9_EUllE_EEvNS0_6detail10TensorInfoIT_T1_EESF_NSC_IKS6_SE_EElS8_S8_SE_T6_)
        /*04d0*/ 	.word	0x00000027


	//----- nvinfo : EIATTR_FRAME_SIZE
	.align		4
.L_233:
        /*04d4*/ 	.byte	0x04, 0x11
        /*04d6*/ 	.short	(.L_235 - .L_234)
	.align		4
.L_234:
        /*04d8*/ 	.word	index@($__internal_95_$__cuda_sm20_div_u64)
        /*04dc*/ 	.word	0x00000000


	//----- nvinfo : EIATTR_FRAME_SIZE
	.align		4
.L_235:
        /*04e0*/ 	.byte	0x04, 0x11
        /*04e2*/ 	.short	(.L_237 - .L_236)
	.align		4
.L_236:
        /*04e4*/ 	.word	index@($__internal_94_$__cuda_sm20_div_s64)
        /*04e8*/ 	.word	0x00000000


	//----- nvinfo : EIATTR_FRAME_SIZE
	.align		4
.L_237:
        /*04ec*/ 	.byte	0x04, 0x11
        /*04ee*/ 	.short	(.L_239 - .L_238)
	.align		4
.L_238:
        /*04f0*/ 	.word	index@(_ZN2at4cuda17kernelHistogram1DIlilLi1ELi2ELin1ELNS0_23CUDAHistogramMemoryTypeE0EZNS0_21CUDA_tensor_histogramIliLb0EEEbNS_6TensorES4_S4_lNS_14AccumulateTypeIT0_Lb1EE4typeES8_NS0_13TensorArgTypeES9_S9_EUllE_EEvNS0_6detail10TensorInfoIT_T1_EESF_NSC_IKS6_SE_EElS8_S8_SE_T6_)
        /*04f4*/ 	.word	0x00000000


	//----- nvinfo : EIATTR_REGCOUNT
	.align		4
.L_239:
        /*04f8*/ 	.byte	0x04, 0x2f
        /*04fa*/ 	.short	(.L_241 - .L_240)
	.align		4
.L_240:
        /*04fc*/ 	.word	index@(_ZN2at4cuda17kernelHistogram1DIlilLi1ELi2ELin1ELNS0_23CUDAHistogramMemoryTypeE1EZNS0_21CUDA_tensor_histogramIliLb0EEEbNS_6TensorES4_S4_lNS_14AccumulateTypeIT0_Lb1EE4typeES8_NS0_13TensorArgTypeES9_S9_EUllE_EEvNS0_6detail10TensorInfoIT_T1_EESF_NSC_IKS6_SE_EElS8_S8_SE_T6_)
        /*0500*/ 	.word	0x00000026


	//----- nvinfo : EIATTR_FRAME_SIZE
	.align		4
.L_241:
        /*0504*/ 	.byte	0x04, 0x11
        /*0506*/ 	.short	(.L_243 - .L_242)
	.align		4
.L_242:
        /*0508*/ 	.word	index@($__internal_93_$__cuda_sm20_div_u64)
        /*050c*/ 	.word	0x00000000


	//----- nvinfo : EIATTR_FRAME_SIZE
	.align		4
.L_243:
        /*0510*/ 	.byte	0x04, 0x11
        /*0512*/ 	.short	(.L_245 - .L_244)
	.align		4
.L_244:
        /*0514*/ 	.word	index@($__internal_92_$__cuda_sm20_div_s64)
        /*0518*/ 	.word	0x00000000


	//----- nvinfo : EIATTR_FRAME_SIZE
	.align		4
.L_245:
        /*051c*/ 	.byte	0x04, 0x11
        /*051e*/ 	.short	(.L_247 - .L_246)
	.align		4
.L_246:
        /*0520*/ 	.word	index@(_ZN2at4cuda17kernelHistogram1DIlilLi1ELi2ELin1ELNS0_23CUDAHistogramMemoryTypeE1EZNS0_21CUDA_tensor_histogramIliLb0EEEbNS_6TensorES4_S4_lNS_14AccumulateTypeIT0_Lb1EE4typeES8_NS0_13TensorArgTypeES9_S9_EUllE_EEvNS0_6detail10TensorInfoIT_T1_EESF_NSC_IKS6_SE_EElS8_S8_SE_T6_)
        /*0524*/ 	.word	0x00000000


	//----- nvinfo : EIATTR_REGCOUNT
	.align		4
.L_247:
        /*0528*/ 	.byte	0x04, 0x2f
        /*052a*/ 	.short	(.L_249 - .L_248)
	.align		4
.L_248:
        /*052c*/ 	.word	index@(_ZN2at4cuda17kernelHistogram1DIlilLi1ELi2ELin1ELNS0_23CUDAHistogramMemoryTypeE0EZNS0_21CUDA_tensor_histogramIliLb0EEEbNS_6TensorES4_S4_lNS_14AccumulateTypeIT0_Lb1EE4typeES8_NS0_13TensorArgTypeES9_S9_EUllE0_EEvNS0_6detail10TensorInfoIT_T1_EESF_NSC_IKS6_SE_EElS8_S8_SE_T6_)
        /*0530*/ 	.word	0x00000028


	//----- nvinfo : EIATTR_FRAME_SIZE
	.align		4
.L_249:
        /*0534*/ 	.byte	0x04, 0x11
        /*0536*/ 	.short	(.L_251 - .L_250)
	.align		4
.L_250:
        /*0538*/ 	.word	index@($__internal_91_$__cuda_sm20_div_u64)
        /*053c*/ 	.word	0x00000000


	//----- nvinfo : EIATTR_FRAME_SIZE
	.align		4
.L_251:
        /*0540*/ 	.byte	0x04, 0x11
        /*0542*/ 	.short	(.L_253 - .L_252)
	.align		4
.L_252:
        /*0544*/ 	.word	index@($__internal_90_$__cuda_sm20_div_s64)
        /*0548*/ 	.word	0x00000000


	//----- nvinfo : EIATTR_FRAME_SIZE
	.align		4
.L_253:
        /*054c*/ 	.byte	0x04, 0x11
        /*054e*/ 	.short	(.L_255 - .L_254)
	.align		4
.L_254:
        /*0550*/ 	.word	index@(_ZN2at4cuda17kernelHistogram1DIlilLi1ELi2ELin1ELNS0_23CUDAHistogramMemoryTypeE0EZNS0_21CUDA_tensor_histogramIliLb0EEEbNS_6TensorES4_S4_lNS_14AccumulateTypeIT0_Lb1EE4typeES8_NS0_13TensorArgTypeES9_S9_EUllE0_EEvNS0_6detail10TensorInfoIT_T1_EESF_NSC_IKS6_SE_EElS8_S8_SE_T6_)
        /*0554*/ 	.word	0x00000000


	//----- nvinfo : EIATTR_REGCOUNT
	.align		4
.L_255:
        /*0558*/ 	.byte	0x04, 0x2f
        /*055a*/ 	.short	(.L_257 - .L_256)
	.align		4
.L_256:
        /*055c*/ 	.word	index@(_ZN2at4cuda17kernelHistogram1DIlilLi1ELi2ELin1ELNS0_23CUDAHistogramMemoryTypeE1EZNS0_21CUDA_tensor_histogramIliLb0EEEbNS_6TensorES4_S4_lNS_14AccumulateTypeIT0_Lb1EE4typeES8_NS0_13TensorArgTypeES9_S9_EUllE0_EEvNS0_6detail10TensorInfoIT_T1_EESF_NSC_IKS6_SE_EElS8_S8_SE_T6_)
        /*0560*/ 	.word	0x00000026


	//----- nvinfo : EIATTR_FRAME_SIZE
	.align		4
.L_257:
        /*0564*/ 	.byte	0x04, 0x11
        /*0566*/ 	.short	(.L_259 - .L_258)
	.align		4
.L_258:
        /*0568*/ 	.word	index@($__internal_89_$__cuda_sm20_div_u64)
        /*056c*/ 	.word	0x00000000


	//----- nvinfo : EIATTR_FRAME_SIZE
	.align		4
.L_259:
        /*0570*/ 	.byte	0x04, 0x11
        /*0572*/ 	.short	(.L_261 - .L_260)
	.align		4
.L_260:
        /*0574*/ 	.word	index@($__internal_88_$__cuda_sm20_div_s64)
        /*0578*/ 	.word	0x00000000


	//----- nvinfo : EIATTR_FRAME_SIZE
	.align		4
.L_261:
        /*057c*/ 	.byte	0x04, 0x11
        /*057e*/ 	.short	(.L_263 - .L_262)
	.align		4
.L_262:
        /*0580*/ 	.word	index@(_ZN2at4cuda17kernelHistogram1DIlilLi1ELi2ELin1ELNS0_23CUDAHistogramMemoryTypeE1EZNS0_21CUDA_tensor_histogramIliLb0EEEbNS_6TensorES4_S4_lNS_14AccumulateTypeIT0_Lb1EE4typeES8_NS0_13TensorArgTypeES9_S9_EUllE0_EEvNS0_6detail10TensorInfoIT_T1_EESF_NSC_IKS6_SE_EElS8_S8_SE_T6_)
        /*0584*/ 	.word	0x00000000


	//----- nvinfo : EIATTR_REGCOUNT
	.align		4
.L_263:
        /*0588*/ 	.byte	0x04, 0x2f
        /*058a*/ 	.short	(.L_265 - .L_264)
	.align		4
.L_264:
        /*058c*/ 	.word	index@(_ZN2at4cuda17kernelHistogram1DIdilLi1ELi2ELin1ELNS0_23CUDAHistogramMemoryTypeE0EZNS0_21CUDA_tensor_histogramIdiLb1EEEbNS_6TensorES4_S4_lNS_14AccumulateTypeIT0_Lb1EE4typeES8_NS0_13TensorArgTypeES9_S9_EUllE_EEvNS0_6detail10TensorInfoIT_T1_EESF_NSC_IKS6_SE_EElS8_S8_SE_T6_)
        /*0590*/ 	.word	0x0000002c


	//----- nvinfo : EIATTR_FRAME_SIZE
	.align		4
.L_265:
        /*0594*/ 	.byte	0x04, 0x11
        /*0596*/ 	.short	(.L_267 - .L_266)
	.align		4
.L_266:
        /*0598*/ 	.word	index@($__internal_87_$__cuda_sm20_div_u64)
        /*059c*/ 	.word	0x00000000


	//----- nvinfo : EIATTR_FRAME_SIZE
	.align		4
.L_267:
        /*05a0*/ 	.byte	0x04, 0x11
        /*05a2*/ 	.short	(.L_269 - .L_268)
	.align		4
.L_268:
        /*05a4*/ 	.word	index@($__internal_86_$__cuda_sm20_div_s64)
        /*05a8*/ 	.word	0x00000000


	//----- nvinfo : EIATTR_FRAME_SIZE
	.align		4
.L_269:
        /*05ac*/ 	.byte	0x04, 0x11
        /*05ae*/ 	.short	(.L_271 - .L_270)
	.align		4
.L_270:
        /*05b0*/ 	.word	index@(_ZN2at4cuda17kernelHistogram1DIdilLi1ELi2ELin1ELNS0_23CUDAHistogramMemoryTypeE0EZNS0_21CUDA_tensor_histogramIdiLb1EEEbNS_6TensorES4_S4_lNS_14AccumulateTypeIT0_Lb1EE4typeES8_NS0_13TensorArgTypeES9_S9_EUllE_EEvNS0_6detail10TensorInfoIT_T1_EESF_NSC_IKS6_SE_EElS8_S8_SE_T6_)
        /*05b4*/ 	.word	0x00000000


	//----- nvinfo : EIATTR_REGCOUNT
	.align		4
.L_271:
        /*05b8*/ 	.byte	0x04, 0x2f
        /*05ba*/ 	.short	(.L_273 - .L_272)
	.align		4
.L_272:
        /*05bc*/ 	.word	index@(_ZN2at4cuda17kernelHistogram1DIdilLi1ELi2ELin1ELNS0_23CUDAHistogramMemoryTypeE1EZNS0_21CUDA_tensor_histogramIdiLb1EEEbNS_6TensorES4_S4_lNS_14AccumulateTypeIT0_Lb1EE4typeES8_NS0_13TensorArgTypeES9_S9_EUllE_EEvNS0_6detail10TensorInfoIT_T1_EESF_NSC_IKS6_SE_EElS8_S8_SE_T6_)
        /*05c0*/ 	.word	0x00000024


	//----- nvinfo : EIATTR_FRAME_SIZE
	.align		4
.L_273:
        /*05c4*/ 	.byte	0x04, 0x11
        /*05c6*/ 	.short	(.L_275 - .L_274)
	.align		4
.L_274:
        /*05c8*/ 	.word	index@($__internal_85_$__cuda_sm20_div_s64)
        /*05cc*/ 	.word	0x00000000


	//----- nvinfo : EIATTR_FRAME_SIZE
	.align		4
.L_275:
        /*05d0*/ 	.byte	0x04, 0x11
        /*05d2*/ 	.short	(.L_277 - .L_276)
	.align		4
.L_276:
        /*05d4*/ 	.word	index@(_ZN2at4cuda17kernelHistogram1DIdilLi1ELi2ELin1ELNS0_23CUDAHistogramMemoryTypeE1EZNS0_21CUDA_tensor_histogramIdiLb1EEEbNS_6TensorES4_S4_lNS_14AccumulateTypeIT0_Lb1EE4typeES8_NS0_13TensorArgTypeES9_S9_EUllE_EEvNS0_6detail10TensorInfoIT_T1_EESF_NSC_IKS6_SE_EElS8_S8_SE_T6_)
        /*05d8*/ 	.word	0x00000000


	//----- nvinfo : EIATTR_REGCOUNT
	.align		4
.L_277:
        /*05dc*/ 	.byte	0x04, 0x2f
        /*05de*/ 	.short	(.L_279 - .L_278)
	.align		4
.L_278:
        /*05e0*/ 	.word	index@(_ZN2at4cuda17kernelHistogram1DIdilLi1ELi2ELin1ELNS0_23CUDAHistogramMemoryTypeE0EZNS0_21CUDA_tensor_histogramIdiLb1EEEbNS_6TensorES4_S4_lNS_14AccumulateTypeIT0_Lb1EE4typeES8_NS0_13TensorArgTypeES9_S9_EUllE0_EEvNS0_6detail10TensorInfoIT_T1_EESF_NSC_IKS6_SE_EElS8_S8_SE_T6_)
        /*05e4*/ 	.word	0x0000002c


	//----- nvinfo : EIATTR_FRAME_SIZE
	.align		4
.L_279:
        /*05e8*/ 	.byte	0x04, 0x11
        /*05ea*/ 	.short	(.L_281 - .L_280)
	.align		4
.L_280:
        /*05ec*/ 	.word	index@($__internal_84_$__cuda_sm20_div_u64)
        /*05f0*/ 	.word	0x00000000


	//----- nvinfo : EIATTR_FRAME_SIZE
	.align		4
.L_281:
        /*05f4*/ 	.byte	0x04, 0x11
        /*05f6*/ 	.short	(.L_283 - .L_282)
	.align		4
.L_282:
        /*05f8*/ 	.word	index@($__internal_83_$__cuda_sm20_div_s64)
        /*05fc*/ 	.word	0x00000000


	//----- nvinfo : EIATTR_FRAME_SIZE
	.align		4
.L_283:
        /*0600*/ 	.byte	0x04, 0x11
        /*0602*/ 	.short	(.L_285 - .L_284)
	.align		4
.L_284:
        /*0604*/ 	.word	index@(_ZN2at4cuda17kernelHistogram1DIdilLi1ELi2ELin1ELNS0_23CUDAHistogramMemoryTypeE0EZNS0_21CUDA_tensor_histogramIdiLb1EEEbNS_6TensorES4_S4_lNS_14AccumulateTypeIT0_Lb1EE4typeES8_NS0_13TensorArgTypeES9_S9_EUllE0_EEvNS0_6detail10TensorInfoIT_T1_EESF_NSC_IKS6_SE_EElS8_S8_SE_T6_)
        /*0608*/ 	.word	0x00000000


	//----- nvinfo : EIATTR_REGCOUNT
	.align		4
.L_285:
        /*060c*/ 	.byte	0x04, 0x2f
        /*060e*/ 	.short	(.L_287 - .L_286)
	.align		4
.L_286:
        /*0610*/ 	.word	index@(_ZN2at4cuda17kernelHistogram1DIdilLi1ELi2ELin1ELNS0_23CUDAHistogramMemoryTypeE1EZNS0_21CUDA_tensor_histogramIdiLb1EEEbNS_6TensorES4_S4_lNS_14AccumulateTypeIT0_Lb1EE4typeES8_NS0_13TensorArgTypeES9_S9_EUllE0_EEvNS0_6detail10TensorInfoIT_T1_EESF_NSC_IKS6_SE_EElS8_S8_SE_T6_)
        /*0614*/ 	.word	0x00000024


	//----- nvinfo : EIATTR_FRAME_SIZE
	.align		4
.L_287:
        /*0618*/ 	.byte	0x04, 0x11
        /*061a*/ 	.short	(.L_289 - .L_288)
	.align		4
.L_288:
        /*061c*/ 	.word	index@($__internal_82_$__cuda_sm20_div_s64)
        /*0620*/ 	.word	0x00000000


	//----- nvinfo : EIATTR_FRAME_SIZE
	.align		4
.L_289:
        /*0624*/ 	.byte	0x04, 0x11
        /*0626*/ 	.short	(.L_291 - .L_290)
	.align		4
.L_290:
        /*0628*/ 	.word	index@(_ZN2at4cuda17kernelHistogram1DIdilLi1ELi2ELin1ELNS0_23CUDAHistogramMemoryTypeE1EZNS0_21CUDA_tensor_histogramIdiLb1EEEbNS_6TensorES4_S4_lNS_14AccumulateTypeIT0_Lb1EE4typeES8_NS0_13TensorArgTypeES9_S9_EUllE0_EEvNS0_6detail10TensorInfoIT_T1_EESF_NSC_IKS6_SE_EElS8_S8_SE_T6_)
        /*062c*/ 	.word	0x00000000


	//----- nvinfo : EIATTR_REGCOUNT
	.align		4
.L_291:
        /*0630*/ 	.byte	0x04, 0x2f
        /*0632*/ 	.short	(.L_293 - .L_292)
	.align		4
.L_292:
        /*0634*/ 	.word	index@(_ZN2at4cuda17kernelHistogram1DIfllLi1ELi2ELin1ELNS0_23CUDAHistogramMemoryTypeE0EZNS0_21CUDA_tensor_histogramIflLb1EEEbNS_6TensorES4_S4_lNS_14AccumulateTypeIT0_Lb1EE4typeES8_NS0_13TensorArgTypeES9_S9_EUllE_EEvNS0_6detail10TensorInfoIT_T1_EESF_NSC_IKS6_SE_EElS8_S8_SE_T6_)
        /*0638*/ 	.word	0x0000002c


	//----- nvinfo : EIATTR_FRAME_SIZE
	.align		4
.L_293:
        /*063c*/ 	.byte	0x04, 0x11
        /*063e*/ 	.short	(.L_295 - .L_294)
	.align		4
.L_294:
        /*0640*/ 	.word	index@($__internal_81_$__cuda_sm20_div_u64)
        /*0644*/ 	.word	0x00000000


	//----- nvinfo : EIATTR_FRAME_SIZE
	.align		4
.L_295:
        /*0648*/ 	.byte	0x04, 0x11
        /*064a*/ 	.short	(.L_297 - .L_296)
	.align		4
.L_296:
        /*064c*/ 	.word	index@($__internal_80_$__cuda_sm20_div_s64)
        /*0650*/ 	.word	0x00000000


	//----- nvinfo : EIATTR_FRAME_SIZE
	.align		4
.L_297:
        /*0654*/ 	.byte	0x04, 0x11
        /*0656*/ 	.short	(.L_299 - .L_298)
	.align		4
.L_298:
        /*0658*/ 	.word	index@(_ZN2at4cuda17kernelHistogram1DIfllLi1ELi2ELin1ELNS0_23CUDAHistogramMemoryTypeE0EZNS0_21CUDA_tensor_histogramIflLb1EEEbNS_6TensorES4_S4_lNS_14AccumulateTypeIT0_Lb1EE4typeES8_NS0_13TensorArgTypeES9_S9_EUllE_EEvNS0_6detail10TensorInfoIT_T1_EESF_NSC_IKS6_SE_EElS8_S8_SE_T6_)
        /*065c*/ 	.word	0x00000000


	//----- nvinfo : EIATTR_REGCOUNT
	.align		4
.L_299:
        /*0660*/ 	.byte	0x04, 0x2f
        /*0662*/ 	.short	(.L_301 - .L_300)
	.align		4
.L_300:
        /*0664*/ 	.word	index@(_ZN2at4cuda17kernelHistogram1DIfllLi1ELi2ELin1ELNS0_23CUDAHistogramMemoryTypeE1EZNS0_21CUDA_tensor_histogramIflLb1EEEbNS_6TensorES4_S4_lNS_14AccumulateTypeIT0_Lb1EE4typeES8_NS0_13TensorArgTypeES9_S9_EUllE_EEvNS0_6detail10TensorInfoIT_T1_EESF_NSC_IKS6_SE_EElS8_S8_SE_T6_)
        /*0668*/ 	.word	0x00000024


	//----- nvinfo : EIATTR_FRAME_SIZE
	.align		4
.L_301:
        /*066c*/ 	.byte	0x04, 0x11
        /*066e*/ 	.short	(.L_303 - .L_302)
	.align		4
.L_302:
        /*0670*/ 	.word	index@($__internal_79_$__cuda_sm20_div_s64)
        /*0674*/ 	.word	0x00000000


	//----- nvinfo : EIATTR_FRAME_SIZE
	.align		4
.L_303:
        /*0678*/ 	.byte	0x04, 0x11
        /*067a*/ 	.short	(.L_305 - .L_304)
	.align		4
.L_304:
        /*067c*/ 	.word	index@(_ZN2at4cuda17kernelHistogram1DIfllLi1ELi2ELin1ELNS0_23CUDAHistogramMemoryTypeE1EZNS0_21CUDA_tensor_histogramIflLb1EEEbNS_6TensorES4_S4_lNS_14AccumulateTypeIT0_Lb1EE4typeES8_NS0_13TensorArgTypeES9_S9_EUllE_EEvNS0_6detail10TensorInfoIT_T1_EESF_NSC_IKS6_SE_EElS8_S8_SE_T6_)
        /*0680*/ 	.word	0x00000000


	//----- nvinfo : EIATTR_REGCOUNT
	.align		4
.L_305:
        /*0684*/ 	.byte	0x04, 0x2f
        /*0686*/ 	.short	(.L_307 - .L_306)
	.align		4
.L_306:
        /*0688*/ 	.word	index@(_ZN2at4cuda17kernelHistogram1DIfllLi1ELi2ELin1ELNS0_23CUDAHistogramMemoryTypeE0EZNS0_21CUDA_tensor_histogramIflLb1EEEbNS_6TensorES4_S4_lNS_14AccumulateTypeIT0_Lb1EE4typeES8_NS0_13TensorArgTypeES9_S9_EUllE0_EEvNS0_6detail10TensorInfoIT_T1_EESF_NSC_IKS6_SE_EElS8_S8_SE_T6_)
        /*068c*/ 	.word	0x0000002c


	//----- nvinfo : EIATTR_FRAME_SIZE
	.align		4
.L_307:
        /*0690*/ 	.byte	0x04, 0x11
        /*0692*/ 	.short	(.L_309 - .L_308)
	.align		4
.L_308:
        /*0694*/ 	.word	index@($__internal_78_$__cuda_sm20_div_u64)
        /*0698*/ 	.word	0x00000000


	//----- nvinfo : EIATTR_FRAME_SIZE
	.align		4
.L_309:
        /*069c*/ 	.byte	0x04, 0x11
        /*069e*/ 	.short	(.L_311 - .L_310)
	.align		4
.L_310:
        /*06a0*/ 	.word	index@($__internal_77_$__cuda_sm20_div_s64)
        /*06a4*/ 	.word	0x00000000


	//----- nvinfo : EIATTR_FRAME_SIZE
	.align		4
.L_311:
        /*06a8*/ 	.byte	0x04, 0x11
        /*06aa*/ 	.short	(.L_313 - .L_312)
	.align		4
.L_312:
        /*06ac*/ 	.word	index@(_ZN2at4cuda17kernelHistogram1DIfllLi1ELi2ELin1ELNS0_23CUDAHistogramMemoryTypeE0EZNS0_21CUDA_tensor_histogramIflLb1EEEbNS_6TensorES4_S4_lNS_14AccumulateTypeIT0_Lb1EE4typeES8_NS0_13TensorArgTypeES9_S9_EUllE0_EEvNS0_6detail10TensorInfoIT_T1_EESF_NSC_IKS6_SE_EElS8_S8_SE_T6_)
        /*06b0*/ 	.word	0x00000000


	//----- nvinfo : EIATTR_REGCOUNT
	.align		4
.L_313:
        /*06b4*/ 	.byte	0x04, 0x2f
        /*06b6*/ 	.short	(.L_315 - .L_314)
	.align		4
.L_314:
        /*06b8*/ 	.word	index@(_ZN2at4cuda17kernelHistogram1DIfllLi1ELi2ELin1ELNS0_23CUDAHistogramMemoryTypeE1EZNS0_21CUDA_tensor_histogramIflLb1EEEbNS_6TensorES4_S4_lNS_14AccumulateTypeIT0_Lb1EE4typeES8_NS0_13TensorArgTypeES9_S9_EUllE0_EEvNS0_6detail10TensorInfoIT_T1_EESF_NSC_IKS6_SE_EElS8_S8_SE_T6_)
        /*06bc*/ 	.word	0x00000024


	//----- nvinfo : EIATTR_FRAME_SIZE
	.align		4
.L_315:
        /*06c0*/ 	.byte	0x04, 0x11
        /*06c2*/ 	.short	(.L_317 - .L_316)
	.align		4
.L_316:
        /*06c4*/ 	.word	index@($__internal_76_$__cuda_sm20_div_s64)
        /*06c8*/ 	.word	0x00000000


	//----- nvinfo : EIATTR_FRAME_SIZE
	.align		4
.L_317:
        /*06cc*/ 	.byte	0x04, 0x11
        /*06ce*/ 	.short	(.L_319 - .L_318)
	.align		4
.L_318:
        /*06d0*/ 	.word	index@(_ZN2at4cuda17kernelHistogram1DIfllLi1ELi2ELin1ELNS0_23CUDAHistogramMemoryTypeE1EZNS0_21CUDA_tensor_histogramIflLb1EEEbNS_6TensorES4_S4_lNS_14AccumulateTypeIT0_Lb1EE4typeES8_NS0_13TensorArgTypeES9_S9_EUllE0_EEvNS0_6detail10TensorInfoIT_T1_EESF_NSC_IKS6_SE_EElS8_S8_SE_T6_)
        /*06d4*/ 	.word	0x00000000


	//----- nvinfo : EIATTR_REGCOUNT
	.align		4
.L_319:
        /*06d8*/ 	.byte	0x04, 0x2f
        /*06da*/ 	.short	(.L_321 - .L_320)
	.align		4
.L_320:
        /*06dc*/ 	.word	index@(_ZN2at4cuda17kernelHistogram1DIlllLi1ELi2ELin1ELNS0_23CUDAHistogramMemoryTypeE0EZNS0_21CUDA_tensor_histogramIllLb0EEEbNS_6TensorES4_S4_lNS_14AccumulateTypeIT0_Lb1EE4typeES8_NS0_13TensorArgTypeES9_S9_EUllE_EEvNS0_6detail10TensorInfoIT_T1_EESF_NSC_IKS6_SE_EElS8_S8_SE_T6_)
        /*06e0*/ 	.word	0x00000027


	//----- nvinfo : EIATTR_FRAME_SIZE
	.align		4
.L_321:
        /*06e4*/ 	.byte	0x04, 0x11
        /*06e6*/ 	.short	(.L_323 - .L_322)
	.align		4
.L_322:
        /*06e8*/ 	.word	index@($__internal_75_$__cuda_sm20_div_u64)
        /*06ec*/ 	.word	0x00000000


	//----- nvinfo : EIATTR_FRAME_SIZE
	.align		4
.L_323:
        /*06f0*/ 	.byte	0x04, 0x11
        /*06f2*/ 	.short	(.L_325 - .L_324)
	.align		4
.L_324:
        /*06f4*/ 	.word	index@($__internal_74_$__cuda_sm20_div_s64)
        /*06f8*/ 	.word	0x00000000


	//----- nvinfo : EIATTR_FRAME_SIZE
	.align		4
.L_325:
        /*06fc*/ 	.byte	0x04, 0x11
        /*06fe*/ 	.short	(.L_327 - .L_326)
	.align		4
.L_326:
        /*0700*/ 	.word	index@(_ZN2at4cuda17kernelHistogram1DIlllLi1ELi2ELin1ELNS0_23CUDAHistogramMemoryTypeE0EZNS0_21CUDA_tensor_histogramIllLb0EEEbNS_6TensorES4_S4_lNS_14AccumulateTypeIT0_Lb1EE4typeES8_NS0_13TensorArgTypeES9_S9_EUllE_EEvNS0_6detail10TensorInfoIT_T1_EESF_NSC_IKS6_SE_EElS8_S8_SE_T6_)
        /*0704*/ 	.word	0x00000000


	//----- nvinfo : EIATTR_REGCOUNT
	.align		4
.L_327:
        /*0708*/ 	.byte	0x04, 0x2f
        /*070a*/ 	.short	(.L_329 - .L_328)
	.align		4
.L_328:
        /*070c*/ 	.word	index@(_ZN2at4cuda17kernelHistogram1DIlllLi1ELi2ELin1ELNS0_23CUDAHistogramMemoryTypeE1EZNS0_21CUDA_tensor_histogramIllLb0EEEbNS_6TensorES4_S4_lNS_14AccumulateTypeIT0_Lb1EE4typeES8_NS0_13TensorArgTypeES9_S9_EUllE_EEvNS0_6detail10TensorInfoIT_T1_EESF_NSC_IKS6_SE_EElS8_S8_SE_T6_)
        /*0710*/ 	.word	0x00000026


	//----- nvinfo : EIATTR_FRAME_SIZE
	.align		4
.L_329:
        /*0714*/ 	.byte	0x04, 0x11
        /*0716*/ 	.short	(.L_331 - .L_330)
	.align		4
.L_330:
        /*0718*/ 	.word	index@($__internal_73_$__cuda_sm20_div_u64)
        /*071c*/ 	.word	0x00000000


	//----- nvinfo : EIATTR_FRAME_SIZE
	.align		4
.L_331:
        /*0720*/ 	.byte	0x04, 0x11
        /*0722*/ 	.short	(.L_333 - .L_332)
	.align		4
.L_332:
        /*0724*/ 	.word	index@($__internal_72_$__cuda_sm20_div_s64)
        /*0728*/ 	.word	0x00000000


	//----- nvinfo : EIATTR_FRAME_SIZE
	.align		4
.L_333:
        /*072c*/ 	.byte	0x04, 0x11
        /*072e*/ 	.short	(.L_335 - .L_334)
	.align		4
.L_334:
        /*0730*/ 	.word	index@(_ZN2at4cuda17kernelHistogram1DIlllLi1ELi2ELin1ELNS0_23CUDAHistogramMemoryTypeE1EZNS0_21CUDA_tensor_histogramIllLb0EEEbNS_6TensorES4_S4_lNS_14AccumulateTypeIT0_Lb1EE4typeES8_NS0_13TensorArgTypeES9_S9_EUllE_EEvNS0_6detail10TensorInfoIT_T1_EESF_NSC_IKS6_SE_EElS8_S8_SE_T6_)
        /*0734*/ 	.word	0x00000000


	//----- nvinfo : EIATTR_REGCOUNT
	.align		4
.L_335:
        /*0738*/ 	.byte	0x04, 0x2f
        /*073a*/ 	.short	(.L_337 - .L_336)
	.align		4
.L_336:
        /*073c*/ 	.word	index@(_ZN2at4cuda17kernelHistogram1DIlllLi1ELi2ELin1ELNS0_23CUDAHistogramMemoryTypeE0EZNS0_21CUDA_tensor_histogramIllLb0EEEbNS_6TensorES4_S4_lNS_14AccumulateTypeIT0_Lb1EE4typeES8_NS0_13TensorArgTypeES9_S9_EUllE0_EEvNS0_6detail10TensorInfoIT_T1_EESF_NSC_IKS6_SE_EElS8_S8_SE_T6_)
        /*0740*/ 	.word	0x00000028


	//----- nvinfo : EIATTR_FRAME_SIZE
	.align		4
.L_337:
        /*0744*/ 	.byte	0x04, 0x11
        /*0746*/ 	.short	(.L_339 - .L_338)
	.align		4
.L_338:
        /*0748*/ 	.word	index@($__internal_71_$__cuda_sm20_div_u64)
        /*074c*/ 	.word	0x00000000


	//----- nvinfo : EIATTR_FRAME_SIZE
	.align		4
.L_339:
        /*0750*/ 	.byte	0x04, 0x11
        /*0752*/ 	.short	(.L_341 - .L_340)
	.align		4
.L_340:
        /*0754*/ 	.word	index@($__internal_70_$__cuda_sm20_div_s64)
        /*0758*/ 	.word	0x00000000


	//----- nvinfo : EIATTR_FRAME_SIZE
	.align		4
.L_341:
        /*075c*/ 	.byte	0x04, 0x11
        /*075e*/ 	.short	(.L_343 - .L_342)
	.align		4
.L_342:
        /*0760*/ 	.word	index@(_ZN2at4cuda17kernelHistogram1DIlllLi1ELi2ELin1ELNS0_23CUDAHistogramMemoryTypeE0EZNS0_21CUDA_tensor_histogramIllLb0EEEbNS_6TensorES4_S4_lNS_14AccumulateTypeIT0_Lb1EE4typeES8_NS0_13TensorArgTypeES9_S9_EUllE0_EEvNS0_6detail10TensorInfoIT_T1_EESF_NSC_IKS6_SE_EElS8_S8_SE_T6_)
        /*0764*/ 	.word	0x00000000


	//----- nvinfo : EIATTR_REGCOUNT
	.align		4
.L_343:
        /*0768*/ 	.byte	0x04, 0x2f
        /*076a*/ 	.short	(.L_345 - .L_344)
	.align		4
.L_344:
        /*076c*/ 	.word	index@(_ZN2at4cuda17kernelHistogram1DIlllLi1ELi2ELin1ELNS0_23CUDAHistogramMemoryTypeE1EZNS0_21CUDA_tensor_histogramIllLb0EEEbNS_6TensorES4_S4_lNS_14AccumulateTypeIT0_Lb1EE4typeES8_NS0_13TensorArgTypeES9_S9_EUllE0_EEvNS0_6detail10TensorInfoIT_T1_EESF_NSC_IKS6_SE_EElS8_S8_SE_T6_)
        /*0770*/ 	.word	0x00000026


	//----- nvinfo : EIATTR_FRAME_SIZE
	.align		4
.L_345:
        /*0774*/ 	.byte	0x04, 0x11
        /*0776*/ 	.short	(.L_347 - .L_346)
	.align		4
.L_346:
        /*0778*/ 	.word	index@($__internal_69_$__cuda_sm20_div_u64)
        /*077c*/ 	.word	0x00000000


	//----- nvinfo : EIATTR_FRAME_SIZE
	.align		4
.L_347:
        /*0780*/ 	.byte	0x04, 0x11
        /*0782*/ 	.short	(.L_349 - .L_348)
	.align		4
.L_348:
        /*0784*/ 	.word	index@($__internal_68_$__cuda_sm20_div_s64)
        /*0788*/ 	.word	0x00000000


	//----- nvinfo : EIATTR_FRAME_SIZE
	.align		4
.L_349:
        /*078c*/ 	.byte	0x04, 0x11
        /*078e*/ 	.short	(.L_351 - .L_350)
	.align		4
.L_350:
        /*0790*/ 	.word	index@(_ZN2at4cuda17kernelHistogram1DIlllLi1ELi2ELin1ELNS0_23CUDAHistogramMemoryTypeE1EZNS0_21CUDA_tensor_histogramIllLb0EEEbNS_6TensorES4_S4_lNS_14AccumulateTypeIT0_Lb1EE4typeES8_NS0_13TensorArgTypeES9_S9_EUllE0_EEvNS0_6detail10TensorInfoIT_T1_EESF_NSC_IKS6_SE_EElS8_S8_SE_T6_)
        /*0794*/ 	.word	0x00000000


	//----- nvinfo : EIATTR_REGCOUNT
	.align		4
.L_351:
        /*0798*/ 	.byte	0x04, 0x2f
        /*079a*/ 	.short	(.L_353 - .L_352)
	.align		4
.L_352:
        /*079c*/ 	.word	index@(_ZN2at4cuda17kernelHistogram1DIdllLi1ELi2ELin1ELNS0_23CUDAHistogramMemoryTypeE0EZNS0_21CUDA_tensor_histogramIdlLb1EEEbNS_6TensorES4_S4_lNS_14AccumulateTypeIT0_Lb1EE4typeES8_NS0_13TensorArgTypeES9_S9_EUllE_EEvNS0_6detail10TensorInfoIT_T1_EESF_NSC_IKS6_SE_EElS8_S8_SE_T6_)
        /*07a0*/ 	.word	0x0000002c


	//----- nvinfo : EIATTR_FRAME_SIZE
	.align		4
.L_353:
        /*07a4*/ 	.byte	0x04, 0x11
        /*07a6*/ 	.short	(.L_355 - .L_354)
	.align		4
.L_354:
        /*07a8*/ 	.word	index@($__internal_67_$__cuda_sm20_div_u64)
        /*07ac*/ 	.word	0x00000000


	//----- nvinfo : EIATTR_FRAME_SIZE
	.align		4
.L_355:
        /*07b0*/ 	.byte	0x04, 0x11
        /*07b2*/ 	.short	(.L_357 - .L_356)
	.align		4
.L_356:
        /*07b4*/ 	.word	index@($__internal_66_$__cuda_sm20_div_s64)
        /*07b8*/ 	.word	0x00000000


	//----- nvinfo : EIATTR_FRAME_SIZE
	.align		4
.L_357:
        /*07bc*/ 	.byte	0x04, 0x11
        /*07be*/ 	.short	(.L_359 - .L_358)
	.align		4
.L_358:
        /*07c0*/ 	.word	index@(_ZN2at4cuda17kernelHistogram1DIdllLi1ELi2ELin1ELNS0_23CUDAHistogramMemoryTypeE0EZNS0_21CUDA_tensor_histogramIdlLb1EEEbNS_6TensorES4_S4_lNS_14AccumulateTypeIT0_Lb1EE4typeES8_NS0_13TensorArgTypeES9_S9_EUllE_EEvNS0_6detail10TensorInfoIT_T1_EESF_NSC_IKS6_SE_EElS8_S8_SE_T6_)
        /*07c4*/ 	.word	0x00000000


	//----- nvinfo : EIATTR_REGCOUNT
	.align		4
.L_359:
        /*07c8*/ 	.byte	0x04, 0x2f
        /*07ca*/ 	.short	(.L_361 - .L_360)
	.align		4
.L_360:
        /*07cc*/ 	.word	index@(_ZN2at4cuda17kernelHistogram1DIdllLi1ELi2ELin1ELNS0_23CUDAHistogramMemoryTypeE1EZNS0_21CUDA_tensor_histogramIdlLb1EEEbNS_6TensorES4_S4_lNS_14AccumulateTypeIT0_Lb1EE4typeES8_NS0_13TensorArgTypeES9_S9_EUllE_EEvNS0_6detail10TensorInfoIT_T1_EESF_NSC_IKS6_SE_EElS8_S8_SE_T6_)
        /*07d0*/ 	.word	0x00000024


	//----- nvinfo : EIATTR_FRAME_SIZE
	.align		4
.L_361:
        /*07d4*/ 	.byte	0x04, 0x11
        /*07d6*/ 	.short	(.L_363 - .L_362)
	.align		4
.L_362:
        /*07d8*/ 	.word	index@($__internal_65_$__cuda_sm20_div_s64)
        /*07dc*/ 	.word	0x00000000


	//----- nvinfo : EIATTR_FRAME_SIZE
	.align		4
.L_363:
        /*07e0*/ 	.byte	0x04, 0x11
        /*07e2*/ 	.short	(.L_365 - .L_364)
	.align		4
.L_364:
        /*07e4*/ 	.word	index@(_ZN2at4cuda17kernelHistogram1DIdllLi1ELi2ELin1ELNS0_23CUDAHistogramMemoryTypeE1EZNS0_21CUDA_tensor_histogramIdlLb1EEEbNS_6TensorES4_S4_lNS_14AccumulateTypeIT0_Lb1EE4typeES8_NS0_13TensorArgTypeES9_S9_EUllE_EEvNS0_6detail10TensorInfoIT_T1_EESF_NSC_IKS6_SE_EElS8_S8_SE_T6_)
        /*07e8*/ 	.word	0x00000000


	//----- nvinfo : EIATTR_REGCOUNT
	.align		4
.L_365:
        /*07ec*/ 	.byte	0x04, 0x2f
        /*07ee*/ 	.short	(.L_367 - .L_366)
	.align		4
.L_366:
        /*07f0*/ 	.word	index@(_ZN2at4cuda17kernelHistogram1DIdllLi1ELi2ELin1ELNS0_23CUDAHistogramMemoryTypeE0EZNS0_21CUDA_tensor_histogramIdlLb1EEEbNS_6TensorES4_S4_lNS_14AccumulateTypeIT0_Lb1EE4typeES8_NS0_13TensorArgTypeES9_S9_EUllE0_EEvNS0_6detail10TensorInfoIT_T1_EESF_NSC_IKS6_SE_EElS8_S8_SE_T6_)
        /*07f4*/ 	.word	0x0000002c


	//----- nvinfo : EIATTR_FRAME_SIZE
	.align		4
.L_367:
        /*07f8*/ 	.byte	0x04, 0x11
        /*07fa*/ 	.short	(.L_369 - .L_368)
	.align		4
.L_368:
        /*07fc*/ 	.word	index@($__internal_64_$__cuda_sm20_div_u64)
        /*0800*/ 	.word	0x00000000


	//----- nvinfo : EIATTR_FRAME_SIZE
	.align		4
.L_369:
        /*0804*/ 	.byte	0x04, 0x11
        /*0806*/ 	.short	(.L_371 - .L_370)
	.align		4
.L_370:
        /*0808*/ 	.word	index@($__internal_63_$__cuda_sm20_div_s64)
        /*080c*/ 	.word	0x00000000


	//----- nvinfo : EIATTR_FRAME_SIZE
	.align		4
.L_371:
        /*0810*/ 	.byte	0x04, 0x11
        /*0812*/ 	.short	(.L_373 - .L_372)
	.align		4
.L_372:
        /*0814*/ 	.word	index@(_ZN2at4cuda17kernelHistogram1DIdllLi1ELi2ELin1ELNS0_23CUDAHistogramMemoryTypeE0EZNS0_21CUDA_tensor_histogramIdlLb1EEEbNS_6TensorES4_S4_lNS_14AccumulateTypeIT0_Lb1EE4typeES8_NS0_13TensorArgTypeES9_S9_EUllE0_EEvNS0_6detail10TensorInfoIT_T1_EESF_NSC_IKS6_SE_EElS8_S8_SE_T6_)
        /*0818*/ 	.word	0x00000000


	//----- nvinfo : EIATTR_REGCOUNT
	.align		4
.L_373:
        /*081c*/ 	.byte	0x04, 0x2f
        /*081e*/ 	.short	(.L_375 - .L_374)
	.align		4
.L_374:
        /*0820*/ 	.word	index@(_ZN2at4cuda17kernelHistogram1DIdllLi1ELi2ELin1ELNS0_23CUDAHistogramMemoryTypeE1EZNS0_21CUDA_tensor_histogramIdlLb1EEEbNS_6TensorES4_S4_lNS_14AccumulateTypeIT0_Lb1EE4typeES8_NS0_13TensorArgTypeES9_S9_EUllE0_EEvNS0_6detail10TensorInfoIT_T1_EESF_NSC_IKS6_SE_EElS8_S8_SE_T6_)
        /*0824*/ 	.word	0x00000024


	//----- nvinfo : EIATTR_FRAME_SIZE
	.align		4
.L_375:
        /*0828*/ 	.byte	0x04, 0x11
        /*082a*/ 	.short	(.L_377 - .L_376)
	.align		4
.L_376:
        /*082c*/ 	.word	index@($__internal_62_$__cuda_sm20_div_s64)
        /*0830*/ 	.word	0x00000000


	//----- nvinfo : EIATTR_FRAME_SIZE
	.align		4
.L_377:
        /*0834*/ 	.byte	0x04, 0x11
        /*0836*/ 	.short	(.L_379 - .L_378)
	.align		4
.L_378:
        /*0838*/ 	.word	index@(_ZN2at4cuda17kernelHistogram1DIdllLi1ELi2ELin1ELNS0_23CUDAHistogramMemoryTypeE1EZNS0_21CUDA_tensor_histogramIdlLb1EEEbNS_6TensorES4_S4_lNS_14AccumulateTypeIT0_Lb1EE4typeES8_NS0_13TensorArgTypeES9_S9_EUllE0_EEvNS0_6detail10TensorInfoIT_T1_EESF_NSC_IKS6_SE_EElS8_S8_SE_T6_)
        /*083c*/ 	.word	0x00000000


	//----- nvinfo : EIATTR_REGCOUNT
	.align		4
.L_379:
        /*0840*/ 	.byte	0x04, 0x2f
        /*0842*/ 	.short	(.L_381 - .L_380)
	.align		4
.L_380:
        /*0844*/ 	.word	index@(_ZN2at4cuda17kernelHistogram1DIfslLi1ELi2ELin1ELNS0_23CUDAHistogramMemoryTypeE0EZNS0_21CUDA_tensor_histogramIfsLb1EEEbNS_6TensorES4_S4_lNS_14AccumulateTypeIT0_Lb1EE4typeES8_NS0_13TensorArgTypeES9_S9_EUllE_EEvNS0_6detail10TensorInfoIT_T1_EESF_NSC_IKS6_SE_EElS8_S8_SE_T6_)
        /*0848*/ 	.word	0x0000002c


	//----- nvinfo : EIATTR_FRAME_SIZE
	.align		4
.L_381:
        /*084c*/ 	.byte	0x04, 0x11
        /*084e*/ 	.short	(.L_383 - .L_382)
	.align		4
.L_382:
        /*0850*/ 	.word	index@($__internal_61_$__cuda_sm20_div_u64)
        /*0854*/ 	.word	0x00000000


	//----- nvinfo : EIATTR_FRAME_SIZE
	.align		4
.L_383:
        /*0858*/ 	.byte	0x04, 0x11
        /*085a*/ 	.short	(.L_385 - .L_384)
	.align		4
.L_384:
        /*085c*/ 	.word	index@($__internal_60_$__cuda_sm20_div_s64)
        /*0860*/ 	.word	0x00000000


	//----- nvinfo : EIATTR_FRAME_SIZE
	.align		4
.L_385:
        /*0864*/ 	.byte	0x04, 0x11
        /*0866*/ 	.short	(.L_387 - .L_386)
	.align		4
.L_386:
        /*0868*/ 	.word	index@(_ZN2at4cuda17kernelHistogram1DIfslLi1ELi2ELin1ELNS0_23CUDAHistogramMemoryTypeE0EZNS0_21CUDA_tensor_histogramIfsLb1EEEbNS_6TensorES4_S4_lNS_14AccumulateTypeIT0_Lb1EE4typeES8_NS0_13TensorArgTypeES9_S9_EUllE_EEvNS0_6detail10TensorInfoIT_T1_EESF_NSC_IKS6_SE_EElS8_S8_SE_T6_)
        /*086c*/ 	.word	0x00000000


	//----- nvinfo : EIATTR_REGCOUNT
	.align		4
.L_387:
        /*0870*/ 	.byte	0x04, 0x2f
        /*0872*/ 	.short	(.L_389 - .L_388)
	.align		4
.L_388:
        /*0874*/ 	.word	index@(_ZN2at4cuda17kernelHistogram1DIfslLi1ELi2ELin1ELNS0_23CUDAHistogramMemoryTypeE1EZNS0_21CUDA_tensor_histogramIfsLb1EEEbNS_6TensorES4_S4_lNS_14AccumulateTypeIT0_Lb1EE4typeES8_NS0_13TensorArgTypeES9_S9_EUllE_EEvNS0_6detail10TensorInfoIT_T1_EESF_NSC_IKS6_SE_EElS8_S8_SE_T6_)
        /*0878*/ 	.word	0x00000024


	//----- nvinfo : EIATTR_FRAME_SIZE
	.align		4
.L_389:
        /*087c*/ 	.byte	0x04, 0x11
        /*087e*/ 	.short	(.L_391 - .L_390)
	.align		4
.L_390:
        /*0880*/ 	.word	index@($__internal_59_$__cuda_sm20_div_s64)
        /*0884*/ 	.word	0x00000000


	//----- nvinfo : EIATTR_FRAME_SIZE
	.align		4
.L_391:
        /*0888*/ 	.byte	0x04, 0x11
        /*088a*/ 	.short	(.L_393 - .L_392)
	.align		4
.L_392:
        /*088c*/ 	.word	index@(_ZN2at4cuda17kernelHistogram1DIfslLi1ELi2ELin1ELNS0_23CUDAHistogramMemoryTypeE1EZNS0_21CUDA_tensor_histogramIfsLb1EEEbNS_6TensorES4_S4_lNS_14AccumulateTypeIT0_Lb1EE4typeES8_NS0_13TensorArgTypeES9_S9_EUllE_EEvNS0_6detail10TensorInfoIT_T1_EESF_NSC_IKS6_SE_EElS8_S8_SE_T6_)
        /*0890*/ 	.word	0x00000000


	//----- nvinfo : EIATTR_REGCOUNT
	.align		4
.L_393:
        /*0894*/ 	.byte	0x04, 0x2f
        /*0896*/ 	.short	(.L_395 - .L_394)
	.align		4
.L_394:
        /*0898*/ 	.word	index@(_ZN2at4cuda17kernelHistogram1DIfslLi1ELi2ELin1ELNS0_23CUDAHistogramMemoryTypeE0EZNS0_21CUDA_tensor_histogramIfsLb1EEEbNS_6TensorES4_S4_lNS_14AccumulateTypeIT0_Lb1EE4typeES8_NS0_13TensorArgTypeES9_S9_EUllE0_EEvNS0_6detail10TensorInfoIT_T1_EESF_NSC_IKS6_SE_EElS8_S8_SE_T6_)
        /*089c*/ 	.word	0x0000002c


	//----- nvinfo : EIATTR_FRAME_SIZE
	.align		4
.L_395:
        /*08a0*/ 	.byte	0x04, 0x11
        /*08a2*/ 	.short	(.L_397 - .L_396)
	.align		4
.L_396:
        /*08a4*/ 	.word	index@($__internal_58_$__cuda_sm20_div_u64)
        /*08a8*/ 	.word	0x00000000


	//----- nvinfo : EIATTR_FRAME_SIZE
	.align		4
.L_397:
        /*08ac*/ 	.byte	0x04, 0x11
        /*08ae*/ 	.short	(.L_399 - .L_398)
	.align		4
.L_398:
        /*08b0*/ 	.word	index@($__internal_57_$__cuda_sm20_div_s64)
        /*08b4*/ 	.word	0x00000000


	//----- nvinfo : EIATTR_FRAME_SIZE
	.align		4
.L_399:
        /*08b8*/ 	.byte	0x04, 0x11
        /*08ba*/ 	.short	(.L_401 - .L_400)
	.align		4
.L_400:
        /*08bc*/ 	.word	index@(_ZN2at4cuda17kernelHistogram1DIfslLi1ELi2ELin1ELNS0_23CUDAHistogramMemoryTypeE0EZNS0_21CUDA_tensor_histogramIfsLb1EEEbNS_6TensorES4_S4_lNS_14AccumulateTypeIT0_Lb1EE4typeES8_NS0_13TensorArgTypeES9_S9_EUllE0_EEvNS0_6detail10TensorInfoIT_T1_EESF_NSC_IKS6_SE_EElS8_S8_SE_T6_)
        /*08c0*/ 	.word	0x00000000


	//----- nvinfo : EIATTR_REGCOUNT
	.align		4
.L_401:
        /*08c4*/ 	.byte	0x04, 0x2f
        /*08c6*/ 	.short	(.L_403 - .L_402)
	.align		4
.L_402:
        /*08c8*/ 	.word	index@(_ZN2at4cuda17kernelHistogram1DIfslLi1ELi2ELin1ELNS0_23CUDAHistogramMemoryTypeE1EZNS0_21CUDA_tensor_histogramIfsLb1EEEbNS_6TensorES4_S4_lNS_14AccumulateTypeIT0_Lb1EE4typeES8_NS0_13TensorArgTypeES9_S9_EUllE0_EEvNS0_6detail10TensorInfoIT_T1_EESF_NSC_IKS6_SE_EElS8_S8_SE_T6_)
        /*08cc*/ 	.word	0x00000024


	//----- nvinfo : EIATTR_FRAME_SIZE
	.align		4
.L_403:
        /*08d0*/ 	.byte	0x04, 0x11
        /*08d2*/ 	.short	(.L_405 - .L_404)
	.align		4
.L_404:
        /*08d4*/ 	.word	index@($__internal_56_$__cuda_sm20_div_s64)
        /*08d8*/ 	.word	0x00000000


	//----- nvinfo : EIATTR_FRAME_SIZE
	.align		4
.L_405:
        /*08dc*/ 	.byte	0x04, 0x11
        /*08de*/ 	.short	(.L_407 - .L_406)
	.align		4
.L_406:
        /*08e0*/ 	.word	index@(_ZN2at4cuda17kernelHistogram1DIfslLi1ELi2ELin1ELNS0_23CUDAHistogramMemoryTypeE1EZNS0_21CUDA_tensor_histogramIfsLb1EEEbNS_6TensorES4_S4_lNS_14AccumulateTypeIT0_Lb1EE4typeES8_NS0_13TensorArgTypeES9_S9_EUllE0_EEvNS0_6detail10TensorInfoIT_T1_EESF_NSC_IKS6_SE_EElS8_S8_SE_T6_)
        /*08e4*/ 	.word	0x00000000


	//----- nvinfo : EIATTR_REGCOUNT
	.align		4
.L_407:
        /*08e8*/ 	.byte	0x04, 0x2f
        /*08ea*/ 	.short	(.L_409 - .L_408)
	.align		4
.L_408:
        /*08ec*/ 	.word	index@(_ZN2at4cuda17kernelHistogram1DIlslLi1ELi2ELin1ELNS0_23CUDAHistogramMemoryTypeE0EZNS0_21CUDA_tensor_histogramIlsLb0EEEbNS_6TensorES4_S4_lNS_14AccumulateTypeIT0_Lb1EE4typeES8_NS0_13TensorArgTypeES9_S9_EUllE_EEvNS0_6detail10TensorInfoIT_T1_EESF_NSC_IKS6_SE_EElS8_S8_SE_T6_)
        /*08f0*/ 	.word	0x00000027


	//----- nvinfo : EIATTR_FRAME_SIZE
	.align		4
.L_409:
        /*08f4*/ 	.byte	0x04, 0x11
        /*08f6*/ 	.short	(.L_411 - .L_410)
	.align		4
.L_410:
        /*08f8*/ 	.word	index@($__internal_55_$__cuda_sm20_div_u64)
        /*08fc*/ 	.word	0x00000000


	//----- nvinfo : EIATTR_FRAME_SIZE
	.align		4
.L_411:
        /*0900*/ 	.byte	0x04, 0x11
        /*0902*/ 	.short	(.L_413 - .L_412)
	.align		4
.L_412:
        /*0904*/ 	.word	index@($__internal_54_$__cuda_sm20_div_s64)
        /*0908*/ 	.word	0x00000000


	//----- nvinfo : EIATTR_FRAME_SIZE
	.align		4
.L_413:
        /*090c*/ 	.byte	0x04, 0x11
        /*090e*/ 	.short	(.L_415 - .L_414)
	.align		4
.L_414:
        /*0910*/ 	.word	index@(_ZN2at4cuda17kernelHistogram1DIlslLi1ELi2ELin1ELNS0_23CUDAHistogramMemoryTypeE0EZNS0_21CUDA_tensor_histogramIlsLb0EEEbNS_6TensorES4_S4_lNS_14AccumulateTypeIT0_Lb1EE4typeES8_NS0_13TensorArgTypeES9_S9_EUllE_EEvNS0_6detail10TensorInfoIT_T1_EESF_NSC_IKS6_SE_EElS8_S8_SE_T6_)
        /*0914*/ 	.word	0x00000000


	//----- nvinfo : EIATTR_REGCOUNT
	.align		4
.L_415:
        /*0918*/ 	.byte	0x04, 0x2f
        /*091a*/ 	.short	(.L_417 - .L_416)
	.align		4
.L_416:
        /*091c*/ 	.word	index@(_ZN2at4cuda17kernelHistogram1DIlslLi1ELi2ELin1ELNS0_23CUDAHistogramMemoryTypeE1EZNS0_21CUDA_tensor_histogramIlsLb0EEEbNS_6TensorES4_S4_lNS_14AccumulateTypeIT0_Lb1EE4typeES8_NS0_13TensorArgTypeES9_S9_EUllE_EEvNS0_6detail10TensorInfoIT_T1_EESF_NSC_IKS6_SE_EElS8_S8_SE_T6_)
        /*0920*/ 	.word	0x00000026


	//----- nvinfo : EIATTR_FRAME_SIZE
	.align		4
.L_417:
        /*0924*/ 	.byte	0x04, 0x11
        /*0926*/ 	.short	(.L_419 - .L_418)
	.align		4
.L_418:
        /*0928*/ 	.word	index@($__internal_53_$__cuda_sm20_div_u64)
        /*092c*/ 	.word	0x00000000


	//----- nvinfo : EIATTR_FRAME_SIZE
	.align		4
.L_419:
        /*0930*/ 	.byte	0x04, 0x11
        /*0932*/ 	.short	(.L_421 - .L_420)
	.align		4
.L_420:
        /*0934*/ 	.word	index@($__internal_52_$__cuda_sm20_div_s64)
        /*0938*/ 	.word	0x00000000


	//----- nvinfo : EIATTR_FRAME_SIZE
	.align		4
.L_421:
        /*093c*/ 	.byte	0x04, 0x11
        /*093e*/ 	.short	(.L_423 - .L_422)
	.align		4
.L_422:
        /*0940*/ 	.word	index@(_ZN2at4cuda17kernelHistogram1DIlslLi1ELi2ELin1ELNS0_23CUDAHistogramMemoryTypeE1EZNS0_21CUDA_tensor_histogramIlsLb0EEEbNS_6TensorES4_S4_lNS_14AccumulateTypeIT0_Lb1EE4typeES8_NS0_13TensorArgTypeES9_S9_EUllE_EEvNS0_6detail10TensorInfoIT_T1_EESF_NSC_IKS6_SE_EElS8_S8_SE_T6_)
        /*0944*/ 	.word	0x00000000


	//----- nvinfo : EIATTR_REGCOUNT
	.align		4
.L_423:
        /*0948*/ 	.byte	0x04, 0x2f
        /*094a*/ 	.short	(.L_425 - .L_424)
	.align		4
.L_424:
        /*094c*/ 	.word	index@(_ZN2at4cuda17kernelHistogram1DIlslLi1ELi2ELin1ELNS0_23CUDAHistogramMemoryTypeE0EZNS0_21CUDA_tensor_histogramIlsLb0EEEbNS_6TensorES4_S4_lNS_14AccumulateTypeIT0_Lb1EE4typeES8_NS0_13TensorArgTypeES9_S9_EUllE0_EEvNS0_6detail10TensorInfoIT_T1_EESF_NSC_IKS6_SE_EElS8_S8_SE_T6_)
        /*0950*/ 	.word	0x00000028


	//----- nvinfo : EIATTR_FRAME_SIZE
	.align		4
.L_425:
        /*0954*/ 	.byte	0x04, 0x11
        /*0956*/ 	.short	(.L_427 - .L_426)
	.align		4
.L_426:
        /*0958*/ 	.word	index@($__internal_51_$__cuda_sm20_div_u64)
        /*095c*/ 	.word	0x00000000


	//----- nvinfo : EIATTR_FRAME_SIZE
	.align		4
.L_427:
        /*0960*/ 	.byte	0x04, 0x11
        /*0962*/ 	.short	(.L_429 - .L_428)
	.align		4
.L_428:
        /*0964*/ 	.word	index@($__internal_50_$__cuda_sm20_div_s64)
        /*0968*/ 	.word	0x00000000


	//----- nvinfo : EIATTR_FRAME_SIZE
	.align		4
.L_429:
        /*096c*/ 	.byte	0x04, 0x11
        /*096e*/ 	.short	(.L_431 - .L_430)
	.align		4
.L_430:
        /*0970*/ 	.word	index@(_ZN2at4cuda17kernelHistogram1DIlslLi1ELi2ELin1ELNS0_23CUDAHistogramMemoryTypeE0EZNS0_21CUDA_tensor_histogramIlsLb0EEEbNS_6TensorES4_S4_lNS_14AccumulateTypeIT0_Lb1EE4typeES8_NS0_13TensorArgTypeES9_S9_EUllE0_EEvNS0_6detail10TensorInfoIT_T1_EESF_NSC_IKS6_SE_EElS8_S8_SE_T6_)
        /*0974*/ 	.word	0x00000000


	//----- nvinfo : EIATTR_REGCOUNT
	.align		4
.L_431:
        /*0978*/ 	.byte	0x04, 0x2f
        /*097a*/ 	.short	(.L_433 - .L_432)
	.align		4
.L_432:
        /*097c*/ 	.word	index@(_ZN2at4cuda17kernelHistogram1DIlslLi1ELi2ELin1ELNS0_23CUDAHistogramMemoryTypeE1EZNS0_21CUDA_tensor_histogramIlsLb0EEEbNS_6TensorES4_S4_lNS_14AccumulateTypeIT0_Lb1EE4typeES8_NS0_13TensorArgTypeES9_S9_EUllE0_EEvNS0_6detail10TensorInfoIT_T1_EESF_NSC_IKS6_SE_EElS8_S8_SE_T6_)
        /*0980*/ 	.word	0x00000026


	//----- nvinfo : EIATTR_FRAME_SIZE
	.align		4
.L_433:
        /*0984*/ 	.byte	0x04, 0x11
        /*0986*/ 	.short	(.L_435 - .L_434)
	.align		4
.L_434:
        /*0988*/ 	.word	index@($__internal_49_$__cuda_sm20_div_u64)
        /*098c*/ 	.word	0x00000000


	//----- nvinfo : EIATTR_FRAME_SIZE
	.align		4
.L_435:
        /*0990*/ 	.byte	0x04, 0x11
        /*0992*/ 	.short	(.L_437 - .L_436)
	.align		4
.L_436:
        /*0994*/ 	.word	index@($__internal_48_$__cuda_sm20_div_s64)
        /*0998*/ 	.word	0x00000000


	//----- nvinfo : EIATTR_FRAME_SIZE
	.align		4
.L_437:
        /*099c*/ 	.byte	0x04, 0x11
        /*099e*/ 	.short	(.L_439 - .L_438)
	.align		4
.L_438:
        /*09a0*/ 	.word	index@(_ZN2at4cuda17kernelHistogram1DIlslLi1ELi2ELin1ELNS0_23CUDAHistogramMemoryTypeE1EZNS0_21CUDA_tensor_histogramIlsLb0EEEbNS_6TensorES4_S4_lNS_14AccumulateTypeIT0_Lb1EE4typeES8_NS0_13TensorArgTypeES9_S9_EUllE0_EEvNS0_6detail10TensorInfoIT_T1_EESF_NSC_IKS6_SE_EElS8_S8_SE_T6_)
        /*09a4*/ 	.word	0x00000000


	//----- nvinfo : EIATTR_REGCOUNT
	.align		4
.L_439:
        /*09a8*/ 	.byte	0x04, 0x2f
        /*09aa*/ 	.short	(.L_441 - .L_440)
	.align		4
.L_440:
        /*09ac*/ 	.word	index@(_ZN2at4cuda17kernelHistogram1DIdslLi1ELi2ELin1ELNS0_23CUDAHistogramMemoryTypeE0EZNS0_21CUDA_tensor_histogramIdsLb1EEEbNS_6TensorES4_S4_lNS_14AccumulateTypeIT0_Lb1EE4typeES8_NS0_13TensorArgTypeES9_S9_EUllE_EEvNS0_6detail10TensorInfoIT_T1_EESF_NSC_IKS6_SE_EElS8_S8_SE_T6_)
        /*09b0*/ 	.word	0x0000002c


	//----- nvinfo : EIATTR_FRAME_SIZE
	.align		4
.L_441:
        /*09b4*/ 	.byte	0x04, 0x11
        /*09b6*/ 	.short	(.L_443 - .L_442)
	.align		4
.L_442:
        /*09b8*/ 	.word	index@($__internal_47_$__cuda_sm20_div_u64)
        /*09bc*/ 	.word	0x00000000


	//----- nvinfo : EIATTR_FRAME_SIZE
	.align		4
.L_443:
        /*09c0*/ 	.byte	0x04, 0x11
        /*09c2*/ 	.short	(.L_445 - .L_444)
	.align		4
.L_444:
        /*09c4*/ 	.word	index@($__internal_46_$__cuda_sm20_div_s64)
        /*09c8*/ 	.word	0x00000000


	//----- nvinfo : EIATTR_FRAME_SIZE
	.align		4
.L_445:
        /*09cc*/ 	.byte	0x04, 0x11
        /*09ce*/ 	.short	(.L_447 - .L_446)
	.align		4
.L_446:
        /*09d0*/ 	.word	index@(_ZN2at4cuda17kernelHistogram1DIdslLi1ELi2ELin1ELNS0_23CUDAHistogramMemoryTypeE0EZNS0_21CUDA_tensor_histogramIdsLb1EEEbNS_6TensorES4_S4_lNS_14AccumulateTypeIT0_Lb1EE4typeES8_NS0_13TensorArgTypeES9_S9_EUllE_EEvNS0_6detail10TensorInfoIT_T1_EESF_NSC_IKS6_SE_EElS8_S8_SE_T6_)
        /*09d4*/ 	.word	0x00000000


	//----- nvinfo : EIATTR_REGCOUNT
	.align		4
.L_447:
        /*09d8*/ 	.byte	0x04, 0x2f
        /*09da*/ 	.short	(.L_449 - .L_448)
	.align		4
.L_448:
        /*09dc*/ 	.word	index@(_ZN2at4cuda17kernelHistogram1DIdslLi1ELi2ELin1ELNS0_23CUDAHistogramMemoryTypeE1EZNS0_21CUDA_tensor_histogramIdsLb1EEEbNS_6TensorES4_S4_lNS_14AccumulateTypeIT0_Lb1EE4typeES8_NS0_13TensorArgTypeES9_S9_EUllE_EEvNS0_6detail10TensorInfoIT_T1_EESF_NSC_IKS6_SE_EElS8_S8_SE_T6_)
        /*09e0*/ 	.word	0x00000024


	//----- nvinfo : EIATTR_FRAME_SIZE
	.align		4
.L_449:
        /*09e4*/ 	.byte	0x04, 0x11
        /*09e6*/ 	.short	(.L_451 - .L_450)
	.align		4
.L_450:
        /*09e8*/ 	.word	index@($__internal_45_$__cuda_sm20_div_s64)
        /*09ec*/ 	.word	0x00000000


	//----- nvinfo : EIATTR_FRAME_SIZE
	.align		4
.L_451:
        /*09f0*/ 	.byte	0x04, 0x11
        /*09f2*/ 	.short	(.L_453 - .L_452)
	.align		4
.L_452:
        /*09f4*/ 	.word	index@(_ZN2at4cuda17kernelHistogram1DIdslLi1ELi2ELin1ELNS0_23CUDAHistogramMemoryTypeE1EZNS0_21CUDA_tensor_histogramIdsLb1EEEbNS_6TensorES4_S4_lNS_14AccumulateTypeIT0_Lb1EE4typeES8_NS0_13TensorArgTypeES9_S9_EUllE_EEvNS0_6detail10TensorInfoIT_T1_EESF_NSC_IKS6_SE_EElS8_S8_SE_T6_)
        /*09f8*/ 	.word	0x00000000


	//----- nvinfo : EIATTR_REGCOUNT
	.align		4
.L_453:
        /*09fc*/ 	.byte	0x04, 0x2f
        /*09fe*/ 	.short	(.L_455 - .L_454)
	.align		4
.L_454:
        /*0a00*/ 	.word	index@(_ZN2at4cuda17kernelHistogram1DIdslLi1ELi2ELin1ELNS0_23CUDAHistogramMemoryTypeE0EZNS0_21CUDA_tensor_histogramIdsLb1EEEbNS_6TensorES4_S4_lNS_14AccumulateTypeIT0_Lb1EE4typeES8_NS0_13TensorArgTypeES9_S9_EUllE0_EEvNS0_6detail10TensorInfoIT_T1_EESF_NSC_IKS6_SE_EElS8_S8_SE_T6_)
        /*0a04*/ 	.word	0x0000002c


	//----- nvinfo : EIATTR_FRAME_SIZE
	.align		4
.L_455:
        /*0a08*/ 	.byte	0x04, 0x11
        /*0a0a*/ 	.short	(.L_457 - .L_456)
	.align		4
.L_456:
        /*0a0c*/ 	.word	index@($__internal_44_$__cuda_sm20_div_u64)
        /*0a10*/ 	.word	0x00000000


	//----- nvinfo : EIATTR_FRAME_SIZE
	.align		4
.L_457:
        /*0a14*/ 	.byte	0x04, 0x11
        /*0a16*/ 	.short	(.L_459 - .L_458)
	.align		4
.L_458:
        /*0a18*/ 	.word	index@($__internal_43_$__cuda_sm20_div_s64)
        /*0a1c*/ 	.word	0x00000000


	//----- nvinfo : EIATTR_FRAME_SIZE
	.align		4
.L_459:
        /*0a20*/ 	.byte	0x04, 0x11
        /*0a22*/ 	.short	(.L_461 - .L_460)
	.align		4
.L_460:
        /*0a24*/ 	.word	index@(_ZN2at4cuda17kernelHistogram1DIdslLi1ELi2ELin1ELNS0_23CUDAHistogramMemoryTypeE0EZNS0_21CUDA_tensor_histogramIdsLb1EEEbNS_6TensorES4_S4_lNS_14AccumulateTypeIT0_Lb1EE4typeES8_NS0_13TensorArgTypeES9_S9_EUllE0_EEvNS0_6detail10TensorInfoIT_T1_EESF_NSC_IKS6_SE_EElS8_S8_SE_T6_)
        /*0a28*/ 	.word	0x00000000


	//----- nvinfo : EIATTR_REGCOUNT
	.align		4
.L_461:
        /*0a2c*/ 	.byte	0x04, 0x2f
        /*0a2e*/ 	.short	(.L_463 - .L_462)
	.align		4
.L_462:
        /*0a30*/ 	.word	index@(_ZN2at4cuda17kernelHistogram1DIdslLi1ELi2ELin1ELNS0_23CUDAHistogramMemoryTypeE1EZNS0_21CUDA_tensor_histogramIdsLb1EEEbNS_6TensorES4_S4_lNS_14AccumulateTypeIT0_Lb1EE4typeES8_NS0_13TensorArgTypeES9_S9_EUllE0_EEvNS0_6detail10TensorInfoIT_T1_EESF_NSC_IKS6_SE_EElS8_S8_SE_T6_)
        /*0a34*/ 	.word	0x00000024


	//----- nvinfo : EIATTR_FRAME_SIZE
	.align		4
.L_463:
        /*0a38*/ 	.byte	0x04, 0x11
        /*0a3a*/ 	.short	(.L_465 - .L_464)
	.align		4
.L_464:
        /*0a3c*/ 	.word	index@($__internal_42_$__cuda_sm20_div_s64)
        /*0a40*/ 	.word	0x00000000


	//----- nvinfo : EIATTR_FRAME_SIZE
	.align		4
.L_465:
        /*0a44*/ 	.byte	0x04, 0x11
        /*0a46*/ 	.short	(.L_467 - .L_466)
	.align		4
.L_466:
        /*0a48*/ 	.word	index@(_ZN2at4cuda17kernelHistogram1DIdslLi1ELi2ELin1ELNS0_23CUDAHistogramMemoryTypeE1EZNS0_21CUDA_tensor_histogramIdsLb1EEEbNS_6TensorES4_S4_lNS_14AccumulateTypeIT0_Lb1EE4typeES8_NS0_13TensorArgTypeES9_S9_EUllE0_EEvNS0_6detail10TensorInfoIT_T1_EESF_NSC_IKS6_SE_EElS8_S8_SE_T6_)
        /*0a4c*/ 	.word	0x00000000


	//----- nvinfo : EIATTR_REGCOUNT
	.align		4
.L_467:
        /*0a50*/ 	.byte	0x04, 0x2f
        /*0a52*/ 	.short	(.L_469 - .L_468)
	.align		4
.L_468:
        /*0a54*/ 	.word	index@(_ZN2at4cuda17kernelHistogram1DIhhlLi1ELi2ELin1ELNS0_23CUDAHistogramMemoryTypeE0EZNS0_21CUDA_tensor_histogramIhhLb0EEEbNS_6TensorES4_S4_lNS_14AccumulateTypeIT0_Lb1EE4typeES8_NS0_13TensorArgTypeES9_S9_EUllE_EEvNS0_6detail10TensorInfoIT_T1_EESF_NSC_IKS6_SE_EElS8_S8_SE_T6_)
        /*0a58*/ 	.word	0x00000027


	//----- nvinfo : EIATTR_FRAME_SIZE
	.align		4
.L_469:
        /*0a5c*/ 	.byte	0x04, 0x11
        /*0a5e*/ 	.short	(.L_471 - .L_470)
	.align		4
.L_470:
        /*0a60*/ 	.word	index@($__internal_41_$__cuda_sm20_div_u64)
        /*0a64*/ 	.word	0x00000000


	//----- nvinfo : EIATTR_FRAME_SIZE
	.align		4
.L_471:
        /*0a68*/ 	.byte	0x04, 0x11
        /*0a6a*/ 	.short	(.L_473 - .L_472)
	.align		4
.L_472:
        /*0a6c*/ 	.word	index@($__internal_40_$__cuda_sm20_div_s64)
        /*0a70*/ 	.word	0x00000000


	//----- nvinfo : EIATTR_FRAME_SIZE
	.align		4
.L_473:
        /*0a74*/ 	.byte	0x04, 0x11
        /*0a76*/ 	.short	(.L_475 - .L_474)
	.align		4
.L_474:
        /*0a78*/ 	.word	index@(_ZN2at4cuda17kernelHistogram1DIhhlLi1ELi2ELin1ELNS0_23CUDAHistogramMemoryTypeE0EZNS0_21CUDA_tensor_histogramIhhLb0EEEbNS_6TensorES4_S4_lNS_14AccumulateTypeIT0_Lb1EE4typeES8_NS0_13TensorArgTypeES9_S9_EUllE_EEvNS0_6detail10TensorInfoIT_T1_EESF_NSC_IKS6_SE_EElS8_S8_SE_T6_)
        /*0a7c*/ 	.word	0x00000000


	//----- nvinfo : EIATTR_REGCOUNT
	.align		4
.L_475:
        /*0a80*/ 	.byte	0x04, 0x2f
        /*0a82*/ 	.short	(.L_477 - .L_476)
	.align		4
.L_476:
        /*0a84*/ 	.word	index@(_ZN2at4cuda17kernelHistogram1DIhhlLi1ELi2ELin1ELNS0_23CUDAHistogramMemoryTypeE1EZNS0_21CUDA_tensor_histogramIhhLb0EEEbNS_6TensorES4_S4_lNS_14AccumulateTypeIT0_Lb1EE4typeES8_NS0_13TensorArgTypeES9_S9_EUllE_EEvNS0_6detail10TensorInfoIT_T1_EESF_NSC_IKS6_SE_EElS8_S8_SE_T6_)
        /*0a88*/ 	.word	0x00000024


	//----- nvinfo : EIATTR_FRAME_SIZE
	.align		4
.L_477:
        /*0a8c*/ 	.byte	0x04, 0x11
        /*0a8e*/ 	.short	(.L_479 - .L_478)
	.align		4
.L_478:
        /*0a90*/ 	.word	index@($__internal_39_$__cuda_sm20_div_s64)
        /*0a94*/ 	.word	0x00000000


	//----- nvinfo : EIATTR_FRAME_SIZE
	.align		4
.L_479:
        /*0a98*/ 	.byte	0x04, 0x11
        /*0a9a*/ 	.short	(.L_481 - .L_480)
	.align		4
.L_480:
        /*0a9c*/ 	.word	index@(_ZN2at4cuda17kernelHistogram1DIhhlLi1ELi2ELin1ELNS0_23CUDAHistogramMemoryTypeE1EZNS0_21CUDA_tensor_histogramIhhLb0EEEbNS_6TensorES4_S4_lNS_14AccumulateTypeIT0_Lb1EE4typeES8_NS0_13TensorArgTypeES9_S9_EUllE_EEvNS0_6detail10TensorInfoIT_T1_EESF_NSC_IKS6_SE_EElS8_S8_SE_T6_)
        /*0aa0*/ 	.word	0x00000000


	//----- nvinfo : EIATTR_REGCOUNT
	.align		4
.L_481:
        /*0aa4*/ 	.byte	0x04, 0x2f
        /*0aa6*/ 	.short	(.L_483 - .L_482)
	.align		4
.L_482:
        /*0aa8*/ 	.word	index@(_ZN2at4cuda17kernelHistogram1DIhhlLi1ELi2ELin1ELNS0_23CUDAHistogramMemoryTypeE0EZNS0_21CUDA_tensor_histogramIhhLb0EEEbNS_6TensorES4_S4_lNS_14AccumulateTypeIT0_Lb1EE4typeES8_NS0_13TensorArgTypeES9_S9_EUllE0_EEvNS0_6detail10TensorInfoIT_T1_EESF_NSC_IKS6_SE_EElS8_S8_SE_T6_)
        /*0aac*/ 	.word	0x00000027


	//----- nvinfo : EIATTR_FRAME_SIZE
	.align		4
.L_483:
        /*0ab0*/ 	.byte	0x04, 0x11
        /*0ab2*/ 	.short	(.L_485 - .L_484)
	.align		4
.L_484:
        /*0ab4*/ 	.word	index@($__internal_38_$__cuda_sm20_div_u64)
        /*0ab8*/ 	.word	0x00000000


	//----- nvinfo : EIATTR_FRAME_SIZE
	.align		4
.L_485:
        /*0abc*/ 	.byte	0x04, 0x11
        /*0abe*/ 	.short	(.L_487 - .L_486)
	.align		4
.L_486:
        /*0ac0*/ 	.word	index@($__internal_37_$__cuda_sm20_div_s64)
        /*0ac4*/ 	.word	0x00000000


	//----- nvinfo : EIATTR_FRAME_SIZE
	.align		4
.L_487:
        /*0ac8*/ 	.byte	0x04, 0x11
        /*0aca*/ 	.short	(.L_489 - .L_488)
	.align		4
.L_488:
        /*0acc*/ 	.word	index@(_ZN2at4cuda17kernelHistogram1DIhhlLi1ELi2ELin1ELNS0_23CUDAHistogramMemoryTypeE0EZNS0_21CUDA_tensor_histogramIhhLb0EEEbNS_6TensorES4_S4_lNS_14AccumulateTypeIT0_Lb1EE4typeES8_NS0_13TensorArgTypeES9_S9_EUllE0_EEvNS0_6detail10TensorInfoIT_T1_EESF_NSC_IKS6_SE_EElS8_S8_SE_T6_)
        /*0ad0*/ 	.word	0x00000000


	//----- nvinfo : EIATTR_REGCOUNT
	.align		4
.L_489:
        /*0ad4*/ 	.byte	0x04, 0x2f
        /*0ad6*/ 	.short	(.L_491 - .L_490)
	.align		4
.L_490:
        /*0ad8*/ 	.word	index@(_ZN2at4cuda17kernelHistogram1DIhhlLi1ELi2ELin1ELNS0_23CUDAHistogramMemoryTypeE1EZNS0_21CUDA_tensor_histogramIhhLb0EEEbNS_6TensorES4_S4_lNS_14AccumulateTypeIT0_Lb1EE4typeES8_NS0_13TensorArgTypeES9_S9_EUllE0_EEvNS0_6detail10TensorInfoIT_T1_EESF_NSC_IKS6_SE_EElS8_S8_SE_T6_)
        /*0adc*/ 	.word	0x00000024


	//----- nvinfo : EIATTR_FRAME_SIZE
	.align		4
.L_491:
        /*0ae0*/ 	.byte	0x04, 0x11
        /*0ae2*/ 	.short	(.L_493 - .L_492)
	.align		4
.L_492:
        /*0ae4*/ 	.word	index@($__internal_36_$__cuda_sm20_div_s64)
        /*0ae8*/ 	.word	0x00000000


	//----- nvinfo : EIATTR_FRAME_SIZE
	.align		4
.L_493:
        /*0aec*/ 	.byte	0x04, 0x11
        /*0aee*/ 	.short	(.L_495 - .L_494)
	.align		4
.L_494:
        /*0af0*/ 	.word	index@(_ZN2at4cuda17kernelHistogram1DIhhlLi1ELi2ELin1ELNS0_23CUDAHistogramMemoryTypeE1EZNS0_21CUDA_tensor_histogramIhhLb0EEEbNS_6TensorES4_S4_lNS_14AccumulateTypeIT0_Lb1EE4typeES8_NS0_13TensorArgTypeES9_S9_EUllE0_EEvNS0_6detail10TensorInfoIT_T1_EESF_NSC_IKS6_SE_EElS8_S8_SE_T6_)
        /*0af4*/ 	.word	0x00000000


	//----- nvinfo : EIATTR_REGCOUNT
	.align		4
.L_495:
        /*0af8*/ 	.byte	0x04, 0x2f
        /*0afa*/ 	.short	(.L_497 - .L_496)
	.align		4
.L_496:
        /*0afc*/ 	.word	index@(_ZN2at4cuda17kernelHistogram1DIaalLi1ELi2ELin1ELNS0_23CUDAHistogramMemoryTypeE0EZNS0_21CUDA_tensor_histogramIaaLb0EEEbNS_6TensorES4_S4_lNS_14AccumulateTypeIT0_Lb1EE4typeES8_NS0_13TensorArgTypeES9_S9_EUllE_EEvNS0_6detail10TensorInfoIT_T1_EESF_NSC_IKS6_SE_EElS8_S8_SE_T6_)
        /*0b00*/ 	.word	0x00000027


	//----- nvinfo : EIATTR_FRAME_SIZE
	.align		4
.L_497:
        /*0b04*/ 	.byte	0x04, 0x11
        /*0b06*/ 	.short	(.L_499 - .L_498)
	.align		4
.L_498:
        /*0b08*/ 	.word	index@($__internal_35_$__cuda_sm20_div_u64)
        /*0b0c*/ 	.word	0x00000000


	//----- nvinfo : EIATTR_FRAME_SIZE
	.align		4
.L_499:
        /*0b10*/ 	.byte	0x04, 0x11
        /*0b12*/ 	.short	(.L_501 - .L_500)
	.align		4
.L_500:
        /*0b14*/ 	.word	index@($__internal_34_$__cuda_sm20_div_s64)
        /*0b18*/ 	.word	0x00000000


	//----- nvinfo : EIATTR_FRAME_SIZE
	.align		4
.L_501:
        /*0b1c*/ 	.byte	0x04, 0x11
        /*0b1e*/ 	.short	(.L_503 - .L_502)
	.align		4
.L_502:
        /*0b20*/ 	.word	index@(_ZN2at4cuda17kernelHistogram1DIaalLi1ELi2ELin1ELNS0_23CUDAHistogramMemoryTypeE0EZNS0_21CUDA_tensor_histogramIaaLb0EEEbNS_6TensorES4_S4_lNS_14AccumulateTypeIT0_Lb1EE4typeES8_NS0_13TensorArgTypeES9_S9_EUllE_EEvNS0_6detail10TensorInfoIT_T1_EESF_NSC_IKS6_SE_EElS8_S8_SE_T6_)
        /*0b24*/ 	.word	0x00000000


	//----- nvinfo : EIATTR_REGCOUNT
	.align		4
.L_503:
        /*0b28*/ 	.byte	0x04, 0x2f
        /*0b2a*/ 	.short	(.L_505 - .L_504)
	.align		4
.L_504:
        /*0b2c*/ 	.word	index@(_ZN2at4cuda17kernelHistogram1DIaalLi1ELi2ELin1ELNS0_23CUDAHistogramMemoryTypeE1EZNS0_21CUDA_tensor_histogramIaaLb0EEEbNS_6TensorES4_S4_lNS_14AccumulateTypeIT0_Lb1EE4typeES8_NS0_13TensorArgTypeES9_S9_EUllE_EEvNS0_6detail10TensorInfoIT_T1_EESF_NSC_IKS6_SE_EElS8_S8_SE_T6_)
        /*0b30*/ 	.word	0x00000024


	//----- nvinfo : EIATTR_FRAME_SIZE
	.align		4
.L_505:
        /*0b34*/ 	.byte	0x04, 0x11
        /*0b36*/ 	.short	(.L_507 - .L_506)
	.align		4
.L_506:
        /*0b38*/ 	.word	index@($__internal_33_$__cuda_sm20_div_s64)
        /*0b3c*/ 	.word	0x00000000


	//----- nvinfo : EIATTR_FRAME_SIZE
	.align		4
.L_507:
        /*0b40*/ 	.byte	0x04, 0x11
        /*0b42*/ 	.short	(.L_509 - .L_508)
	.align		4
.L_508:
        /*0b44*/ 	.word	index@(_ZN2at4cuda17kernelHistogram1DIaalLi1ELi2ELin1ELNS0_23CUDAHistogramMemoryTypeE1EZNS0_21CUDA_tensor_histogramIaaLb0EEEbNS_6TensorES4_S4_lNS_14AccumulateTypeIT0_Lb1EE4typeES8_NS0_13TensorArgTypeES9_S9_EUllE_EEvNS0_6detail10TensorInfoIT_T1_EESF_NSC_IKS6_SE_EElS8_S8_SE_T6_)
        /*0b48*/ 	.word	0x00000000


	//----- nvinfo : EIATTR_REGCOUNT
	.align		4
.L_509:
        /*0b4c*/ 	.byte	0x04, 0x2f
        /*0b4e*/ 	.short	(.L_511 - .L_510)
	.align		4
.L_510:
        /*0b50*/ 	.word	index@(_ZN2at4cuda17kernelHistogram1DIaalLi1ELi2ELin1ELNS0_23CUDAHistogramMemoryTypeE0EZNS0_21CUDA_tensor_histogramIaaLb0EEEbNS_6TensorES4_S4_lNS_14AccumulateTypeIT0_Lb1EE4typeES8_NS0_13TensorArgTypeES9_S9_EUllE0_EEvNS0_6detail10TensorInfoIT_T1_EESF_NSC_IKS6_SE_EElS8_S8_SE_T6_)
        /*0b54*/ 	.word	0x00000027


	//----- nvinfo : EIATTR_FRAME_SIZE
	.align		4
.L_511:
        /*0b58*/ 	.byte	0x04, 0x11
        /*0b5a*/ 	.short	(.L_513 - .L_512)
	.align		4
.L_512:
        /*0b5c*/ 	.word	index@($__internal_32_$__cuda_sm20_div_u64)
        /*0b60*/ 	.word	0x00000000


	//----- nvinfo : EIATTR_FRAME_SIZE
	.align		4
.L_513:
        /*0b64*/ 	.byte	0x04, 0x11
        /*0b66*/ 	.short	(.L_515 - .L_514)
	.align		4
.L_514:
        /*0b68*/ 	.word	index@($__internal_31_$__cuda_sm20_div_s64)
        /*0b6c*/ 	.word	0x00000000


	//----- nvinfo : EIATTR_FRAME_SIZE
	.align		4
.L_515:
        /*0b70*/ 	.byte	0x04, 0x11
        /*0b72*/ 	.short	(.L_517 - .L_516)
	.align		4
.L_516:
        /*0b74*/ 	.word	index@(_ZN2at4cuda17kernelHistogram1DIaalLi1ELi2ELin1ELNS0_23CUDAHistogramMemoryTypeE0EZNS0_21CUDA_tensor_histogramIaaLb0EEEbNS_6TensorES4_S4_lNS_14AccumulateTypeIT0_Lb1EE4typeES8_NS0_13TensorArgTypeES9_S9_EUllE0_EEvNS0_6detail10TensorInfoIT_T1_EESF_NSC_IKS6_SE_EElS8_S8_SE_T6_)
        /*0b78*/ 	.word	0x00000000


	//----- nvinfo : EIATTR_REGCOUNT
	.align		4
.L_517:
        /*0b7c*/ 	.byte	0x04, 0x2f
        /*0b7e*/ 	.short	(.L_519 - .L_518)
	.align		4
.L_518:
        /*0b80*/ 	.word	index@(_ZN2at4cuda17kernelHistogram1DIaalLi1ELi2ELin1ELNS0_23CUDAHistogramMemoryTypeE1EZNS0_21CUDA_tensor_histogramIaaLb0EEEbNS_6TensorES4_S4_lNS_14AccumulateTypeIT0_Lb1EE4typeES8_NS0_13TensorArgTypeES9_S9_EUllE0_EEvNS0_6detail10TensorInfoIT_T1_EESF_NSC_IKS6_SE_EElS8_S8_SE_T6_)
        /*0b84*/ 	.word	0x00000024


	//----- nvinfo : EIATTR_FRAME_SIZE
	.align		4
.L_519:
        /*0b88*/ 	.byte	0x04, 0x11
        /*0b8a*/ 	.short	(.L_521 - .L_520)
	.align		4
.L_520:
        /*0b8c*/ 	.word	index@($__internal_30_$__cuda_sm20_div_s64)
        /*0b90*/ 	.word	0x00000000


	//----- nvinfo : EIATTR_FRAME_SIZE
	.align		4
.L_521:
        /*0b94*/ 	.byte	0x04, 0x11
        /*0b96*/ 	.short	(.L_523 - .L_522)
	.align		4
.L_522:
        /*0b98*/ 	.word	index@(_ZN2at4cuda17kernelHistogram1DIaalLi1ELi2ELin1ELNS0_23CUDAHistogramMemoryTypeE1EZNS0_21CUDA_tensor_histogramIaaLb0EEEbNS_6TensorES4_S4_lNS_14AccumulateTypeIT0_Lb1EE4typeES8_NS0_13TensorArgTypeES9_S9_EUllE0_EEvNS0_6detail10TensorInfoIT_T1_EESF_NSC_IKS6_SE_EElS8_S8_SE_T6_)
        /*0b9c*/ 	.word	0x00000000


	//----- nvinfo : EIATTR_REGCOUNT
	.align		4
.L_523:
        /*0ba0*/ 	.byte	0x04, 0x2f
        /*0ba2*/ 	.short	(.L_525 - .L_524)
	.align		4
.L_524:
        /*0ba4*/ 	.word	index@(_ZN2at4cuda17kernelHistogram1DIiilLi1ELi2ELin1ELNS0_23CUDAHistogramMemoryTypeE0EZNS0_21CUDA_tensor_histogramIiiLb0EEEbNS_6TensorES4_S4_lNS_14AccumulateTypeIT0_Lb1EE4typeES8_NS0_13TensorArgTypeES9_S9_EUllE_EEvNS0_6detail10TensorInfoIT_T1_EESF_NSC_IKS6_SE_EElS8_S8_SE_T6_)
        /*0ba8*/ 	.word	0x00000027


	//----- nvinfo : EIATTR_FRAME_SIZE
	.align		4
.L_525:
        /*0bac*/ 	.byte	0x04, 0x11
        /*0bae*/ 	.short	(.L_527 - .L_526)
	.align		4
.L_526:
        /*0bb0*/ 	.word	index@($__internal_29_$__cuda_sm20_div_u64)
        /*0bb4*/ 	.word	0x00000000


	//----- nvinfo : EIATTR_FRAME_SIZE
	.align		4
.L_527:
        /*0bb8*/ 	.byte	0x04, 0x11
        /*0bba*/ 	.short	(.L_529 - .L_528)
	.align		4
.L_528:
        /*0bbc*/ 	.word	index@($__internal_28_$__cuda_sm20_div_s64)
        /*0bc0*/ 	.word	0x00000000


	//----- nvinfo : EIATTR_FRAME_SIZE
	.align		4
.L_529:
        /*0bc4*/ 	.byte	0x04, 0x11
        /*0bc6*/ 	.short	(.L_531 - .L_530)
	.align		4
.L_530:
        /*0bc8*/ 	.word	index@(_ZN2at4cuda17kernelHistogram1DIiilLi1ELi2ELin1ELNS0_23CUDAHistogramMemoryTypeE0EZNS0_21CUDA_tensor_histogramIiiLb0EEEbNS_6TensorES4_S4_lNS_14AccumulateTypeIT0_Lb1EE4typeES8_NS0_13TensorArgTypeES9_S9_EUllE_EEvNS0_6detail10TensorInfoIT_T1_EESF_NSC_IKS6_SE_EElS8_S8_SE_T6_)
        /*0bcc*/ 	.word	0x00000000


	//----- nvinfo : EIATTR_REGCOUNT
	.align		4
.L_531:
        /*0bd0*/ 	.byte	0x04, 0x2f
        /*0bd2*/ 	.short	(.L_533 - .L_532)
	.align		4
.L_532:
        /*0bd4*/ 	.word	index@(_ZN2at4cuda17kernelHistogram1DIiilLi1ELi2ELin1ELNS0_23CUDAHistogramMemoryTypeE1EZNS0_21CUDA_tensor_histogramIiiLb0EEEbNS_6TensorES4_S4_lNS_14AccumulateTypeIT0_Lb1EE4typeES8_NS0_13TensorArgTypeES9_S9_EUllE_EEvNS0_6detail10TensorInfoIT_T1_EESF_NSC_IKS6_SE_EElS8_S8_SE_T6_)
        /*0bd8*/ 	.word	0x00000026


	//----- nvinfo : EIATTR_FRAME_SIZE
	.align		4
.L_533:
        /*0bdc*/ 	.byte	0x04, 0x11
        /*0bde*/ 	.short	(.L_535 - .L_534)
	.align		4
.L_534:
        /*0be0*/ 	.word	index@($__internal_27_$__cuda_sm20_div_u64)
        /*0be4*/ 	.word	0x00000000


	//----- nvinfo : EIATTR_FRAME_SIZE
	.align		4
.L_535:
        /*0be8*/ 	.byte	0x04, 0x11
        /*0bea*/ 	.short	(.L_537 - .L_536)
	.align		4
.L_536:
        /*0bec*/ 	.word	index@($__internal_26_$__cuda_sm20_div_s64)
        /*0bf0*/ 	.word	0x00000000


	//----- nvinfo : EIATTR_FRAME_SIZE
	.align		4
.L_537:
        /*0bf4*/ 	.byte	0x04, 0x11
        /*0bf6*/ 	.short	(.L_539 - .L_538)
	.align		4
.L_538:
        /*0bf8*/ 	.word	index@(_ZN2at4cuda17kernelHistogram1DIiilLi1ELi2ELin1ELNS0_23CUDAHistogramMemoryTypeE1EZNS0_21CUDA_tensor_histogramIiiLb0EEEbNS_6TensorES4_S4_lNS_14AccumulateTypeIT0_Lb1EE4typeES8_NS0_13TensorArgTypeES9_S9_EUllE_EEvNS0_6detail10TensorInfoIT_T1_EESF_NSC_IKS6_SE_EElS8_S8_SE_T6_)
        /*0bfc*/ 	.word	0x00000000


	//----- nvinfo : EIATTR_REGCOUNT
	.align		4
.L_539:
        /*0c00*/ 	.byte	0x04, 0x2f
        /*0c02*/ 	.short	(.L_541 - .L_540)
	.align		4
.L_540:
        /*0c04*/ 	.word	index@(_ZN2at4cuda17kernelHistogram1DIiilLi1ELi2ELin1ELNS0_23CUDAHistogramMemoryTypeE0EZNS0_21CUDA_tensor_histogramIiiLb0EEEbNS_6TensorES4_S4_lNS_14AccumulateTypeIT0_Lb1EE4typeES8_NS0_13TensorArgTypeES9_S9_EUllE0_EEvNS0_6detail10TensorInfoIT_T1_EESF_NSC_IKS6_SE_EElS8_S8_SE_T6_)
        /*0c08*/ 	.word	0x00000028


	//----- nvinfo : EIATTR_FRAME_SIZE
	.align		4
.L_541:
        /*0c0c*/ 	.byte	0x04, 0x11
        /*0c0e*/ 	.short	(.L_543 - .L_542)
	.align		4
.L_542:
        /*0c10*/ 	.word	index@($__internal_25_$__cuda_sm20_div_u64)
        /*0c14*/ 	.word	0x00000000


	//----- nvinfo : EIATTR_FRAME_SIZE
	.align		4
.L_543:
        /*0c18*/ 	.byte	0x04, 0x11
        /*0c1a*/ 	.short	(.L_545 - .L_544)
	.align		4
.L_544:
        /*0c1c*/ 	.word	index@($__internal_24_$__cuda_sm20_div_s64)
        /*0c20*/ 	.word	0x00000000


	//----- nvinfo : EIATTR_FRAME_SIZE
	.align		4
.L_545:
        /*0c24*/ 	.byte	0x04, 0x11
        /*0c26*/ 	.short	(.L_547 - .L_546)
	.align		4
.L_546:
        /*0c28*/ 	.word	index@(_ZN2at4cuda17kernelHistogram1DIiilLi1ELi2ELin1ELNS0_23CUDAHistogramMemoryTypeE0EZNS0_21CUDA_tensor_histogramIiiLb0EEEbNS_6TensorES4_S4_lNS_14AccumulateTypeIT0_Lb1EE4typeES8_NS0_13TensorArgTypeES9_S9_EUllE0_EEvNS0_6detail10TensorInfoIT_T1_EESF_NSC_IKS6_SE_EElS8_S8_SE_T6_)
        /*0c2c*/ 	.word	0x00000000


	//----- nvinfo : EIATTR_REGCOUNT
	.align		4
.L_547:
        /*0c30*/ 	.byte	0x04, 0x2f
        /*0c32*/ 	.short	(.L_549 - .L_548)
	.align		4
.L_548:
        /*0c34*/ 	.word	index@(_ZN2at4cuda17kernelHistogram1DIiilLi1ELi2ELin1ELNS0_23CUDAHistogramMemoryTypeE1EZNS0_21CUDA_tensor_histogramIiiLb0EEEbNS_6TensorES4_S4_lNS_14AccumulateTypeIT0_Lb1EE4typeES8_NS0_13TensorArgTypeES9_S9_EUllE0_EEvNS0_6detail10TensorInfoIT_T1_EESF_NSC_IKS6_SE_EElS8_S8_SE_T6_)
        /*0c38*/ 	.word	0x00000026


	//----- nvinfo : EIATTR_FRAME_SIZE
	.align		4
.L_549:
        /*0c3c*/ 	.byte	0x04, 0x11
        /*0c3e*/ 	.short	(.L_551 - .L_550)
	.align		4
.L_550:
        /*0c40*/ 	.word	index@($__internal_23_$__cuda_sm20_div_u64)
        /*0c44*/ 	.word	0x00000000


	//----- nvinfo : EIATTR_FRAME_SIZE
	.align		4
.L_551:
        /*0c48*/ 	.byte	0x04, 0x11
        /*0c4a*/ 	.short	(.L_553 - .L_552)
	.align		4
.L_552:
        /*0c4c*/ 	.word	index@($__internal_22_$__cuda_sm20_div_s64)
        /*0c50*/ 	.word	0x00000000


	//----- nvinfo : EIATTR_FRAME_SIZE
	.align		4
.L_553:
        /*0c54*/ 	.byte	0x04, 0x11
        /*0c56*/ 	.short	(.L_555 - .L_554)
	.align		4
.L_554:
        /*0c58*/ 	.word	index@(_ZN2at4cuda17kernelHistogram1DIiilLi1ELi2ELin1ELNS0_23CUDAHistogramMemoryTypeE1EZNS0_21CUDA_tensor_histogramIiiLb0EEEbNS_6TensorES4_S4_lNS_14AccumulateTypeIT0_Lb1EE4typeES8_NS0_13TensorArgTypeES9_S9_EUllE0_EEvNS0_6detail10TensorInfoIT_T1_EESF_NSC_IKS6_SE_EElS8_S8_SE_T6_)
        /*0c5c*/ 	.word	0x00000000


	//----- nvinfo : EIATTR_REGCOUNT
	.align		4
.L_555:
        /*0c60*/ 	.byte	0x04, 0x2f
        /*0c62*/ 	.short	(.L_557 - .L_556)
	.align		4
.L_556:
        /*0c64*/ 	.word	index@(_ZN2at4cuda17kernelHistogram1DIsslLi1ELi2ELin1ELNS0_23CUDAHistogramMemoryTypeE0EZNS0_21CUDA_tensor_histogramIssLb0EEEbNS_6TensorES4_S4_lNS_14AccumulateTypeIT0_Lb1EE4typeES8_NS0_13TensorArgTypeES9_S9_EUllE_EEvNS0_6detail10TensorInfoIT_T1_EESF_NSC_IKS6_SE_EElS8_S8_SE_T6_)
        /*0c68*/ 	.word	0x00000027


	//----- nvinfo : EIATTR_FRAME_SIZE
	.align		4
.L_557:
        /*0c6c*/ 	.byte	0x04, 0x11
        /*0c6e*/ 	.short	(.L_559 - .L_558)
	.align		4
.L_558:
        /*0c70*/ 	.word	index@($__internal_21_$__cuda_sm20_div_u64)
        /*0c74*/ 	.word	0x00000000


	//----- nvinfo : EIATTR_FRAME_SIZE
	.align		4
.L_559:
        /*0c78*/ 	.byte	0x04, 0x11
        /*0c7a*/ 	.short	(.L_561 - .L_560)
	.align		4
.L_560:
        /*0c7c*/ 	.word	index@($__internal_20_$__cuda_sm20_div_s64)
        /*0c80*/ 	.word	0x00000000


	//----- nvinfo : EIATTR_FRAME_SIZE
	.align		4
.L_561:
        /*0c84*/ 	.byte	0x04, 0x11
        /*0c86*/ 	.short	(.L_563 - .L_562)
	.align		4
.L_562:
        /*0c88*/ 	.word	index@(_ZN2at4cuda17kernelHistogram1DIsslLi1ELi2ELin1ELNS0_23CUDAHistogramMemoryTypeE0EZNS0_21CUDA_tensor_histogramIssLb0EEEbNS_6TensorES4_S4_lNS_14AccumulateTypeIT0_Lb1EE4typeES8_NS0_13TensorArgTypeES9_S9_EUllE_EEvNS0_6detail10TensorInfoIT_T1_EESF_NSC_IKS6_SE_EElS8_S8_SE_T6_)
        /*0c8c*/ 	.word	0x00000000


	//----- nvinfo : EIATTR_REGCOUNT
	.align		4
.L_563:
        /*0c90*/ 	.byte	0x04, 0x2f
        /*0c92*/ 	.short	(.L_565 - .L_564)
	.align		4
.L_564:
        /*0c94*/ 	.word	index@(_ZN2at4cuda17kernelHistogram1DIsslLi1ELi2ELin1ELNS0_23CUDAHistogramMemoryTypeE1EZNS0_21CUDA_tensor_histogramIssLb0EEEbNS_6TensorES4_S4_lNS_14AccumulateTypeIT0_Lb1EE4typeES8_NS0_13TensorArgTypeES9_S9_EUllE_EEvNS0_6detail10TensorInfoIT_T1_EESF_NSC_IKS6_SE_EElS8_S8_SE_T6_)
        /*0c98*/ 	.word	0x00000024


	//----- nvinfo : EIATTR_FRAME_SIZE
	.align		4
.L_565:
        /*0c9c*/ 	.byte	0x04, 0x11
        /*0c9e*/ 	.short	(.L_567 - .L_566)
	.align		4
.L_566:
        /*0ca0*/ 	.word	index@($__internal_19_$__cuda_sm20_div_s64)
        /*0ca4*/ 	.word	0x00000000


	//----- nvinfo : EIATTR_FRAME_SIZE
	.align		4
.L_567:
        /*0ca8*/ 	.byte	0x04, 0x11
        /*0caa*/ 	.short	(.L_569 - .L_568)
	.align		4
.L_568:
        /*0cac*/ 	.word	index@(_ZN2at4cuda17kernelHistogram1DIsslLi1ELi2ELin1ELNS0_23CUDAHistogramMemoryTypeE1EZNS0_21CUDA_tensor_histogramIssLb0EEEbNS_6TensorES4_S4_lNS_14AccumulateTypeIT0_Lb1EE4typeES8_NS0_13TensorArgTypeES9_S9_EUllE_EEvNS0_6detail10TensorInfoIT_T1_EESF_NSC_IKS6_SE_EElS8_S8_SE_T6_)
        /*0cb0*/ 	.word	0x00000000


	//----- nvinfo : EIATTR_REGCOUNT
	.align		4
.L_569:
        /*0cb4*/ 	.byte	0x04, 0x2f
        /*0cb6*/ 	.short	(.L_571 - .L_570)
	.align		4
.L_570:
        /*0cb8*/ 	.word	index@(_ZN2at4cuda17kernelHistogram1DIsslLi1ELi2ELin1ELNS0_23CUDAHistogramMemoryTypeE0EZNS0_21CUDA_tensor_histogramIssLb0EEEbNS_6TensorES4_S4_lNS_14AccumulateTypeIT0_Lb1EE4typeES8_NS0_13TensorArgTypeES9_S9_EUllE0_EEvNS0_6detail10TensorInfoIT_T1_EESF_NSC_IKS6_SE_EElS8_S8_SE_T6_)
        /*0cbc*/ 	.word	0x00000027


	//----- nvinfo : EIATTR_FRAME_SIZE
	.align		4
.L_571:
        /*0cc0*/ 	.byte	0x04, 0x11
        /*0cc2*/ 	.short	(.L_573 - .L_572)
	.align		4
.L_572:
        /*0cc4*/ 	.word	index@($__internal_18_$__cuda_sm20_div_u64)
        /*0cc8*/ 	.word	0x00000000


	//----- nvinfo : EIATTR_FRAME_SIZE
	.align		4
.L_573:
        /*0ccc*/ 	.byte	0x04, 0x11
        /*0cce*/ 	.short	(.L_575 - .L_574)
	.align		4
.L_574:
        /*0cd0*/ 	.word	index@($__internal_17_$__cuda_sm20_div_s64)
        /*0cd4*/ 	.word	0x00000000


	//----- nvinfo : EIATTR_FRAME_SIZE
	.align		4
.L_575:
        /*0cd8*/ 	.byte	0x04, 0x11
        /*0cda*/ 	.short	(.L_577 - .L_576)
	.align		4
.L_576:
        /*0cdc*/ 	.word	index@(_ZN2at4cuda17kernelHistogram1DIsslLi1ELi2ELin1ELNS0_23CUDAHistogramMemoryTypeE0EZNS0_21CUDA_tensor_histogramIssLb0EEEbNS_6TensorES4_S4_lNS_14AccumulateTypeIT0_Lb1EE4typeES8_NS0_13TensorArgTypeES9_S9_EUllE0_EEvNS0_6detail10TensorInfoIT_T1_EESF_NSC_IKS6_SE_EElS8_S8_SE_T6_)
        /*0ce0*/ 	.word	0x00000000


	//----- nvinfo : EIATTR_REGCOUNT
	.align		4
.L_577:
        /*0ce4*/ 	.byte	0x04, 0x2f
        /*0ce6*/ 	.short	(.L_579 - .L_578)
	.align		4
.L_578:
        /*0ce8*/ 	.word	index@(_ZN2at4cuda17kernelHistogram1DIsslLi1ELi2ELin1ELNS0_23CUDAHistogramMemoryTypeE1EZNS0_21CUDA_tensor_histogramIssLb0EEEbNS_6TensorES4_S4_lNS_14AccumulateTypeIT0_Lb1EE4typeES8_NS0_13TensorArgTypeES9_S9_EUllE0_EEvNS0_6detail10TensorInfoIT_T1_EESF_NSC_IKS6_SE_EElS8_S8_SE_T6_)
        /*0cec*/ 	.word	0x00000024


	//----- nvinfo : EIATTR_FRAME_SIZE
	.align		4
.L_579:
        /*0cf0*/ 	.byte	0x04, 0x11
        /*0cf2*/ 	.short	(.L_581 - .L_580)
	.align		4
.L_580:
        /*0cf4*/ 	.word	index@($__internal_16_$__cuda_sm20_div_s64)
        /*0cf8*/ 	.word	0x00000000


	//----- nvinfo : EIATTR_FRAME_SIZE
	.align		4
.L_581:
        /*0cfc*/ 	.byte	0x04, 0x11
        /*0cfe*/ 	.short	(.L_583 - .L_582)
	.align		4
.L_582:
        /*0d00*/ 	.word	index@(_ZN2at4cuda17kernelHistogram1DIsslLi1ELi2ELin1ELNS0_23CUDAHistogramMemoryTypeE1EZNS0_21CUDA_tensor_histogramIssLb0EEEbNS_6TensorES4_S4_lNS_14AccumulateTypeIT0_Lb1EE4typeES8_NS0_13TensorArgTypeES9_S9_EUllE0_EEvNS0_6detail10TensorInfoIT_T1_EESF_NSC_IKS6_SE_EElS8_S8_SE_T6_)
        /*0d04*/ 	.word	0x00000000


	//----- nvinfo : EIATTR_REGCOUNT
	.align		4
.L_583:
        /*0d08*/ 	.byte	0x04, 0x2f
        /*0d0a*/ 	.short	(.L_585 - .L_584)
	.align		4
.L_584:
        /*0d0c*/ 	.word	index@(_ZN2at4cuda17kernelHistogram1DIddlLi1ELi2ELin1ELNS0_23CUDAHistogramMemoryTypeE0EZNS0_21CUDA_tensor_histogramIddLb0EEEbNS_6TensorES4_S4_lNS_14AccumulateTypeIT0_Lb1EE4typeES8_NS0_13TensorArgTypeES9_S9_EUllE_EEvNS0_6detail10TensorInfoIT_T1_EESF_NSC_IKS6_SE_EElS8_S8_SE_T6_)
        /*0d10*/ 	.word	0x0000002e


	//----- nvinfo : EIATTR_FRAME_SIZE
	.align		4
.L_585:
        /*0d14*/ 	.byte	0x04, 0x11
        /*0d16*/ 	.short	(.L_587 - .L_586)
	.align		4
.L_586:
        /*0d18*/ 	.word	index@($__internal_15_$__cuda_sm20_div_u64)
        /*0d1c*/ 	.word	0x00000000


	//----- nvinfo : EIATTR_FRAME_SIZE
	.align		4
.L_587:
        /*0d20*/ 	.byte	0x04, 0x11
        /*0d22*/ 	.short	(.L_589 - .L_588)
	.align		4
.L_588:
        /*0d24*/ 	.word	index@($__internal_14_$__cuda_sm20_div_s64)
        /*0d28*/ 	.word	0x00000000


	//----- nvinfo : EIATTR_FRAME_SIZE
	.align		4
.L_589:
        /*0d2c*/ 	.byte	0x04, 0x11
        /*0d2e*/ 	.short	(.L_591 - .L_590)
	.align		4
.L_590:
        /*0d30*/ 	.word	index@($__internal_13_$__cuda_sm20_div_rn_f64_full)
        /*0d34*/ 	.word	0x00000000


	//----- nvinfo : EIATTR_FRAME_SIZE
	.align		4
.L_591:
        /*0d38*/ 	.byte	0x04, 0x11
        /*0d3a*/ 	.short	(.L_593 - .L_592)
	.align		4
.L_592:
        /*0d3c*/ 	.word	index@(_ZN2at4cuda17kernelHistogram1DIddlLi1ELi2ELin1ELNS0_23CUDAHistogramMemoryTypeE0EZNS0_21CUDA_tensor_histogramIddLb0EEEbNS_6TensorES4_S4_lNS_14AccumulateTypeIT0_Lb1EE4typeES8_NS0_13TensorArgTypeES9_S9_EUllE_EEvNS0_6detail10TensorInfoIT_T1_EESF_NSC_IKS6_SE_EElS8_S8_SE_T6_)
        /*0d40*/ 	.word	0x00000000


	//----- nvinfo : EIATTR_REGCOUNT
	.align		4
.L_593:
        /*0d44*/ 	.byte	0x04, 0x2f
        /*0d46*/ 	.short	(.L_595 - .L_594)
	.align		4
.L_594:
        /*0d48*/ 	.word	index@(_ZN2at4cuda17kernelHistogram1DIddlLi1ELi2ELin1ELNS0_23CUDAHistogramMemoryTypeE1EZNS0_21CUDA_tensor_histogramIddLb0EEEbNS_6TensorES4_S4_lNS_14AccumulateTypeIT0_Lb1EE4typeES8_NS0_13TensorArgTypeES9_S9_EUllE_EEvNS0_6detail10TensorInfoIT_T1_EESF_NSC_IKS6_SE_EElS8_S8_SE_T6_)
        /*0d4c*/ 	.word	0x00000028


	//----- nvinfo : EIATTR_FRAME_SIZE
	.align		4
.L_595:
        /*0d50*/ 	.byte	0x04, 0x11
        /*0d52*/ 	.short	(.L_597 - .L_596)
	.align		4
.L_596:
        /*0d54*/ 	.word	index@($__internal_12_$__cuda_sm20_div_s64)
        /*0d58*/ 	.word	0x00000000


	//----- nvinfo : EIATTR_FRAME_SIZE
	.align		4
.L_597:
        /*0d5c*/ 	.byte	0x04, 0x11
        /*0d5e*/ 	.short	(.L_599 - .L_598)
	.align		4
.L_598:
        /*0d60*/ 	.word	index@($__internal_11_$__cuda_sm20_div_rn_f64_full)
        /*0d64*/ 	.word	0x00000000


	//----- nvinfo : EIATTR_FRAME_SIZE
	.align		4
.L_599:
        /*0d68*/ 	.byte	0x04, 0x11
        /*0d6a*/ 	.short	(.L_601 - .L_600)
	.align		4
.L_600:
        /*0d6c*/ 	.word	index@(_ZN2at4cuda17kernelHistogram1DIddlLi1ELi2ELin1ELNS0_23CUDAHistogramMemoryTypeE1EZNS0_21CUDA_tensor_histogramIddLb0EEEbNS_6TensorES4_S4_lNS_14AccumulateTypeIT0_Lb1EE4typeES8_NS0_13TensorArgTypeES9_S9_EUllE_EEvNS0_6detail10TensorInfoIT_T1_EESF_NSC_IKS6_SE_EElS8_S8_SE_T6_)
        /*0d70*/ 	.word	0x00000000


	//----- nvinfo : EIATTR_REGCOUNT
	.align		4
.L_601:
        /*0d74*/ 	.byte	0x04, 0x2f
        /*0d76*/ 	.short	(.L_603 - .L_602)
	.align		4
.L_602:
        /*0d78*/ 	.word	index@(_ZN2at4cuda17kernelHistogram1DIddlLi1ELi2ELin1ELNS0_23CUDAHistogramMemoryTypeE0EZNS0_21CUDA_tensor_histogramIddLb0EEEbNS_6TensorES4_S4_lNS_14AccumulateTypeIT0_Lb1EE4typeES8_NS0_13TensorArgTypeES9_S9_EUllE0_EEvNS0_6detail10TensorInfoIT_T1_EESF_NSC_IKS6_SE_EElS8_S8_SE_T6_)
        /*0d7c*/ 	.word	0x0000002e


	//----- nvinfo : EIATTR_FRAME_SIZE
	.align		4
.L_603:
        /*0d80*/ 	.byte	0x04, 0x11
        /*0d82*/ 	.short	(.L_605 - .L_604)
	.align		4
.L_604:
        /*0d84*/ 	.word	index@($__internal_10_$__cuda_sm20_div_u64)
        /*0d88*/ 	.word	0x00000000


	//----- nvinfo : EIATTR_FRAME_SIZE
	.align		4
.L_605:
        /*0d8c*/ 	.byte	0x04, 0x11
        /*0d8e*/ 	.short	(.L_607 - .L_606)
	.align		4
.L_606:
        /*0d90*/ 	.word	index@($__internal_9_$__cuda_sm20_div_s64)
        /*0d94*/ 	.word	0x00000000


	//----- nvinfo : EIATTR_FRAME_SIZE
	.align		4
.L_607:
        /*0d98*/ 	.byte	0x04, 0x11
        /*0d9a*/ 	.short	(.L_609 - .L_608)
	.align		4
.L_608:
        /*0d9c*/ 	.word	index@($__internal_8_$__cuda_sm20_div_rn_f64_full)
        /*0da0*/ 	.word	0x00000000


	//----- nvinfo : EIATTR_FRAME_SIZE
	.align		4
.L_609:
        /*0da4*/ 	.byte	0x04, 0x11
        /*0da6*/ 	.short	(.L_611 - .L_610)
	.align		4
.L_610:
        /*0da8*/ 	.word	index@(_ZN2at4cuda17kernelHistogram1DIddlLi1ELi2ELin1ELNS0_23CUDAHistogramMemoryTypeE0EZNS0_21CUDA_tensor_histogramIddLb0EEEbNS_6TensorES4_S4_lNS_14AccumulateTypeIT0_Lb1EE4typeES8_NS0_13TensorArgTypeES9_S9_EUllE0_EEvNS0_6detail10TensorInfoIT_T1_EESF_NSC_IKS6_SE_EElS8_S8_SE_T6_)
        /*0dac*/ 	.word	0x00000000


	//----- nvinfo : EIATTR_REGCOUNT
	.align		4
.L_611:
        /*0db0*/ 	.byte	0x04, 0x2f
        /*0db2*/ 	.short	(.L_613 - .L_612)
	.align		4
.L_612:
        /*0db4*/ 	.word	index@(_ZN2at4cuda17kernelHistogram1DIddlLi1ELi2ELin1ELNS0_23CUDAHistogramMemoryTypeE1EZNS0_21CUDA_tensor_histogramIddLb0EEEbNS_6TensorES4_S4_lNS_14AccumulateTypeIT0_Lb1EE4typeES8_NS0_13TensorArgTypeES9_S9_EUllE0_EEvNS0_6detail10TensorInfoIT_T1_EESF_NSC_IKS6_SE_EElS8_S8_SE_T6_)
        /*0db8*/ 	.word	0x00000028


	//----- nvinfo : EIATTR_FRAME_SIZE
	.align		4
.L_613:
        /*0dbc*/ 	.byte	0x04, 0x11
        /*0dbe*/ 	.short	(.L_615 - .L_614)
	.align		4
.L_614:
        /*0dc0*/ 	.word	index@($__internal_7_$__cuda_sm20_div_s64)
        /*0dc4*/ 	.word	0x00000000


	//----- nvinfo : EIATTR_FRAME_SIZE
	.align		4
.L_615:
        /*0dc8*/ 	.byte	0x04, 0x11
        /*0dca*/ 	.short	(.L_617 - .L_616)
	.align		4
.L_616:
        /*0dcc*/ 	.word	index@($__internal_6_$__cuda_sm20_div_rn_f64_full)
        /*0dd0*/ 	.word	0x00000000


	//----- nvinfo : EIATTR_FRAME_SIZE
	.align		4
.L_617:
        /*0dd4*/ 	.byte	0x04, 0x11
        /*0dd6*/ 	.short	(.L_619 - .L_618)
	.align		4
.L_618:
        /*0dd8*/ 	.word	index@(_ZN2at4cuda17kernelHistogram1DIddlLi1ELi2ELin1ELNS0_23CUDAHistogramMemoryTypeE1EZNS0_21CUDA_tensor_histogramIddLb0EEEbNS_6TensorES4_S4_lNS_14AccumulateTypeIT0_Lb1EE4typeES8_NS0_13TensorArgTypeES9_S9_EUllE0_EEvNS0_6detail10TensorInfoIT_T1_EESF_NSC_IKS6_SE_EElS8_S8_SE_T6_)
        /*0ddc*/ 	.word	0x00000000


	//----- nvinfo : EIATTR_REGCOUNT
	.align		4
.L_619:
        /*0de0*/ 	.byte	0x04, 0x2f
        /*0de2*/ 	.short	(.L_621 - .L_620)
	.align		4
.L_620:
        /*0de4*/ 	.word	index@(_ZN2at4cuda17kernelHistogram1DIfflLi1ELi2ELin1ELNS0_23CUDAHistogramMemoryTypeE0EZNS0_21CUDA_tensor_histogramIffLb0EEEbNS_6TensorES4_S4_lNS_14AccumulateTypeIT0_Lb1EE4typeES8_NS0_13TensorArgTypeES9_S9_EUllE_EEvNS0_6detail10TensorInfoIT_T1_EESF_NSC_IKS6_SE_EElS8_S8_SE_T6_)
        /*0de8*/ 	.word	0x0000002c


	//----- nvinfo : EIATTR_FRAME_SIZE
	.align		4
.L_621:
        /*0dec*/ 	.byte	0x04, 0x11
        /*0dee*/ 	.short	(.L_623 - .L_622)
	.align		4
.L_622:
        /*0df0*/ 	.word	index@($__internal_5_$__cuda_sm20_div_u64)
        /*0df4*/ 	.word	0x00000000


	//----- nvinfo : EIATTR_FRAME_SIZE
	.align		4
.L_623:
        /*0df8*/ 	.byte	0x04, 0x11
        /*0dfa*/ 	.short	(.L_625 - .L_624)
	.align		4
.L_624:
        /*0dfc*/ 	.word	index@($__internal_4_$__cuda_sm20_div_s64)
        /*0e00*/ 	.word	0x00000000


	//----- nvinfo : EIATTR_FRAME_SIZE
	.align		4
.L_625:
        /*0e04*/ 	.byte	0x04, 0x11
        /*0e06*/ 	.short	(.L_627 - .L_626)
	.align		4
.L_626:
        /*0e08*/ 	.word	index@(_ZN2at4cuda17kernelHistogram1DIfflLi1ELi2ELin1ELNS0_23CUDAHistogramMemoryTypeE0EZNS0_21CUDA_tensor_histogramIffLb0EEEbNS_6TensorES4_S4_lNS_14AccumulateTypeIT0_Lb1EE4typeES8_NS0_13TensorArgTypeES9_S9_EUllE_EEvNS0_6detail10TensorInfoIT_T1_EESF_NSC_IKS6_SE_EElS8_S8_SE_T6_)
        /*0e0c*/ 	.word	0x00000000


	//----- nvinfo : EIATTR_REGCOUNT
	.align		4
.L_627:
        /*0e10*/ 	.byte	0x04, 0x2f
        /*0e12*/ 	.short	(.L_629 - .L_628)
	.align		4
.L_628:
        /*0e14*/ 	.word	index@(_ZN2at4cuda17kernelHistogram1DIfflLi1ELi2ELin1ELNS0_23CUDAHistogramMemoryTypeE1EZNS0_21CUDA_tensor_histogramIffLb0EEEbNS_6TensorES4_S4_lNS_14AccumulateTypeIT0_Lb1EE4typeES8_NS0_13TensorArgTypeES9_S9_EUllE_EEvNS0_6detail10TensorInfoIT_T1_EESF_NSC_IKS6_SE_EElS8_S8_SE_T6_)
        /*0e18*/ 	.word	0x00000024


	//----- nvinfo : EIATTR_FRAME_SIZE
	.align		4
.L_629:
        /*0e1c*/ 	.byte	0x04, 0x11
        /*0e1e*/ 	.short	(.L_631 - .L_630)
	.align		4
.L_630:
        /*0e20*/ 	.word	index@($__internal_3_$__cuda_sm20_div_s64)
        /*0e24*/ 	.word	0x00000000


	//----- nvinfo : EIATTR_FRAME_SIZE
	.align		4
.L_631:
        /*0e28*/ 	.byte	0x04, 0x11
        /*0e2a*/ 	.short	(.L_633 - .L_632)
	.align		4
.L_632:
        /*0e2c*/ 	.word	index@(_ZN2at4cuda17kernelHistogram1DIfflLi1ELi2ELin1ELNS0_23CUDAHistogramMemoryTypeE1EZNS0_21CUDA_tensor_histogramIffLb0EEEbNS_6TensorES4_S4_lNS_14AccumulateTypeIT0_Lb1EE4typeES8_NS0_13TensorArgTypeES9_S9_EUllE_EEvNS0_6detail10TensorInfoIT_T1_EESF_NSC_IKS6_SE_EElS8_S8_SE_T6_)
        /*0e30*/ 	.word	0x00000000


	//----- nvinfo : EIATTR_REGCOUNT
	.align		4
.L_633:
        /*0e34*/ 	.byte	0x04, 0x2f
        /*0e36*/ 	.short	(.L_635 - .L_634)
	.align		4
.L_634:
        /*0e38*/ 	.word	index@(_ZN2at4cuda17kernelHistogram1DIfflLi1ELi2ELin1ELNS0_23CUDAHistogramMemoryTypeE0EZNS0_21CUDA_tensor_histogramIffLb0EEEbNS_6TensorES4_S4_lNS_14AccumulateTypeIT0_Lb1EE4typeES8_NS0_13TensorArgTypeES9_S9_EUllE0_EEvNS0_6detail10TensorInfoIT_T1_EESF_NSC_IKS6_SE_EElS8_S8_SE_T6_)
        /*0e3c*/ 	.word	0x0000002c


	//----- nvinfo : EIATTR_FRAME_SIZE
	.align		4
.L_635:
        /*0e40*/ 	.byte	0x04, 0x11
        /*0e42*/ 	.short	(.L_637 - .L_636)
	.align		4
.L_636:
        /*0e44*/ 	.word	index@($__internal_2_$__cuda_sm20_div_u64)
        /*0e48*/ 	.word	0x00000000


	//----- nvinfo : EIATTR_FRAME_SIZE
	.align		4
.L_637:
        /*0e4c*/ 	.byte	0x04, 0x11
        /*0e4e*/ 	.short	(.L_639 - .L_638)
	.align		4
.L_638:
        /*0e50*/ 	.word	index@($__internal_1_$__cuda_sm20_div_s64)
        /*0e54*/ 	.word	0x00000000


	//----- nvinfo : EIATTR_FRAME_SIZE
	.align		4
.L_639:
        /*0e58*/ 	.byte	0x04, 0x11
        /*0e5a*/ 	.short	(.L_641 - .L_640)
	.align		4
.L_640:
        /*0e5c*/ 	.word	index@(_ZN2at4cuda17kernelHistogram1DIfflLi1ELi2ELin1ELNS0_23CUDAHistogramMemoryTypeE0EZNS0_21CUDA_tensor_histogramIffLb0EEEbNS_6TensorES4_S4_lNS_14AccumulateTypeIT0_Lb1EE4typeES8_NS0_13TensorArgTypeES9_S9_EUllE0_EEvNS0_6detail10TensorInfoIT_T1_EESF_NSC_IKS6_SE_EElS8_S8_SE_T6_)
        /*0e60*/ 	.word	0x00000000


	//----- nvinfo : EIATTR_REGCOUNT
	.align		4
.L_641:
        /*0e64*/ 	.byte	0x04, 0x2f
        /*0e66*/ 	.short	(.L_643 - .L_642)
	.align		4
.L_642:
        /*0e68*/ 	.word	index@(_ZN2at4cuda17kernelHistogram1DIfflLi1ELi2ELin1ELNS0_23CUDAHistogramMemoryTypeE1EZNS0_21CUDA_tensor_histogramIffLb0EEEbNS_6TensorES4_S4_lNS_14AccumulateTypeIT0_Lb1EE4typeES8_NS0_13TensorArgTypeES9_S9_EUllE0_EEvNS0_6detail10TensorInfoIT_T1_EESF_NSC_IKS6_SE_EElS8_S8_SE_T6_)
        /*0e6c*/ 	.word	0x00000024


	//----- nvinfo : EIATTR_FRAME_SIZE
	.align		4
.L_643:
        /*0e70*/ 	.byte	0x04, 0x11
        /*0e72*/ 	.short	(.L_645 - .L_644)
	.align		4
.L_644:
        /*0e74*/ 	.word	index@($__internal_0_$__cuda_sm20_div_s64)
        /*0e78*/ 	.word	0x00000000


	//----- nvinfo : EIATTR_FRAME_SIZE
	.align		4
.L_645:
        /*0e7c*/ 	.byte	0x04, 0x11
        /*0e7e*/ 	.short	(.L_647 - .L_646)
	.align		4
.L_646:
        /*0e80*/ 	.word	index@(_ZN2at4cuda17kernelHistogram1DIfflLi1ELi2ELin1ELNS0_23CUDAHistogramMemoryTypeE1EZNS0_21CUDA_tensor_histogramIffLb0EEEbNS_6TensorES4_S4_lNS_14AccumulateTypeIT0_Lb1EE4typeES8_NS0_13TensorArgTypeES9_S9_EUllE0_EEvNS0_6detail10TensorInfoIT_T1_EESF_NSC_IKS6_SE_EElS8_S8_SE_T6_)
        /*0e84*/ 	.word	0x00000000


	//----- nvinfo : EIATTR_MIN_STACK_SIZE
	.align		4
.L_647:
        /*0e88*/ 	.byte	0x04, 0x12
        /*0e8a*/ 	.short	(.L_649 - .L_648)
	.align		4
.L_648:
        /*0e8c*/ 	.word	index@(_ZN2at4cuda17kernelHistogram1DIfflLi1ELi2ELin1ELNS0_23CUDAHistogramMemoryTypeE1EZNS0_21CUDA_tensor_histogramIffLb0EEEbNS_6TensorES4_S4_lNS_14AccumulateTypeIT0_Lb1EE4typeES8_NS0_13TensorArgTypeES9_S9_EUllE0_EEvNS0_6detail10TensorInfoIT_T1_EESF_NSC_IKS6_SE_EElS8_S8_SE_T6_)
        /*0e90*/ 	.word	0x00000000


	//----- nvinfo : EIATTR_MIN_STACK_SIZE
	.align		4
.L_649:
        /*0e94*/ 	.byte	0x04, 0x12
        /*0e96*/ 	.short	(.L_651 - .L_650)
	.align		4
.L_650:
        /*0e98*/ 	.word	index@(_ZN2at4cuda17kernelHistogram1DIfflLi1ELi2ELin1ELNS0_23CUDAHistogramMemoryTypeE0EZNS0_21CUDA_tensor_histogramIffLb0EEEbNS_6TensorES4_S4_lNS_14AccumulateTypeIT0_Lb1EE4typeES8_NS0_13TensorArgTypeES9_S9_EUllE0_EEvNS0_6detail10TensorInfoIT_T1_EESF_NSC_IKS6_SE_EElS8_S8_SE_T6_)
        /*0e9c*/ 	.word	0x00000000


	//----- nvinfo : EIATTR_MIN_STACK_SIZE
	.align		4
.L_651:
        /*0ea0*/ 	.byte	0x04, 0x12
        /*0ea2*/ 	.short	(.L_653 - .L_652)
	.align		4
.L_652:
        /*0ea4*/ 	.word	index@(_ZN2at4cuda17kernelHistogram1DIfflLi1ELi2ELin1ELNS0_23CUDAHistogramMemoryTypeE1EZNS0_21CUDA_tensor_histogramIffLb0EEEbNS_6TensorES4_S4_lNS_14AccumulateTypeIT0_Lb1EE4typeES8_NS0_13TensorArgTypeES9_S9_EUllE_EEvNS0_6detail10TensorInfoIT_T1_EESF_NSC_IKS6_SE_EElS8_S8_SE_T6_)
        /*0ea8*/ 	.word	0x00000000


	//----- nvinfo : EIATTR_MIN_STACK_SIZE
	.align		4
.L_653:
        /*0eac*/ 	.byte	0x04, 0x12
        /*0eae*/ 	.short	(.L_655 - .L_654)
	.align		4
.L_654:
        /*0eb0*/ 	.word	index@(_ZN2at4cuda17kernelHistogram1DIfflLi1ELi2ELin1ELNS0_23CUDAHistogramMemoryTypeE0EZNS0_21CUDA_tensor_histogramIffLb0EEEbNS_6TensorES4_S4_lNS_14AccumulateTypeIT0_Lb1EE4typeES8_NS0_13TensorArgTypeES9_S9_EUllE_EEvNS0_6detail10TensorInfoIT_T1_EESF_NSC_IKS6_SE_EElS8_S8_SE_T6_)
        /*0eb4*/ 	.word	0x00000000


	//----- nvinfo : EIATTR_MIN_STACK_SIZE
	.align		4
.L_655:
        /*0eb8*/ 	.byte	0x04, 0x12
        /*0eba*/ 	.short	(.L_657 - .L_656)
	.align		4
.L_656:
        /*0ebc*/ 	.word	index@(_ZN2at4cuda17kernelHistogram1DIddlLi1ELi2ELin1ELNS0_23CUDAHistogramMemoryTypeE1EZNS0_21CUDA_tensor_histogramIddLb0EEEbNS_6TensorES4_S4_lNS_14AccumulateTypeIT0_Lb1EE4typeES8_NS0_13TensorArgTypeES9_S9_EUllE0_EEvNS0_6detail10TensorInfoIT_T1_EESF_NSC_IKS6_SE_EElS8_S8_SE_T6_)
        /*0ec0*/ 	.word	0x00000000


	//----- nvinfo : EIATTR_MIN_STACK_SIZE
	.align		4
.L_657:
        /*0ec4*/ 	.byte	0x04, 0x12
        /*0ec6*/ 	.short	(.L_659 - .L_658)
	.align		4
.L_658:
        /*0ec8*/ 	.word	index@(_ZN2at4cuda17kernelHistogram1DIddlLi1ELi2ELin1ELNS0_23CUDAHistogramMemoryTypeE0EZNS0_21CUDA_tensor_histogramIddLb0EEEbNS_6TensorES4_S4_lNS_14AccumulateTypeIT0_Lb1EE4typeES8_NS0_13TensorArgTypeES9_S9_EUllE0_EEvNS0_6detail10TensorInfoIT_T1_EESF_NSC_IKS6_SE_EElS8_S8_SE_T6_)
        /*0ecc*/ 	.word	0x00000000


	//----- nvinfo : EIATTR_MIN_STACK_SIZE
	.align		4
.L_659:
        /*0ed0*/ 	.byte	0x04, 0x12
        /*0ed2*/ 	.short	(.L_661 - .L_660)
	.align		4
.L_660:
        /*0ed4*/ 	.word	index@(_ZN2at4cuda17kernelHistogram1DIddlLi1ELi2ELin1ELNS0_23CUDAHistogramMemoryTypeE1EZNS0_21CUDA_tensor_histogramIddLb0EEEbNS_6TensorES4_S4_lNS_14AccumulateTypeIT0_Lb1EE4typeES8_NS0_13TensorArgTypeES9_S9_EUllE_EEvNS0_6detail10TensorInfoIT_T1_EESF_NSC_IKS6_SE_EElS8_S8_SE_T6_)
        /*0ed8*/ 	.word	0x00000000


	//----- nvinfo : EIATTR_MIN_STACK_SIZE
	.align		4
.L_661:
        /*0edc*/ 	.byte	0x04, 0x12
        /*0ede*/ 	.short	(.L_663 - .L_662)
	.align		4
.L_662:
        /*0ee0*/ 	.word	index@(_ZN2at4cuda17kernelHistogram1DIddlLi1ELi2ELin1ELNS0_23CUDAHistogramMemoryTypeE0EZNS0_21CUDA_tensor_histogramIddLb0EEEbNS_6TensorES4_S4_lNS_14AccumulateTypeIT0_Lb1EE4typeES8_NS0_13TensorArgTypeES9_S9_EUllE_EEvNS0_6detail10TensorInfoIT_T1_EESF_NSC_IKS6_SE_EElS8_S8_SE_T6_)
        /*0ee4*/ 	.word	0x00000000


	//----- nvinfo : EIATTR_MIN_STACK_SIZE
	.align		4
.L_663:
        /*0ee8*/ 	.byte	0x04, 0x12
        /*0eea*/ 	.short	(.L_665 - .L_664)
	.align		4
.L_664:
        /*0eec*/ 	.word	index@(_ZN2at4cuda17kernelHistogram1DIsslLi1ELi2ELin1ELNS0_23CUDAHistogramMemoryTypeE1EZNS0_21CUDA_tensor_histogramIssLb0EEEbNS_6TensorES4_S4_lNS_14AccumulateTypeIT0_Lb1EE4typeES8_NS0_13TensorArgTypeES9_S9_EUllE0_EEvNS0_6detail10TensorInfoIT_T1_EESF_NSC_IKS6_SE_EElS8_S8_SE_T6_)
        /*0ef0*/ 	.word	0x00000000


	//----- nvinfo : EIATTR_MIN_STACK_SIZE
	.align		4
.L_665:
        /*0ef4*/ 	.byte	0x04, 0x12
        /*0ef6*/ 	.short	(.L_667 - .L_666)
	.align		4
.L_666:
        /*0ef8*/ 	.word	index@(_ZN2at4cuda17kernelHistogram1DIsslLi1ELi2ELin1ELNS0_23CUDAHistogramMemoryTypeE0EZNS0_21CUDA_tensor_histogramIssLb0EEEbNS_6TensorES4_S4_lNS_14AccumulateTypeIT0_Lb1EE4typeES8_NS0_13TensorArgTypeES9_S9_EUllE0_EEvNS0_6detail10TensorInfoIT_T1_EESF_NSC_IKS6_SE_EElS8_S8_SE_T6_)
        /*0efc*/ 	.word	0x00000000


	//----- nvinfo : EIATTR_MIN_STACK_SIZE
	.align		4
.L_667:
        /*0f00*/ 	.byte	0x04, 0x12
        /*0f02*/ 	.short	(.L_669 - .L_668)
	.align		4
.L_668:
        /*0f04*/ 	.word	index@(_ZN2at4cuda17kernelHistogram1DIsslLi1ELi2ELin1ELNS0_23CUDAHistogramMemoryTypeE1EZNS0_21CUDA_tensor_histogramIssLb0EEEbNS_6TensorES4_S4_lNS_14AccumulateTypeIT0_Lb1EE4typeES8_NS0_13TensorArgTypeES9_S9_EUllE_EEvNS0_6detail10TensorInfoIT_T1_EESF_NSC_IKS6_SE_EElS8_S8_SE_T6_)
        /*0f08*/ 	.word	0x00000000


	//----- nvinfo : EIATTR_MIN_STACK_SIZE
	.align		4
.L_669:
        /*0f0c*/ 	.byte	0x04, 0x12
        /*0f0e*/ 	.short	(.L_671 - .L_670)
	.align		4
.L_670:
        /*0f10*/ 	.word	index@(_ZN2at4cuda17kernelHistogram1DIsslLi1ELi2ELin1ELNS0_23CUDAHistogramMemoryTypeE0EZNS0_21CUDA_tensor_histogramIssLb0EEEbNS_6TensorES4_S4_lNS_14AccumulateTypeIT0_Lb1EE4typeES8_NS0_13TensorArgTypeES9_S9_EUllE_EEvNS0_6detail10TensorInfoIT_T1_EESF_NSC_IKS6_SE_EElS8_S8_SE_T6_)
        /*0f14*/ 	.word	0x00000000


	//----- nvinfo : EIATTR_MIN_STACK_SIZE
	.align		4
.L_671:
        /*0f18*/ 	.byte	0x04, 0x12
        /*0f1a*/ 	.short	(.L_673 - .L_672)
	.align		4
.L_672:
        /*0f1c*/ 	.word	index@(_ZN2at4cuda17kernelHistogram1DIiilLi1ELi2ELin1ELNS0_23CUDAHistogramMemoryTypeE1EZNS0_21CUDA_tensor_histogramIiiLb0EEEbNS_6TensorES4_S4_lNS_14AccumulateTypeIT0_Lb1EE4typeES8_NS0_13TensorArgTypeES9_S9_EUllE0_EEvNS0_6detail10TensorInfoIT_T1_EESF_NSC_IKS6_SE_EElS8_S8_SE_T6_)
        /*0f20*/ 	.word	0x00000000


	//----- nvinfo : EIATTR_MIN_STACK_SIZE
	.align		4
.L_673:
        /*0f24*/ 	.byte	0x04, 0x12
        /*0f26*/ 	.short	(.L_675 - .L_674)
	.align		4
.L_674:
        /*0f28*/ 	.word	index@(_ZN2at4cuda17kernelHistogram1DIiilLi1ELi2ELin1ELNS0_23CUDAHistogramMemoryTypeE0EZNS0_21CUDA_tensor_histogramIiiLb0EEEbNS_6TensorES4_S4_lNS_14AccumulateTypeIT0_Lb1EE4typeES8_NS0_13TensorArgTypeES9_S9_EUllE0_EEvNS0_6detail10TensorInfoIT_T1_EESF_NSC_IKS6_SE_EElS8_S8_SE_T6_)
        /*0f2c*/ 	.word	0x00000000


	//----- nvinfo : EIATTR_MIN_STACK_SIZE
	.align		4
.L_675:
        /*0f30*/ 	.byte	0x04, 0x12
        /*0f32*/ 	.short	(.L_677 - .L_676)
	.align		4
.L_676:
        /*0f34*/ 	.word	index@(_ZN2at4cuda17kernelHistogram1DIiilLi1ELi2ELin1ELNS0_23CUDAHistogramMemoryTypeE1EZNS0_21CUDA_tensor_histogramIiiLb0EEEbNS_6TensorES4_S4_lNS_14AccumulateTypeIT0_Lb1EE4typeES8_NS0_13TensorArgTypeES9_S9_EUllE_EEvNS0_6detail10TensorInfoIT_T1_EESF_NSC_IKS6_SE_EElS8_S8_SE_T6_)
        /*0f38*/ 	.word	0x00000000


	//----- nvinfo : EIATTR_MIN_STACK_SIZE
	.align		4
.L_677:
        /*0f3c*/ 	.byte	0x04, 0x12
        /*0f3e*/ 	.short	(.L_679 - .L_678)
	.align		4
.L_678:
        /*0f40*/ 	.word	index@(_ZN2at4cuda17kernelHistogram1DIiilLi1ELi2ELin1ELNS0_23CUDAHistogramMemoryTypeE0EZNS0_21CUDA_tensor_histogramIiiLb0EEEbNS_6TensorES4_S4_lNS_14AccumulateTypeIT0_Lb1EE4typeES8_NS0_13TensorArgTypeES9_S9_EUllE_EEvNS0_6detail10TensorInfoIT_T1_EESF_NSC_IKS6_SE_EElS8_S8_SE_T6_)
        /*0f44*/ 	.word	0x00000000


	//----- nvinfo : EIATTR_MIN_STACK_SIZE
	.align		4
.L_679:
        /*0f48*/ 	.byte	0x04, 0x12
        /*0f4a*/ 	.short	(.L_681 - .L_680)
	.align		4
.L_680:
        /*0f4c*/ 	.word	index@(_ZN2at4cuda17kernelHistogram1DIaalLi1ELi2ELin1ELNS0_23CUDAHistogramMemoryTypeE1EZNS0_21CUDA_tensor_histogramIaaLb0EEEbNS_6TensorES4_S4_lNS_14AccumulateTypeIT0_Lb1EE4typeES8_NS0_13TensorArgTypeES9_S9_EUllE0_EEvNS0_6detail10TensorInfoIT_T1_EESF_NSC_IKS6_SE_EElS8_S8_SE_T6_)
        /*0f50*/ 	.word	0x00000000


	//----- nvinfo : EIATTR_MIN_STACK_SIZE
	.align		4
.L_681:
        /*0f54*/ 	.byte	0x04, 0x12
        /*0f56*/ 	.short	(.L_683 - .L_682)
	.align		4
.L_682:
        /*0f58*/ 	.word	index@(_ZN2at4cuda17kernelHistogram1DIaalLi1ELi2ELin1ELNS0_23CUDAHistogramMemoryTypeE0EZNS0_21CUDA_tensor_histogramIaaLb0EEEbNS_6TensorES4_S4_lNS_14AccumulateTypeIT0_Lb1EE4typeES8_NS0_13TensorArgTypeES9_S9_EUllE0_EEvNS0_6detail10TensorInfoIT_T1_EESF_NSC_IKS6_SE_EElS8_S8_SE_T6_)
        /*0f5c*/ 	.word	0x00000000


	//----- nvinfo : EIATTR_MIN_STACK_SIZE
	.align		4
.L_683:
        /*0f60*/ 	.byte	0x04, 0x12
        /*0f62*/ 	.short	(.L_685 - .L_684)
	.align		4
.L_684:
        /*0f64*/ 	.word	index@(_ZN2at4cuda17kernelHistogram1DIaalLi1ELi2ELin1ELNS0_23CUDAHistogramMemoryTypeE1EZNS0_21CUDA_tensor_histogramIaaLb0EEEbNS_6TensorES4_S4_lNS_14AccumulateTypeIT0_Lb1EE4typeES8_NS0_13TensorArgTypeES9_S9_EUllE_EEvNS0_6detail10TensorInfoIT_T1_EESF_NSC_IKS6_SE_EElS8_S8_SE_T6_)
        /*0f68*/ 	.word	0x00000000


	//----- nvinfo : EIATTR_MIN_STACK_SIZE
	.align		4
.L_685:
        /*0f6c*/ 	.byte	0x04, 0x12
        /*0f6e*/ 	.short	(.L_687 - .L_686)
	.align		4
.L_686:
        /*0f70*/ 	.word	index@(_ZN2at4cuda17kernelHistogram1DIaalLi1ELi2ELin1ELNS0_23CUDAHistogramMemoryTypeE0EZNS0_21CUDA_tensor_histogramIaaLb0EEEbNS_6TensorES4_S4_lNS_14AccumulateTypeIT0_Lb1EE4typeES8_NS0_13TensorArgTypeES9_S9_EUllE_EEvNS0_6detail10TensorInfoIT_T1_EESF_NSC_IKS6_SE_EElS8_S8_SE_T6_)
        /*0f74*/ 	.word	0x00000000


	//----- nvinfo : EIATTR_MIN_STACK_SIZE
	.align		4
.L_687:
        /*0f78*/ 	.byte	0x04, 0x12
        /*0f7a*/ 	.short	(.L_689 - .L_688)
	.align		4
.L_688:
        /*0f7c*/ 	.word	index@(_ZN2at4cuda17kernelHistogram1DIhhlLi1ELi2ELin1ELNS0_23CUDAHistogramMemoryTypeE1EZNS0_21CUDA_tensor_histogramIhhLb0EEEbNS_6TensorES4_S4_lNS_14AccumulateTypeIT0_Lb1EE4typeES8_NS0_13TensorArgTypeES9_S9_EUllE0_EEvNS0_6detail10TensorInfoIT_T1_EESF_NSC_IKS6_SE_EElS8_S8_SE_T6_)
        /*0f80*/ 	.word	0x00000000


	//----- nvinfo : EIATTR_MIN_STACK_SIZE
	.align		4
.L_689:
        /*0f84*/ 	.byte	0x04, 0x12
        /*0f86*/ 	.short	(.L_691 - .L_690)
	.align		4
.L_690:
        /*0f88*/ 	.word	index@(_ZN2at4cuda17kernelHistogram1DIhhlLi1ELi2ELin1ELNS0_23CUDAHistogramMemoryTypeE0EZNS0_21CUDA_tensor_histogramIhhLb0EEEbNS_6TensorES4_S4_lNS_14AccumulateTypeIT0_Lb1EE4typeES8_NS0_13TensorArgTypeES9_S9_EUllE0_EEvNS0_6detail10TensorInfoIT_T1_EESF_NSC_IKS6_SE_EElS8_S8_SE_T6_)
        /*0f8c*/ 	.word	0x00000000


	//----- nvinfo : EIATTR_MIN_STACK_SIZE
	.align		4
.L_691:
        /*0f90*/ 	.byte	0x04, 0x12
        /*0f92*/ 	.short	(.L_693 - .L_692)
	.align		4
.L_692:
        /*0f94*/ 	.word	index@(_ZN2at4cuda17kernelHistogram1DIhhlLi1ELi2ELin1ELNS0_23CUDAHistogramMemoryTypeE1EZNS0_21CUDA_tensor_histogramIhhLb0EEEbNS_6TensorES4_S4_lNS_14AccumulateTypeIT0_Lb1EE4typeES8_NS0_13TensorArgTypeES9_S9_EUllE_EEvNS0_6detail10TensorInfoIT_T1_EESF_NSC_IKS6_SE_EElS8_S8_SE_T6_)
        /*0f98*/ 	.word	0x00000000


	//----- nvinfo : EIATTR_MIN_STACK_SIZE
	.align		4
.L_693:
        /*0f9c*/ 	.byte	0x04, 0x12
        /*0f9e*/ 	.short	(.L_695 - .L_694)
	.align		4
.L_694:
        /*0fa0*/ 	.word	index@(_ZN2at4cuda17kernelHistogram1DIhhlLi1ELi2ELin1ELNS0_23CUDAHistogramMemoryTypeE0EZNS0_21CUDA_tensor_histogramIhhLb0EEEbNS_6TensorES4_S4_lNS_14AccumulateTypeIT0_Lb1EE4typeES8_NS0_13TensorArgTypeES9_S9_EUllE_EEvNS0_6detail10TensorInfoIT_T1_EESF_NSC_IKS6_SE_EElS8_S8_SE_T6_)
        /*0fa4*/ 	.word	0x00000000


	//----- nvinfo : EIATTR_MIN_STACK_SIZE
	.align		4
.L_695:
        /*0fa8*/ 	.byte	0x04, 0x12
        /*0faa*/ 	.short	(.L_697 - .L_696)
	.align		4
.L_696:
        /*0fac*/ 	.word	index@(_ZN2at4cuda17kernelHistogram1DIdslLi1ELi2ELin1ELNS0_23CUDAHistogramMemoryTypeE1EZNS0_21CUDA_tensor_histogramIdsLb1EEEbNS_6TensorES4_S4_lNS_14AccumulateTypeIT0_Lb1EE4typeES8_NS0_13TensorArgTypeES9_S9_EUllE0_EEvNS0_6detail10TensorInfoIT_T1_EESF_NSC_IKS6_SE_EElS8_S8_SE_T6_)
        /*0fb0*/ 	.word	0x00000000


	//----- nvinfo : EIATTR_MIN_STACK_SIZE
	.align		4
.L_697:
        /*0fb4*/ 	.byte	0x04, 0x12
        /*0fb6*/ 	.short	(.L_699 - .L_698)
	.align		4
.L_698:
        /*0fb8*/ 	.word	index@(_ZN2at4cuda17kernelHistogram1DIdslLi1ELi2ELin1ELNS0_23CUDAHistogramMemoryTypeE0EZNS0_21CUDA_tensor_histogramIdsLb1EEEbNS_6TensorES4_S4_lNS_14AccumulateTypeIT0_Lb1EE4typeES8_NS0_13TensorArgTypeES9_S9_EUllE0_EEvNS0_6detail10TensorInfoIT_T1_EESF_NSC_IKS6_SE_EElS8_S8_SE_T6_)
        /*0fbc*/ 	.word	0x00000000


	//----- nvinfo : EIATTR_MIN_STACK_SIZE
	.align		4
.L_699:
        /*0fc0*/ 	.byte	0x04, 0x12
        /*0fc2*/ 	.short	(.L_701 - .L_700)
	.align		4
.L_700:
        /*0fc4*/ 	.word	index@(_ZN2at4cuda17kernelHistogram1DIdslLi1ELi2ELin1ELNS0_23CUDAHistogramMemoryTypeE1EZNS0_21CUDA_tensor_histogramIdsLb1EEEbNS_6TensorES4_S4_lNS_14AccumulateTypeIT0_Lb1EE4typeES8_NS0_13TensorArgTypeES9_S9_EUllE_EEvNS0_6detail10TensorInfoIT_T1_EESF_NSC_IKS6_SE_EElS8_S8_SE_T6_)
        /*0fc8*/ 	.word	0x00000000


	//----- nvinfo : EIATTR_MIN_STACK_SIZE
	.align		4
.L_701:
        /*0fcc*/ 	.byte	0x04, 0x12
        /*0fce*/ 	.short	(.L_703 - .L_702)
	.align		4
.L_702:
        /*0fd0*/ 	.word	index@(_ZN2at4cuda17kernelHistogram1DIdslLi1ELi2ELin1ELNS0_23CUDAHistogramMemoryTypeE0EZNS0_21CUDA_tensor_histogramIdsLb1EEEbNS_6TensorES4_S4_lNS_14AccumulateTypeIT0_Lb1EE4typeES8_NS0_13TensorArgTypeES9_S9_EUllE_EEvNS0_6detail10TensorInfoIT_T1_EESF_NSC_IKS6_SE_EElS8_S8_SE_T6_)
        /*0fd4*/ 	.word	0x00000000


	//----- nvinfo : EIATTR_MIN_STACK_SIZE
	.align		4
.L_703:
        /*0fd8*/ 	.byte	0x04, 0x12
        /*0fda*/ 	.short	(.L_705 - .L_704)
	.align		4
.L_704:
        /*0fdc*/ 	.word	index@(_ZN2at4cuda17kernelHistogram1DIlslLi1ELi2ELin1ELNS0_23CUDAHistogramMemoryTypeE1EZNS0_21CUDA_tensor_histogramIlsLb0EEEbNS_6TensorES4_S4_lNS_14AccumulateTypeIT0_Lb1EE4typeES8_NS0_13TensorArgTypeES9_S9_EUllE0_EEvNS0_6detail10TensorInfoIT_T1_EESF_NSC_IKS6_SE_EElS8_S8_SE_T6_)
        /*0fe0*/ 	.word	0x00000000


	//----- nvinfo : EIATTR_MIN_STACK_SIZE
	.align		4
.L_705:
        /*0fe4*/ 	.byte	0x04, 0x12
        /*0fe6*/ 	.short	(.L_707 - .L_706)
	.align		4
.L_706:
        /*0fe8*/ 	.word	index@(_ZN2at4cuda17kernelHistogram1DIlslLi1ELi2ELin1ELNS0_23CUDAHistogramMemoryTypeE0EZNS0_21CUDA_tensor_histogramIlsLb0EEEbNS_6TensorES4_S4_lNS_14AccumulateTypeIT0_Lb1EE4typeES8_NS0_13TensorArgTypeES9_S9_EUllE0_EEvNS0_6detail10TensorInfoIT_T1_EESF_NSC_IKS6_SE_EElS8_S8_SE_T6_)
        /*0fec*/ 	.word	0x00000000


	//----- nvinfo : EIATTR_MIN_STACK_SIZE
	.align		4
.L_707:
        /*0ff0*/ 	.byte	0x04, 0x12
        /*0ff2*/ 	.short	(.L_709 - .L_708)
	.align		4
.L_708:
        /*0ff4*/ 	.word	index@(_ZN2at4cuda17kernelHistogram1DIlslLi1ELi2ELin1ELNS0_23CUDAHistogramMemoryTypeE1EZNS0_21CUDA_tensor_histogramIlsLb0EEEbNS_6TensorES4_S4_lNS_14AccumulateTypeIT0_Lb1EE4typeES8_NS0_13TensorArgTypeES9_S9_EUllE_EEvNS0_6detail10TensorInfoIT_T1_EESF_NSC_IKS6_SE_EElS8_S8_SE_T6_)
        /*0ff8*/ 	.word	0x00000000


	//----- nvinfo : EIATTR_MIN_STACK_SIZE
	.align		4
.L_709:
        /*0ffc*/ 	.byte	0x04, 0x12
        /*0ffe*/ 	.short	(.L_711 - .L_710)
	.align		4
.L_710:
        /*1000*/ 	.word	index@(_ZN2at4cuda17kernelHistogram1DIlslLi1ELi2ELin1ELNS0_23CUDAHistogramMemoryTypeE0EZNS0_21CUDA_tensor_histogramIlsLb0EEEbNS_6TensorES4_S4_lNS_14AccumulateTypeIT0_Lb1EE4typeES8_NS0_13TensorArgTypeES9_S9_EUllE_EEvNS0_6detail10TensorInfoIT_T1_EESF_NSC_IKS6_SE_EElS8_S8_SE_T6_)
        /*1004*/ 	.word	0x00000000


	//----- nvinfo : EIATTR_MIN_STACK_SIZE
	.align		4
.L_711:
        /*1008*/ 	.byte	0x04, 0x12
        /*100a*/ 	.short	(.L_713 - .L_712)
	.align		4
.L_712:
        /*100c*/ 	.word	index@(_ZN2at4cuda17kernelHistogram1DIfslLi1ELi2ELin1ELNS0_23CUDAHistogramMemoryTypeE1EZNS0_21CUDA_tensor_histogramIfsLb1EEEbNS_6TensorES4_S4_lNS_14AccumulateTypeIT0_Lb1EE4typeES8_NS0_13TensorArgTypeES9_S9_EUllE0_EEvNS0_6detail10TensorInfoIT_T1_EESF_NSC_IKS6_SE_EElS8_S8_SE_T6_)
        /*1010*/ 	.word	0x00000000


	//----- nvinfo : EIATTR_MIN_STACK_SIZE
	.align		4
.L_713:
        /*1014*/ 	.byte	0x04, 0x12
        /*1016*/ 	.short	(.L_715 - .L_714)
	.align		4
.L_714:
        /*1018*/ 	.word	index@(_ZN2at4cuda17kernelHistogram1DIfslLi1ELi2ELin1ELNS0_23CUDAHistogramMemoryTypeE0EZNS0_21CUDA_tensor_histogramIfsLb1EEEbNS_6TensorES4_S4_lNS_14AccumulateTypeIT0_Lb1EE4typeES8_NS0_13TensorArgTypeES9_S9_EUllE0_EEvNS0_6detail10TensorInfoIT_T1_EESF_NSC_IKS6_SE_EElS8_S8_SE_T6_)
        /*101c*/ 	.word	0x00000000


	//----- nvinfo : EIATTR_MIN_STACK_SIZE
	.align		4
.L_715:
        /*1020*/ 	.byte	0x04, 0x12
        /*1022*/ 	.short	(.L_717 - .L_716)
	.align		4
.L_716:
        /*1024*/ 	.word	index@(_ZN2at4cuda17kernelHistogram1DIfslLi1ELi2ELin1ELNS0_23CUDAHistogramMemoryTypeE1EZNS0_21CUDA_tensor_histogramIfsLb1EEEbNS_6TensorES4_S4_lNS_14AccumulateTypeIT0_Lb1EE4typeES8_NS0_13TensorArgTypeES9_S9_EUllE_EEvNS0_6detail10TensorInfoIT_T1_EESF_NSC_IKS6_SE_EElS8_S8_SE_T6_)
        /*1028*/ 	.word	0x00000000


	//----- nvinfo : EIATTR_MIN_STACK_SIZE
	.align		4
.L_717:
        /*102c*/ 	.byte	0x04, 0x12
        /*102e*/ 	.short	(.L_719 - .L_718)
	.align		4
.L_718:
        /*1030*/ 	.word	index@(_ZN2at4cuda17kernelHistogram1DIfslLi1ELi2ELin1ELNS0_23CUDAHistogramMemoryTypeE0EZNS0_21CUDA_tensor_histogramIfsLb1EEEbNS_6TensorES4_S4_lNS_14AccumulateTypeIT0_Lb1EE4typeES8_NS0_13TensorArgTypeES9_S9_EUllE_EEvNS0_6detail10TensorInfoIT_T1_EESF_NSC_IKS6_SE_EElS8_S8_SE_T6_)
        /*1034*/ 	.word	0x00000000


	//----- nvinfo : EIATTR_MIN_STACK_SIZE
	.align		4
.L_719:
        /*1038*/ 	.byte	0x04, 0x12
        /*103a*/ 	.short	(.L_721 - .L_720)
	.align		4
.L_720:
        /*103c*/ 	.word	index@(_ZN2at4cuda17kernelHistogram1DIdllLi1ELi2ELin1ELNS0_23CUDAHistogramMemoryTypeE1EZNS0_21CUDA_tensor_histogramIdlLb1EEEbNS_6TensorES4_S4_lNS_14AccumulateTypeIT0_Lb1EE4typeES8_NS0_13TensorArgTypeES9_S9_EUllE0_EEvNS0_6detail10TensorInfoIT_T1_EESF_NSC_IKS6_SE_EElS8_S8_SE_T6_)
        /*1040*/ 	.word	0x00000000


	//----- nvinfo : EIATTR_MIN_STACK_SIZE
	.align		4
.L_721:
        /*1044*/ 	.byte	0x04, 0x12
        /*1046*/ 	.short	(.L_723 - .L_722)
	.align		4
.L_722:
        /*1048*/ 	.word	index@(_ZN2at4cuda17kernelHistogram1DIdllLi1ELi2ELin1ELNS0_23CUDAHistogramMemoryTypeE0EZNS0_21CUDA_tensor_histogramIdlLb1EEEbNS_6TensorES4_S4_lNS_14AccumulateTypeIT0_Lb1EE4typeES8_NS0_13TensorArgTypeES9_S9_EUllE0_EEvNS0_6detail10TensorInfoIT_T1_EESF_NSC_IKS6_SE_EElS8_S8_SE_T6_)
        /*104c*/ 	.word	0x00000000


	//----- nvinfo : EIATTR_MIN_STACK_SIZE
	.align		4
.L_723:
        /*1050*/ 	.byte	0x04, 0x12
        /*1052*/ 	.short	(.L_725 - .L_724)
	.align		4
.L_724:
        /*1054*/ 	.word	index@(_ZN2at4cuda17kernelHistogram1DIdllLi1ELi2ELin1ELNS0_23CUDAHistogramMemoryTypeE1EZNS0_21CUDA_tensor_histogramIdlLb1EEEbNS_6TensorES4_S4_lNS_14AccumulateTypeIT0_Lb1EE4typeES8_NS0_13TensorArgTypeES9_S9_EUllE_EEvNS0_6detail10TensorInfoIT_T1_EESF_NSC_IKS6_SE_EElS8_S8_SE_T6_)
        /*1058*/ 	.word	0x00000000


	//----- nvinfo : EIATTR_MIN_STACK_SIZE
	.align		4
.L_725:
        /*105c*/ 	.byte	0x04, 0x12
        /*105e*/ 	.short	(.L_727 - .L_726)
	.align		4
.L_726:
        /*1060*/ 	.word	index@(_ZN2at4cuda17kernelHistogram1DIdllLi1ELi2ELin1ELNS0_23CUDAHistogramMemoryTypeE0EZNS0_21CUDA_tensor_histogramIdlLb1EEEbNS_6TensorES4_S4_lNS_14AccumulateTypeIT0_Lb1EE4typeES8_NS0_13TensorArgTypeES9_S9_EUllE_EEvNS0_6detail10TensorInfoIT_T1_EESF_NSC_IKS6_SE_EElS8_S8_SE_T6_)
        /*1064*/ 	.word	0x00000000


	//----- nvinfo : EIATTR_MIN_STACK_SIZE
	.align		4
.L_727:
        /*1068*/ 	.byte	0x04, 0x12
        /*106a*/ 	.short	(.L_729 - .L_728)
	.align		4
.L_728:
        /*106c*/ 	.word	index@(_ZN2at4cuda17kernelHistogram1DIlllLi1ELi2ELin1ELNS0_23CUDAHistogramMemoryTypeE1EZNS0_21CUDA_tensor_histogramIllLb0EEEbNS_6TensorES4_S4_lNS_14AccumulateTypeIT0_Lb1EE4typeES8_NS0_13TensorArgTypeES9_S9_EUllE0_EEvNS0_6detail10TensorInfoIT_T1_EESF_NSC_IKS6_SE_EElS8_S8_SE_T6_)
        /*1070*/ 	.word	0x00000000


	//----- nvinfo : EIATTR_MIN_STACK_SIZE
	.align		4
.L_729:
        /*1074*/ 	.byte	0x04, 0x12
        /*1076*/ 	.short	(.L_731 - .L_730)
	.align		4
.L_730:
        /*1078*/ 	.word	index@(_ZN2at4cuda17kernelHistogram1DIlllLi1ELi2ELin1ELNS0_23CUDAHistogramMemoryTypeE0EZNS0_21CUDA_tensor_histogramIllLb0EEEbNS_6TensorES4_S4_lNS_14AccumulateTypeIT0_Lb1EE4typeES8_NS0_13TensorArgTypeES9_S9_EUllE0_EEvNS0_6detail10TensorInfoIT_T1_EESF_NSC_IKS6_SE_EElS8_S8_SE_T6_)
        /*107c*/ 	.word	0x00000000


	//----- nvinfo : EIATTR_MIN_STACK_SIZE
	.align		4
.L_731:
        /*1080*/ 	.byte	0x04, 0x12
        /*1082*/ 	.short	(.L_733 - .L_732)
	.align		4
.L_732:
        /*1084*/ 	.word	index@(_ZN2at4cuda17kernelHistogram1DIlllLi1ELi2ELin1ELNS0_23CUDAHistogramMemoryTypeE1EZNS0_21CUDA_tensor_histogramIllLb0EEEbNS_6TensorES4_S4_lNS_14AccumulateTypeIT0_Lb1EE4typeES8_NS0_13TensorArgTypeES9_S9_EUllE_EEvNS0_6detail10TensorInfoIT_T1_EESF_NSC_IKS6_SE_EElS8_S8_SE_T6_)
        /*1088*/ 	.word	0x00000000


	//----- nvinfo : EIATTR_MIN_STACK_SIZE
	.align		4
.L_733:
        /*108c*/ 	.byte	0x04, 0x12
        /*108e*/ 	.short	(.L_735 - .L_734)
	.align		4
.L_734:
        /*1090*/ 	.word	index@(_ZN2at4cuda17kernelHistogram1DIlllLi1ELi2ELin1ELNS0_23CUDAHistogramMemoryTypeE0EZNS0_21CUDA_tensor_histogramIllLb0EEEbNS_6TensorES4_S4_lNS_14AccumulateTypeIT0_Lb1EE4typeES8_NS0_13TensorArgTypeES9_S9_EUllE_EEvNS0_6detail10TensorInfoIT_T1_EESF_NSC_IKS6_SE_EElS8_S8_SE_T6_)
        /*1094*/ 	.word	0x00000000


	//----- nvinfo : EIATTR_MIN_STACK_SIZE
	.align		4
.L_735:
        /*1098*/ 	.byte	0x04, 0x12
        /*109a*/ 	.short	(.L_737 - .L_736)
	.align		4
.L_736:
        /*109c*/ 	.word	index@(_ZN2at4cuda17kernelHistogram1DIfllLi1ELi2ELin1ELNS0_23CUDAHistogramMemoryTypeE1EZNS0_21CUDA_tensor_histogramIflLb1EEEbNS_6TensorES4_S4_lNS_14AccumulateTypeIT0_Lb1EE4typeES8_NS0_13TensorArgTypeES9_S9_EUllE0_EEvNS0_6detail10TensorInfoIT_T1_EESF_NSC_IKS6_SE_EElS8_S8_SE_T6_)
        /*10a0*/ 	.word	0x00000000


	//----- nvinfo : EIATTR_MIN_STACK_SIZE
	.align		4
.L_737:
        /*10a4*/ 	.byte	0x04, 0x12
        /*10a6*/ 	.short	(.L_739 - .L_738)
	.align		4
.L_738:
        /*10a8*/ 	.word	index@(_ZN2at4cuda17kernelHistogram1DIfllLi1ELi2ELin1ELNS0_23CUDAHistogramMemoryTypeE0EZNS0_21CUDA_tensor_histogramIflLb1EEEbNS_6TensorES4_S4_lNS_14AccumulateTypeIT0_Lb1EE4typeES8_NS0_13TensorArgTypeES9_S9_EUllE0_EEvNS0_6detail10TensorInfoIT_T1_EESF_NSC_IKS6_SE_EElS8_S8_SE_T6_)
        /*10ac*/ 	.word	0x00000000


	//----- nvinfo : EIATTR_MIN_STACK_SIZE
	.align		4
.L_739:
        /*10b0*/ 	.byte	0x04, 0x12
        /*10b2*/ 	.short	(.L_741 - .L_740)
	.align		4
.L_740:
        /*10b4*/ 	.word	index@(_ZN2at4cuda17kernelHistogram1DIfllLi1ELi2ELin1ELNS0_23CUDAHistogramMemoryTypeE1EZNS0_21CUDA_tensor_histogramIflLb1EEEbNS_6TensorES4_S4_lNS_14AccumulateTypeIT0_Lb1EE4typeES8_NS0_13TensorArgTypeES9_S9_EUllE_EEvNS0_6detail10TensorInfoIT_T1_EESF_NSC_IKS6_SE_EElS8_S8_SE_T6_)
        /*10b8*/ 	.word	0x00000000


	//----- nvinfo : EIATTR_MIN_STACK_SIZE
	.align		4
.L_741:
        /*10bc*/ 	.byte	0x04, 0x12
        /*10be*/ 	.short	(.L_743 - .L_742)
	.align		4
.L_742:
        /*10c0*/ 	.word	index@(_ZN2at4cuda17kernelHistogram1DIfllLi1ELi2ELin1ELNS0_23CUDAHistogramMemoryTypeE0EZNS0_21CUDA_tensor_histogramIflLb1EEEbNS_6TensorES4_S4_lNS_14AccumulateTypeIT0_Lb1EE4typeES8_NS0_13TensorArgTypeES9_S9_EUllE_EEvNS0_6detail10TensorInfoIT_T1_EESF_NSC_IKS6_SE_EElS8_S8_SE_T6_)
        /*10c4*/ 	.word	0x00000000


	//----- nvinfo : EIATTR_MIN_STACK_SIZE
	.align		4
.L_743:
        /*10c8*/ 	.byte	0x04, 0x12
        /*10ca*/ 	.short	(.L_745 - .L_744)
	.align		4
.L_744:
        /*10cc*/ 	.word	index@(_ZN2at4cuda17kernelHistogram1DIdilLi1ELi2ELin1ELNS0_23CUDAHistogramMemoryTypeE1EZNS0_21CUDA_tensor_histogramIdiLb1EEEbNS_6TensorES4_S4_lNS_14AccumulateTypeIT0_Lb1EE4typeES8_NS0_13TensorArgTypeES9_S9_EUllE0_EEvNS0_6detail10TensorInfoIT_T1_EESF_NSC_IKS6_SE_EElS8_S8_SE_T6_)
        /*10d0*/ 	.word	0x00000000


	//----- nvinfo : EIATTR_MIN_STACK_SIZE
	.align		4
.L_745:
        /*10d4*/ 	.byte	0x04, 0x12
        /*10d6*/ 	.short	(.L_747 - .L_746)
	.align		4
.L_746:
        /*10d8*/ 	.word	index@(_ZN2at4cuda17kernelHistogram1DIdilLi1ELi2ELin1ELNS0_23CUDAHistogramMemoryTypeE0EZNS0_21CUDA_tensor_histogramIdiLb1EEEbNS_6TensorES4_S4_lNS_14AccumulateTypeIT0_Lb1EE4typeES8_NS0_13TensorArgTypeES9_S9_EUllE0_EEvNS0_6detail10TensorInfoIT_T1_EESF_NSC_IKS6_SE_EElS8_S8_SE_T6_)
        /*10dc*/ 	.word	0x00000000


	//----- nvinfo : EIATTR_MIN_STACK_SIZE
	.align		4
.L_747:
        /*10e0*/ 	.byte	0x04, 0x12
        /*10e2*/ 	.short	(.L_749 - .L_748)
	.align		4
.L_748:
        /*10e4*/ 	.word	index@(_ZN2at4cuda17kernelHistogram1DIdilLi1ELi2ELin1ELNS0_23CUDAHistogramMemoryTypeE1EZNS0_21CUDA_tensor_histogramIdiLb1EEEbNS_6TensorES4_S4_lNS_14AccumulateTypeIT0_Lb1EE4typeES8_NS0_13TensorArgTypeES9_S9_EUllE_EEvNS0_6detail10TensorInfoIT_T1_EESF_NSC_IKS6_SE_EElS8_S8_SE_T6_)
        /*10e8*/ 	.word	0x00000000


	//----- nvinfo : EIATTR_MIN_STACK_SIZE
	.align		4
.L_749:
        /*10ec*/ 	.byte	0x04, 0x12
        /*10ee*/ 	.short	(.L_751 - .L_750)
	.align		4
.L_750:
        /*10f0*/ 	.word	index@(_ZN2at4cuda17kernelHistogram1DIdilLi1ELi2ELin1ELNS0_23CUDAHistogramMemoryTypeE0EZNS0_21CUDA_tensor_histogramIdiLb1EEEbNS_6TensorES4_S4_lNS_14AccumulateTypeIT0_Lb1EE4typeES8_NS0_13TensorArgTypeES9_S9_EUllE_EEvNS0_6detail10TensorInfoIT_T1_EESF_NSC_IKS6_SE_EElS8_S8_SE_T6_)
        /*10f4*/ 	.word	0x00000000


	//----- nvinfo : EIATTR_MIN_STACK_SIZE
	.align		4
.L_751:
        /*10f8*/ 	.byte	0x04, 0x12
        /*10fa*/ 	.short	(.L_753 - .L_752)
	.align		4
.L_752:
        /*10fc*/ 	.word	index@(_ZN2at4cuda17kernelHistogram1DIlilLi1ELi2ELin1ELNS0_23CUDAHistogramMemoryTypeE1EZNS0_21CUDA_tensor_histogramIliLb0EEEbNS_6TensorES4_S4_lNS_14AccumulateTypeIT0_Lb1EE4typeES8_NS0_13TensorArgTypeES9_S9_EUllE0_EEvNS0_6detail10TensorInfoIT_T1_EESF_NSC_IKS6_SE_EElS8_S8_SE_T6_)
        /*1100*/ 	.word	0x00000000


	//----- nvinfo : EIATTR_MIN_STACK_SIZE
	.align		4
.L_753:
        /*1104*/ 	.byte	0x04, 0x12
        /*1106*/ 	.short	(.L_755 - .L_754)
	.align		4
.L_754:
        /*1108*/ 	.word	index@(_ZN2at4cuda17kernelHistogram1DIlilLi1ELi2ELin1ELNS0_23CUDAHistogramMemoryTypeE0EZNS0_21CUDA_tensor_histogramIliLb0EEEbNS_6TensorES4_S4_lNS_14AccumulateTypeIT0_Lb1EE4typeES8_NS0_13TensorArgTypeES9_S9_EUllE0_EEvNS0_6detail10TensorInfoIT_T1_EESF_NSC_IKS6_SE_EElS8_S8_SE_T6_)
        /*110c*/ 	.word	0x00000000


	//----- nvinfo : EIATTR_MIN_STACK_SIZE
	.align		4
.L_755:
        /*1110*/ 	.byte	0x04, 0x12
        /*1112*/ 	.short	(.L_757 - .L_756)
	.align		4
.L_756:
        /*1114*/ 	.word	index@(_ZN2at4cuda17kernelHistogram1DIlilLi1ELi2ELin1ELNS0_23CUDAHistogramMemoryTypeE1EZNS0_21CUDA_tensor_histogramIliLb0EEEbNS_6TensorES4_S4_lNS_14AccumulateTypeIT0_Lb1EE4typeES8_NS0_13TensorArgTypeES9_S9_EUllE_EEvNS0_6detail10TensorInfoIT_T1_EESF_NSC_IKS6_SE_EElS8_S8_SE_T6_)
        /*1118*/ 	.word	0x00000000


	//----- nvinfo : EIATTR_MIN_STACK_SIZE
	.align		4
.L_757:
        /*111c*/ 	.byte	0x04, 0x12
        /*111e*/ 	.short	(.L_759 - .L_758)
	.align		4
.L_758:
        /*1120*/ 	.word	index@(_ZN2at4cuda17kernelHistogram1DIlilLi1ELi2ELin1ELNS0_23CUDAHistogramMemoryTypeE0EZNS0_21CUDA_tensor_histogramIliLb0EEEbNS_6TensorES4_S4_lNS_14AccumulateTypeIT0_Lb1EE4typeES8_NS0_13TensorArgTypeES9_S9_EUllE_EEvNS0_6detail10TensorInfoIT_T1_EESF_NSC_IKS6_SE_EElS8_S8_SE_T6_)
        /*1124*/ 	.word	0x00000000


	//----- nvinfo : EIATTR_MIN_STACK_SIZE
	.align		4
.L_759:
        /*1128*/ 	.byte	0x04, 0x12
        /*112a*/ 	.short	(.L_761 - .L_760)
	.align		4
.L_760:
        /*112c*/ 	.word	index@(_ZN2at4cuda17kernelHistogram1DIfilLi1ELi2ELin1ELNS0_23CUDAHistogramMemoryTypeE1EZNS0_21CUDA_tensor_histogramIfiLb1EEEbNS_6TensorES4_S4_lNS_14AccumulateTypeIT0_Lb1EE4typeES8_NS0_13TensorArgTypeES9_S9_EUllE0_EEvNS0_6detail10TensorInfoIT_T1_EESF_NSC_IKS6_SE_EElS8_S8_SE_T6_)
        /*1130*/ 	.word	0x00000000


	//----- nvinfo : EIATTR_MIN_STACK_SIZE
	.align		4
.L_761:
        /*1134*/ 	.byte	0x04, 0x12
        /*1136*/ 	.short	(.L_763 - .L_762)
	.align		4
.L_762:
        /*1138*/ 	.word	index@(_ZN2at4cuda17kernelHistogram1DIfilLi1ELi2ELin1ELNS0_23CUDAHistogramMemoryTypeE0EZNS0_21CUDA_tensor_histogramIfiLb1EEEbNS_6TensorES4_S4_lNS_14AccumulateTypeIT0_Lb1EE4typeES8_NS0_13TensorArgTypeES9_S9_EUllE0_EEvNS0_6detail10TensorInfoIT_T1_EESF_NSC_IKS6_SE_EElS8_S8_SE_T6_)
        /*113c*/ 	.word	0x00000000


	//----- nvinfo : EIATTR_MIN_STACK_SIZE
	.align		4
.L_763:
        /*1140*/ 	.byte	0x04, 0x12
        /*1142*/ 	.short	(.L_765 - .L_764)
	.align		4
.L_764:
        /*1144*/ 	.word	index@(_ZN2at4cuda17kernelHistogram1DIfilLi1ELi2ELin1ELNS0_23CUDAHistogramMemoryTypeE1EZNS0_21CUDA_tensor_histogramIfiLb1EEEbNS_6TensorES4_S4_lNS_14AccumulateTypeIT0_Lb1EE4typeES8_NS0_13TensorArgTypeES9_S9_EUllE_EEvNS0_6detail10TensorInfoIT_T1_EESF_NSC_IKS6_SE_EElS8_S8_SE_T6_)
        /*1148*/ 	.word	0x00000000


	//----- nvinfo : EIATTR_MIN_STACK_SIZE
	.align		4
.L_765:
        /*114c*/ 	.byte	0x04, 0x12
        /*114e*/ 	.short	(.L_767 - .L_766)
	.align		4
.L_766:
        /*1150*/ 	.word	index@(_ZN2at4cuda17kernelHistogram1DIfilLi1ELi2ELin1ELNS0_23CUDAHistogramMemoryTypeE0EZNS0_21CUDA_tensor_histogramIfiLb1EEEbNS_6TensorES4_S4_lNS_14AccumulateTypeIT0_Lb1EE4typeES8_NS0_13TensorArgTypeES9_S9_EUllE_EEvNS0_6detail10TensorInfoIT_T1_EESF_NSC_IKS6_SE_EElS8_S8_SE_T6_)
        /*1154*/ 	.word	0x00000000


	//----- nvinfo : EIATTR_MIN_STACK_SIZE
	.align		4
.L_767:
        /*1158*/ 	.byte	0x04, 0x12
        /*115a*/ 	.short	(.L_769 - .L_768)
	.align		4
.L_768:
        /*115c*/ 	.word	index@(_ZN2at4cuda17kernelHistogram1DIdalLi1ELi2ELin1ELNS0_23CUDAHistogramMemoryTypeE1EZNS0_21CUDA_tensor_histogramIdaLb1EEEbNS_6TensorES4_S4_lNS_14AccumulateTypeIT0_Lb1EE4typeES8_NS0_13TensorArgTypeES9_S9_EUllE0_EEvNS0_6detail10TensorInfoIT_T1_EESF_NSC_IKS6_SE_EElS8_S8_SE_T6_)
        /*1160*/ 	.word	0x00000000


	//----- nvinfo : EIATTR_MIN_STACK_SIZE
	.align		4
.L_769:
        /*1164*/ 	.byte	0x04, 0x12
        /*1166*/ 	.short	(.L_771 - .L_770)
	.align		4
.L_770:
        /*1168*/ 	.word	index@(_ZN2at4cuda17kernelHistogram1DIdalLi1ELi2ELin1ELNS0_23CUDAHistogramMemoryTypeE0EZNS0_21CUDA_tensor_histogramIdaLb1EEEbNS_6TensorES4_S4_lNS_14AccumulateTypeIT0_Lb1EE4typeES8_NS0_13TensorArgTypeES9_S9_EUllE0_EEvNS0_6detail10TensorInfoIT_T1_EESF_NSC_IKS6_SE_EElS8_S8_SE_T6_)
        /*116c*/ 	.word	0x00000000


	//----- nvinfo : EIATTR_MIN_STACK_SIZE
	.align		4
.L_771:
        /*1170*/ 	.byte	0x04, 0x12
        /*1172*/ 	.short	(.L_773 - .L_772)
	.align		4
.L_772:
        /*1174*/ 	.word	index@(_ZN2at4cuda17kernelHistogram1DIdalLi1ELi2ELin1ELNS0_23CUDAHistogramMemoryTypeE1EZNS0_21CUDA_tensor_histogramIdaLb1EEEbNS_6TensorES4_S4_lNS_14AccumulateTypeIT0_Lb1EE4typeES8_NS0_13TensorArgTypeES9_S9_EUllE_EEvNS0_6detail10TensorInfoIT_T1_EESF_NSC_IKS6_SE_EElS8_S8_SE_T6_)
        /*1178*/ 	.word	0x00000000


	//----- nvinfo : EIATTR_MIN_STACK_SIZE
	.align		4
.L_773:
        /*117c*/ 	.byte	0x04, 0x12
        /*117e*/ 	.short	(.L_775 - .L_774)
	.align		4
.L_774:
        /*1180*/ 	.word	index@(_ZN2at4cuda17kernelHistogram1DIdalLi1ELi2ELin1ELNS0_23CUDAHistogramMemoryTypeE0EZNS0_21CUDA_tensor_histogramIdaLb1EEEbNS_6TensorES4_S4_lNS_14AccumulateTypeIT0_Lb1EE4typeES8_NS0_13TensorArgTypeES9_S9_EUllE_EEvNS0_6detail10TensorInfoIT_T1_EESF_NSC_IKS6_SE_EElS8_S8_SE_T6_)
        /*1184*/ 	.word	0x00000000


	//----- nvinfo : EIATTR_MIN_STACK_SIZE
	.align		4
.L_775:
        /*1188*/ 	.byte	0x04, 0x12
        /*118a*/ 	.short	(.L_777 - .L_776)
	.align		4
.L_776:
        /*118c*/ 	.word	index@(_ZN2at4cuda17kernelHistogram1DIlalLi1ELi2ELin1ELNS0_23CUDAHistogramMemoryTypeE1EZNS0_21CUDA_tensor_histogramIlaLb0EEEbNS_6TensorES4_S4_lNS_14AccumulateTypeIT0_Lb1EE4typeES8_NS0_13TensorArgTypeES9_S9_EUllE0_EEvNS0_6detail10TensorInfoIT_T1_EESF_NSC_IKS6_SE_EElS8_S8_SE_T6_)
        /*1190*/ 	.word	0x00000000


	//----- nvinfo : EIATTR_MIN_STACK_SIZE
	.align		4
.L_777:
        /*1194*/ 	.byte	0x04, 0x12
        /*1196*/ 	.short	(.L_779 - .L_778)
	.align		4
.L_778:
        /*1198*/ 	.word	index@(_ZN2at4cuda17kernelHistogram1DIlalLi1ELi2ELin1ELNS0_23CUDAHistogramMemoryTypeE0EZNS0_21CUDA_tensor_histogramIlaLb0EEEbNS_6TensorES4_S4_lNS_14AccumulateTypeIT0_Lb1EE4typeES8_NS0_13TensorArgTypeES9_S9_EUllE0_EEvNS0_6detail10TensorInfoIT_T1_EESF_NSC_IKS6_SE_EElS8_S8_SE_T6_)
        /*119c*/ 	.word	0x00000000


	//----- nvinfo : EIATTR_MIN_STACK_SIZE
	.align		4
.L_779:
        /*11a0*/ 	.byte	0x04, 0x12
        /*11a2*/ 	.short	(.L_781 - .L_780)
	.align		4
.L_780:
        /*11a4*/ 	.word	index@(_ZN2at4cuda17kernelHistogram1DIlalLi1ELi2ELin1ELNS0_23CUDAHistogramMemoryTypeE1EZNS0_21CUDA_tensor_histogramIlaLb0EEEbNS_6TensorES4_S4_lNS_14AccumulateTypeIT0_Lb1EE4typeES8_NS0_13TensorArgTypeES9_S9_EUllE_EEvNS0_6detail10TensorInfoIT_T1_EESF_NSC_IKS6_SE_EElS8_S8_SE_T6_)
        /*11a8*/ 	.word	0x00000000


	//----- nvinfo : EIATTR_MIN_STACK_SIZE
	.align		4
.L_781:
        /*11ac*/ 	.byte	0x04, 0x12
        /*11ae*/ 	.short	(.L_783 - .L_782)
	.align		4
.L_782:
        /*11b0*/ 	.word	index@(_ZN2at4cuda17kernelHistogram1DIlalLi1ELi2ELin1ELNS0_23CUDAHistogramMemoryTypeE0EZNS0_21CUDA_tensor_histogramIlaLb0EEEbNS_6TensorES4_S4_lNS_14AccumulateTypeIT0_Lb1EE4typeES8_NS0_13TensorArgTypeES9_S9_EUllE_EEvNS0_6detail10TensorInfoIT_T1_EESF_NSC_IKS6_SE_EElS8_S8_SE_T6_)
        /*11b4*/ 	.word	0x00000000


	//----- nvinfo : EIATTR_MIN_STACK_SIZE
	.align		4
.L_783:
        /*11b8*/ 	.byte	0x04, 0x12
        /*11ba*/ 	.short	(.L_785 - .L_784)
	.align		4
.L_784:
        /*11bc*/ 	.word	index@(_ZN2at4cuda17kernelHistogram1DIfalLi1ELi2ELin1ELNS0_23CUDAHistogramMemoryTypeE1EZNS0_21CUDA_tensor_histogramIfaLb1EEEbNS_6TensorES4_S4_lNS_14AccumulateTypeIT0_Lb1EE4typeES8_NS0_13TensorArgTypeES9_S9_EUllE0_EEvNS0_6detail10TensorInfoIT_T1_EESF_NSC_IKS6_SE_EElS8_S8_SE_T6_)
        /*11c0*/ 	.word	0x00000000


	//----- nvinfo : EIATTR_MIN_STACK_SIZE
	.align		4
.L_785:
        /*11c4*/ 	.byte	0x04, 0x12
        /*11c6*/ 	.short	(.L_787 - .L_786)
	.align		4
.L_786:
        /*11c8*/ 	.word	index@(_ZN2at4cuda17kernelHistogram1DIfalLi1ELi2ELin1ELNS0_23CUDAHistogramMemoryTypeE0EZNS0_21CUDA_tensor_histogramIfaLb1EEEbNS_6TensorES4_S4_lNS_14AccumulateTypeIT0_Lb1EE4typeES8_NS0_13TensorArgTypeES9_S9_EUllE0_EEvNS0_6detail10TensorInfoIT_T1_EESF_NSC_IKS6_SE_EElS8_S8_SE_T6_)
        /*11cc*/ 	.word	0x00000000


	//----- nvinfo : EIATTR_MIN_STACK_SIZE
	.align		4
.L_787:
        /*11d0*/ 	.byte	0x04, 0x12
        /*11d2*/ 	.short	(.L_789 - .L_788)
	.align		4
.L_788:
        /*11d4*/ 	.word	index@(_ZN2at4cuda17kernelHistogram1DIfalLi1ELi2ELin1ELNS0_23CUDAHistogramMemoryTypeE1EZNS0_21CUDA_tensor_histogramIfaLb1EEEbNS_6TensorES4_S4_lNS_14AccumulateTypeIT0_Lb1EE4typeES8_NS0_13TensorArgTypeES9_S9_EUllE_EEvNS0_6detail10TensorInfoIT_T1_EESF_NSC_IKS6_SE_EElS8_S8_SE_T6_)
        /*11d8*/ 	.word	0x00000000


	//----- nvinfo : EIATTR_MIN_STACK_SIZE
	.align		4
.L_789:
        /*11dc*/ 	.byte	0x04, 0x12
        /*11de*/ 	.short	(.L_791 - .L_790)
	.align		4
.L_790:
        /*11e0*/ 	.word	index@(_ZN2at4cuda17kernelHistogram1DIfalLi1ELi2ELin1ELNS0_23CUDAHistogramMemoryTypeE0EZNS0_21CUDA_tensor_histogramIfaLb1EEEbNS_6TensorES4_S4_lNS_14AccumulateTypeIT0_Lb1EE4typeES8_NS0_13TensorArgTypeES9_S9_EUllE_EEvNS0_6detail10TensorInfoIT_T1_EESF_NSC_IKS6_SE_EElS8_S8_SE_T6_)
        /*11e4*/ 	.word	0x00000000


	//----- nvinfo : EIATTR_MIN_STACK_SIZE
	.align		4
.L_791:
        /*11e8*/ 	.byte	0x04, 0x12
        /*11ea*/ 	.short	(.L_793 - .L_792)
	.align		4
.L_792:
        /*11ec*/ 	.word	index@(_ZN2at4cuda17kernelHistogram1DIdhlLi1ELi2ELin1ELNS0_23CUDAHistogramMemoryTypeE1EZNS0_21CUDA_tensor_histogramIdhLb1EEEbNS_6TensorES4_S4_lNS_14AccumulateTypeIT0_Lb1EE4typeES8_NS0_13TensorArgTypeES9_S9_EUllE0_EEvNS0_6detail10TensorInfoIT_T1_EESF_NSC_IKS6_SE_EElS8_S8_SE_T6_)
        /*11f0*/ 	.word	0x00000000


	//----- nvinfo : EIATTR_MIN_STACK_SIZE
	.align		4
.L_793:
        /*11f4*/ 	.byte	0x04, 0x12
        /*11f6*/ 	.short	(.L_795 - .L_794)
	.align		4
.L_794:
        /*11f8*/ 	.word	index@(_ZN2at4cuda17kernelHistogram1DIdhlLi1ELi2ELin1ELNS0_23CUDAHistogramMemoryTypeE0EZNS0_21CUDA_tensor_histogramIdhLb1EEEbNS_6TensorES4_S4_lNS_14AccumulateTypeIT0_Lb1EE4typeES8_NS0_13TensorArgTypeES9_S9_EUllE0_EEvNS0_6detail10TensorInfoIT_T1_EESF_NSC_IKS6_SE_EElS8_S8_SE_T6_)
        /*11fc*/ 	.word	0x00000000


	//----- nvinfo : EIATTR_MIN_STACK_SIZE
	.align		4
.L_795:
        /*1200*/ 	.byte	0x04, 0x12
        /*1202*/ 	.short	(.L_797 - .L_796)
	.align		4
.L_796:
        /*1204*/ 	.word	index@(_ZN2at4cuda17kernelHistogram1DIdhlLi1ELi2ELin1ELNS0_23CUDAHistogramMemoryTypeE1EZNS0_21CUDA_tensor_histogramIdhLb1EEEbNS_6TensorES4_S4_lNS_14AccumulateTypeIT0_Lb1EE4typeES8_NS0_13TensorArgTypeES9_S9_EUllE_EEvNS0_6detail10TensorInfoIT_T1_EESF_NSC_IKS6_SE_EElS8_S8_SE_T6_)
        /*1208*/ 	.word	0x00000000


	//----- nvinfo : EIATTR_MIN_STACK_SIZE
	.align		4
.L_797:
        /*120c*/ 	.byte	0x04, 0x12
        /*120e*/ 	.short	(.L_799 - .L_798)
	.align		4
.L_798:
        /*1210*/ 	.word	index@(_ZN2at4cuda17kernelHistogram1DIdhlLi1ELi2ELin1ELNS0_23CUDAHistogramMemoryTypeE0EZNS0_21CUDA_tensor_histogramIdhLb1EEEbNS_6TensorES4_S4_lNS_14AccumulateTypeIT0_Lb1EE4typeES8_NS0_13TensorArgTypeES9_S9_EUllE_EEvNS0_6detail10TensorInfoIT_T1_EESF_NSC_IKS6_SE_EElS8_S8_SE_T6_)
        /*1214*/ 	.word	0x00000000


	//----- nvinfo : EIATTR_MIN_STACK_SIZE
	.align		4
.L_799:
        /*1218*/ 	.byte	0x04, 0x12
        /*121a*/ 	.short	(.L_801 - .L_800)
	.align		4
.L_800:
        /*121c*/ 	.word	index@(_ZN2at4cuda17kernelHistogram1DIlhlLi1ELi2ELin1ELNS0_23CUDAHistogramMemoryTypeE1EZNS0_21CUDA_tensor_histogramIlhLb0EEEbNS_6TensorES4_S4_lNS_14AccumulateTypeIT0_Lb1EE4typeES8_NS0_13TensorArgTypeES9_S9_EUllE0_EEvNS0_6detail10TensorInfoIT_T1_EESF_NSC_IKS6_SE_EElS8_S8_SE_T6_)
        /*1220*/ 	.word	0x00000000


	//----- nvinfo : EIATTR_MIN_STACK_SIZE
	.align		4
.L_801:
        /*1224*/ 	.byte	0x04, 0x12
        /*1226*/ 	.short	(.L_803 - .L_802)
	.align		4
.L_802:
        /*1228*/ 	.word	index@(_ZN2at4cuda17kernelHistogram1DIlhlLi1ELi2ELin1ELNS0_23CUDAHistogramMemoryTypeE0EZNS0_21CUDA_tensor_histogramIlhLb0EEEbNS_6TensorES4_S4_lNS_14AccumulateTypeIT0_Lb1EE4typeES8_NS0_13TensorArgTypeES9_S9_EUllE0_EEvNS0_6detail10TensorInfoIT_T1_EESF_NSC_IKS6_SE_EElS8_S8_SE_T6_)
        /*122c*/ 	.word	0x00000000


	//----- nvinfo : EIATTR_MIN_STACK_SIZE
	.align		4
.L_803:
        /*1230*/ 	.byte	0x04, 0x12
        /*1232*/ 	.short	(.L_805 - .L_804)
	.align		4
.L_804:
        /*1234*/ 	.word	index@(_ZN2at4cuda17kernelHistogram1DIlhlLi1ELi2ELin1ELNS0_23CUDAHistogramMemoryTypeE1EZNS0_21CUDA_tensor_histogramIlhLb0EEEbNS_6TensorES4_S4_lNS_14AccumulateTypeIT0_Lb1EE4typeES8_NS0_13TensorArgTypeES9_S9_EUllE_EEvNS0_6detail10TensorInfoIT_T1_EESF_NSC_IKS6_SE_EElS8_S8_SE_T6_)
        /*1238*/ 	.word	0x00000000


	//----- nvinfo : EIATTR_MIN_STACK_SIZE
	.align		4
.L_805:
        /*123c*/ 	.byte	0x04, 0x12
        /*123e*/ 	.short	(.L_807 - .L_806)
	.align		4
.L_806:
        /*1240*/ 	.word	index@(_ZN2at4cuda17kernelHistogram1DIlhlLi1ELi2ELin1ELNS0_23CUDAHistogramMemoryTypeE0EZNS0_21CUDA_tensor_histogramIlhLb0EEEbNS_6TensorES4_S4_lNS_14AccumulateTypeIT0_Lb1EE4typeES8_NS0_13TensorArgTypeES9_S9_EUllE_EEvNS0_6detail10TensorInfoIT_T1_EESF_NSC_IKS6_SE_EElS8_S8_SE_T6_)
        /*1244*/ 	.word	0x00000000


	//----- nvinfo : EIATTR_MIN_STACK_SIZE
	.align		4
.L_807:
        /*1248*/ 	.byte	0x04, 0x12
        /*124a*/ 	.short	(.L_809 - .L_808)
	.align		4
.L_808:
        /*124c*/ 	.word	index@(_ZN2at4cuda17kernelHistogram1DIfhlLi1ELi2ELin1ELNS0_23CUDAHistogramMemoryTypeE1EZNS0_21CUDA_tensor_histogramIfhLb1EEEbNS_6TensorES4_S4_lNS_14AccumulateTypeIT0_Lb1EE4typeES8_NS0_13TensorArgTypeES9_S9_EUllE0_EEvNS0_6detail10TensorInfoIT_T1_EESF_NSC_IKS6_SE_EElS8_S8_SE_T6_)
        /*1250*/ 	.word	0x00000000


	//----- nvinfo : EIATTR_MIN_STACK_SIZE
	.align		4
.L_809:
        /*1254*/ 	.byte	0x04, 0x12
        /*1256*/ 	.short	(.L_811 - .L_810)
	.align		4
.L_810:
        /*1258*/ 	.word	index@(_ZN2at4cuda17kernelHistogram1DIfhlLi1ELi2ELin1ELNS0_23CUDAHistogramMemoryTypeE0EZNS0_21CUDA_tensor_histogramIfhLb1EEEbNS_6TensorES4_S4_lNS_14AccumulateTypeIT0_Lb1EE4typeES8_NS0_13TensorArgTypeES9_S9_EUllE0_EEvNS0_6detail10TensorInfoIT_T1_EESF_NSC_IKS6_SE_EElS8_S8_SE_T6_)
        /*125c*/ 	.word	0x00000000


	//----- nvinfo : EIATTR_MIN_STACK_SIZE
	.align		4
.L_811:
        /*1260*/ 	.byte	0x04, 0x12
        /*1262*/ 	.short	(.L_813 - .L_812)
	.align		4
.L_812:
        /*1264*/ 	.word	index@(_ZN2at4cuda17kernelHistogram1DIfhlLi1ELi2ELin1ELNS0_23CUDAHistogramMemoryTypeE1EZNS0_21CUDA_tensor_histogramIfhLb1EEEbNS_6TensorES4_S4_lNS_14AccumulateTypeIT0_Lb1EE4typeES8_NS0_13TensorArgTypeES9_S9_EUllE_EEvNS0_6detail10TensorInfoIT_T1_EESF_NSC_IKS6_SE_EElS8_S8_SE_T6_)
        /*1268*/ 	.word	0x00000000


	//----- nvinfo : EIATTR_MIN_STACK_SIZE
	.align		4
.L_813:
        /*126c*/ 	.byte	0x04, 0x12
        /*126e*/ 	.short	(.L_815 - .L_814)
	.align		4
.L_814:
        /*1270*/ 	.word	index@(_ZN2at4cuda17kernelHistogram1DIfhlLi1ELi2ELin1ELNS0_23CUDAHistogramMemoryTypeE0EZNS0_21CUDA_tensor_histogramIfhLb1EEEbNS_6TensorES4_S4_lNS_14AccumulateTypeIT0_Lb1EE4typeES8_NS0_13TensorArgTypeES9_S9_EUllE_EEvNS0_6detail10TensorInfoIT_T1_EESF_NSC_IKS6_SE_EElS8_S8_SE_T6_)
        /*1274*/ 	.word	0x00000000
.L_815:


//--------------------- .nv.compat                --------------------------
	.section	.nv.compat,"",@"SHT_CUDA_COMPAT_INFO"
	.align	4
        /*0000*/ 	.byte	0x02, 0x09, 0x01, 0x00, 0x02, 0x02, 0x01, 0x00, 0x02, 0x05, 0x05, 0x00, 0x03, 0x07, 0x01, 0x01
        /*0010*/ 	.byte	0x02, 0x03, 0x00, 0x00, 0x02, 0x06, 0x01, 0x00, 0x04, 0x0b, 0x08, 0x00, 0x00, 0x00, 0x00, 0x00
        /*0020*/ 	.byte	0x00, 0x00, 0x00, 0x00


//--------------------- .nv.info._ZN2at4cuda17kernelHistogram1DIfflLi1ELi2ELin1ELNS0_23CUDAHistogramMemoryTypeE1EZNS0_21CUDA_tensor_histogramIffLb0EEEbNS_6TensorES4_S4_lNS_14AccumulateTypeIT0_Lb1EE4typeES8_NS0_13TensorArgTypeES9_S9_EUllE0_EEvNS0_6detail10TensorInfoIT_T1_EESF_NSC_IKS6_SE_EElS8_S8_SE_T6_ --------------------------
	.section	.nv.info._ZN2at4cuda17kernelHistogram1DIfflLi1ELi2ELin1ELNS0_23CUDAHistogramMemoryTypeE1EZNS0_21CUDA_tensor_histogramIffLb0EEEbNS_6TensorES4_S4_lNS_14AccumulateTypeIT0_Lb1EE4typeES8_NS0_13TensorArgTypeES9_S9_EUllE0_EEvNS0_6detail10TensorInfoIT_T1_EESF_NSC_IKS6_SE_EElS8_S8_SE_T6_,"",@"SHT_CUDA_INFO"
	.sectionflags	@""
	.align	4


	//----- nvinfo : EIATTR_CUDA_API_VERSION
	.align		4
        /*0000*/ 	.byte	0x04, 0x37
        /*0002*/ 	.short	(.L_817 - .L_816)
.L_816:
        /*0004*/ 	.word	0x00000082


	//----- nvinfo : EIATTR_KPARAM_INFO
	.align		4
.L_817:
        /*0008*/ 	.byte	0x04, 0x17
        /*000a*/ 	.short	(.L_819 - .L_818)
.L_818:
        /*000c*/ 	.word	0x00000000
        /*0010*/ 	.short	0x0007
        /*0012*/ 	.short	0x04f8
        /*0014*/ 	.byte	0x00, 0xf0, 0x05, 0x00


	//----- nvinfo : EIATTR_KPARAM_INFO
	.align		4
.L_819:
        /*0018*/ 	.byte	0x04, 0x17
        /*001a*/ 	.short	(.L_821 - .L_820)
.L_820:
        /*001c*/ 	.word	0x00000000
        /*0020*/ 	.short	0x0006
        /*0022*/ 	.short	0x04f0
        /*0024*/ 	.byte	0x00, 0xf0, 0x21, 0x00


	//----- nvinfo : EIATTR_KPARAM_INFO
	.align		4
.L_821:
        /*0028*/ 	.byte	0x04, 0x17
        /*002a*/ 	.short	(.L_823 - .L_822)
.L_822:
        /*002c*/ 	.word	0x00000000
        /*0030*/ 	.short	0x0005
        /*0032*/ 	.short	0x04ec
        /*0034*/ 	.byte	0x00, 0xf0, 0x11, 0x00


	//----- nvinfo : EIATTR_KPARAM_INFO
	.align		4
.L_823:
        /*0038*/ 	.byte	0x04, 0x17
        /*003a*/ 	.short	(.L_825 - .L_824)
.L_824:
        /*003c*/ 	.word	0x00000000
        /*0040*/ 	.short	0x0004
        /*0042*/ 	.short	0x04e8
        /*0044*/ 	.byte	0x00, 0xf0, 0x11, 0x00


	//----- nvinfo : EIATTR_KPARAM_INFO
	.align		4
.L_825:
        /*0048*/ 	.byte	0x04, 0x17
        /*004a*/ 	.short	(.L_827 - .L_826)
.L_826:
        /*004c*/ 	.word	0x00000000
        /*0050*/ 	.short	0x0003
        /*0052*/ 	.short	0x04e0
        /*0054*/ 	.byte	0x00, 0xf0, 0x21, 0x00


	//----- nvinfo : EIATTR_KPARAM_INFO
	.align		4
.L_827:
        /*0058*/ 	.byte	0x04, 0x17
        /*005a*/ 	.short	(.L_829 - .L_828)
.L_828:
        /*005c*/ 	.word	0x00000000
        /*0060*/ 	.short	0x0002
        /*0062*/ 	.short	0x0340
        /*0064*/ 	.byte	0x00, 0xf0, 0x81, 0x06


	//----- nvinfo : EIATTR_KPARAM_INFO
	.align		4
.L_829:
        /*0068*/ 	.byte	0x04, 0x17
        /*006a*/ 	.short	(.L_831 - .L_830)
.L_830:
        /*006c*/ 	.word	0x00000000
        /*0070*/ 	.short	0x0001
        /*0072*/ 	.short	0x01a0
        /*0074*/ 	.byte	0x00, 0xf0, 0x81, 0x06


	//----- nvinfo : EIATTR_KPARAM_INFO
	.align		4
.L_831:
        /*0078*/ 	.byte	0x04, 0x17
        /*007a*/ 	.short	(.L_833 - .L_832)
.L_832:
        /*007c*/ 	.word	0x00000000
        /*0080*/ 	.short	0x0000
        /*0082*/ 	.short	0x0000
        /*0084*/ 	.byte	0x00, 0xf0, 0x81, 0x06


	//----- nvinfo : EIATTR_SPARSE_MMA_MASK
	.align		4
.L_833:
        /*0088*/ 	.byte	0x03, 0x50
        /*008a*/ 	.short	0x0000


	//----- nvinfo : EIATTR_MAXREG_COUNT
	.align		4
        /*008c*/ 	.byte	0x03, 0x1b
        /*008e*/ 	.short	0x0080


	//----- nvinfo : EIATTR_MERCURY_ISA_VERSION
	.align		4
        /*0090*/ 	.byte	0x03, 0x5f
        /*0092*/ 	.short	0x0101


	//----- nvinfo : EIATTR_VRC_CTA_INIT_COUNT
	.align		4
        /*0094*/ 	.byte	0x02, 0x4a
	.zero		1
	.zero		1


	//----- nvinfo : EIATTR_EXIT_INSTR_OFFSETS
	.align		4
        /*0098*/ 	.byte	0x04, 0x1c
        /*009a*/ 	.short	(.L_835 - .L_834)


	//   ....[0]....
.L_834:
        /*009c*/ 	.word	0x00000080


	//   ....[1]....
        /*00a0*/ 	.word	0x00003aa0


	//----- nvinfo : EIATTR_MAX_THREADS
	.align		4
.L_835:
        /*00a4*/ 	.byte	0x04, 0x05
        /*00a6*/ 	.short	(.L_837 - .L_836)
.L_836:
        /*00a8*/ 	.word	0x00000200
        /*00ac*/ 	.word	0x00000001
        /*00b0*/ 	.word	0x00000001


	//----- nvinfo : EIATTR_CRS_STACK_SIZE
	.align		4
.L_837:
        /*00b4*/ 	.byte	0x04, 0x1e
        /*00b6*/ 	.short	(.L_839 - .L_838)
.L_838:
        /*00b8*/ 	.word	0x00000000


	//----- nvinfo : EIATTR_CBANK_PARAM_SIZE
	.align		4
.L_839:
        /*00bc*/ 	.byte	0x03, 0x19
        /*00be*/ 	.short	0x04f9


	//----- nvinfo : EIATTR_PARAM_CBANK
	.align		4
        /*00c0*/ 	.byte	0x04, 0x0a
        /*00c2*/ 	.short	(.L_841 - .L_840)
	.align		4
.L_840:
        /*00c4*/ 	.word	index@(.nv.constant0._ZN2at4cuda17kernelHistogram1DIfflLi1ELi2ELin1ELNS0_23CUDAHistogramMemoryTypeE1EZNS0_21CUDA_tensor_histogramIffLb0EEEbNS_6TensorES4_S4_lNS_14AccumulateTypeIT0_Lb1EE4typeES8_NS0_13TensorArgTypeES9_S9_EUllE0_EEvNS0_6detail10TensorInfoIT_T1_EESF_NSC_IKS6_SE_EElS8_S8_SE_T6_)
        /*00c8*/ 	.short	0x0380
        /*00ca*/ 	.short	0x04f9


	//----- nvinfo : EIATTR_SW_WAR
	.align		4
.L_841:
        /*00cc*/ 	.byte	0x04, 0x36
        /*00ce*/ 	.short	(.L_843 - .L_842)
.L_842:
        /*00d0*/ 	.word	0x00000008
.L_843:


//--------------------- .nv.info._ZN2at4cuda17kernelHistogram1DIfflLi1ELi2ELin1ELNS0_23CUDAHistogramMemoryTypeE0EZNS0_21CUDA_tensor_histogramIffLb0EEEbNS_6TensorES4_S4_lNS_14AccumulateTypeIT0_Lb1EE4typeES8_NS0_13TensorArgTypeES9_S9_EUllE0_EEvNS0_6detail10TensorInfoIT_T1_EESF_NSC_IKS6_SE_EElS8_S8_SE_T6_ --------------------------
	.section	.nv.info._ZN2at4cuda17kernelHistogram1DIfflLi1ELi2ELin1ELNS0_23CUDAHistogramMemoryTypeE0EZNS0_21CUDA_tensor_histogramIffLb0EEEbNS_6TensorES4_S4_lNS_14AccumulateTypeIT0_Lb1EE4typeES8_NS0_13TensorArgTypeES9_S9_EUllE0_EEvNS0_6detail10TensorInfoIT_T1_EESF_NSC_IKS6_SE_EElS8_S8_SE_T6_,"",@"SHT_CUDA_INFO"
	.sectionflags	@""
	.align	4


	//----- nvinfo : EIATTR_CUDA_API_VERSION
	.align		4
        /*0000*/ 	.byte	0x04, 0x37
        /*0002*/ 	.short	(.L_845 - .L_844)
.L_844:
        /*0004*/ 	.word	0x00000082


	//----- nvinfo : EIATTR_KPARAM_INFO
	.align		4
.L_845:
        /*0008*/ 	.byte	0x04, 0x17
        /*000a*/ 	.short	(.L_847 - .L_846)
.L_846:
        /*000c*/ 	.word	0x00000000
        /*0010*/ 	.short	0x0007
        /*0012*/ 	.short	0x04f8
        /*0014*/ 	.byte	0x00, 0xf0, 0x05, 0x00


	//----- nvinfo : EIATTR_KPARAM_INFO
	.align		4
.L_847:
        /*0018*/ 	.byte	0x04, 0x17
        /*001a*/ 	.short	(.L_849 - .L_848)
.L_848:
        /*001c*/ 	.word	0x00000000
        /*0020*/ 	.short	0x0006
        /*0022*/ 	.short	0x04f0
        /*0024*/ 	.byte	0x00, 0xf0, 0x21, 0x00


	//----- nvinfo : EIATTR_KPARAM_INFO
	.align		4
.L_849:
        /*0028*/ 	.byte	0x04, 0x17
        /*002a*/ 	.short	(.L_851 - .L_850)
.L_850:
        /*002c*/ 	.word	0x00000000
        /*0030*/ 	.short	0x0005
        /*0032*/ 	.short	0x04ec
        /*0034*/ 	.byte	0x00, 0xf0, 0x11, 0x00


	//----- nvinfo : EIATTR_KPARAM_INFO
	.align		4
.L_851:
        /*0038*/ 	.byte	0x04, 0x17
        /*003a*/ 	.short	(.L_853 - .L_852)
.L_852:
        /*003c*/ 	.word	0x00000000
        /*0040*/ 	.short	0x0004
        /*0042*/ 	.short	0x04e8
        /*0044*/ 	.byte	0x00, 0xf0, 0x11, 0x00


	//----- nvinfo : EIATTR_KPARAM_INFO
	.align		4
.L_853:
        /*0048*/ 	.byte	0x04, 0x17
        /*004a*/ 	.short	(.L_855 - .L_854)
.L_854:
        /*004c*/ 	.word	0x00000000
        /*0050*/ 	.short	0x0003
        /*0052*/ 	.short	0x04e0
        /*0054*/ 	.byte	0x00, 0xf0, 0x21, 0x00


	//----- nvinfo : EIATTR_KPARAM_INFO
	.align		4
.L_855:
        /*0058*/ 	.byte	0x04, 0x17
        /*005a*/ 	.short	(.L_857 - .L_856)
.L_856:
        /*005c*/ 	.word	0x00000000
        /*0060*/ 	.short	0x0002
        /*0062*/ 	.short	0x0340
        /*0064*/ 	.byte	0x00, 0xf0, 0x81, 0x06


	//----- nvinfo : EIATTR_KPARAM_INFO
	.align		4
.L_857:
        /*0068*/ 	.byte	0x04, 0x17
        /*006a*/ 	.short	(.L_859 - .L_858)
.L_858:
        /*006c*/ 	.word	0x00000000
        /*0070*/ 	.short	0x0001
        /*0072*/ 	.short	0x01a0
        /*0074*/ 	.byte	0x00, 0xf0, 0x81, 0x06


	//----- nvinfo : EIATTR_KPARAM_INFO
	.align		4
.L_859:
        /*0078*/ 	.byte	0x04, 0x17
        /*007a*/ 	.short	(.L_861 - .L_860)
.L_860:
        /*007c*/ 	.word	0x00000000
        /*0080*/ 	.short	0x0000
        /*0082*/ 	.short	0x0000
        /*0084*/ 	.byte	0x00, 0xf0, 0x81, 0x06


	//----- nvinfo : EIATTR_SPARSE_MMA_MASK
	.align		4
.L_861:
        /*0088*/ 	.byte	0x03, 0x50
        /*008a*/ 	.short	0x0000


	//----- nvinfo : EIATTR_MAXREG_COUNT
	.align		4
        /*008c*/ 	.byte	0x03, 0x1b
        /*008e*/ 	.short	0x0080


	//----- nvinfo : EIATTR_NUM_BARRIERS
	.align		4
        /*0090*/ 	.byte	0x02, 0x4c
        /*0092*/ 	.byte	0x01
	.zero		1


	//----- nvinfo : EIATTR_MERCURY_ISA_VERSION
	.align		4
        /*0094*/ 	.byte	0x03, 0x5f
        /*0096*/ 	.short	0x0101


	//----- nvinfo : EIATTR_VRC_CTA_INIT_COUNT
	.align		4
        /*0098*/ 	.byte	0x02, 0x4a
	.zero		1
	.zero		1


	//----- nvinfo : EIATTR_EXIT_INSTR_OFFSETS
	.align		4
        /*009c*/ 	.byte	0x04, 0x1c
        /*009e*/ 	.short	(.L_863 - .L_862)


	//   ....[0]....
.L_862:
        /*00a0*/ 	.word	0x00004150


	//   ....[1]....
        /*00a4*/ 	.word	0x00004290


	//----- nvinfo : EIATTR_MAX_THREADS
	.align		4
.L_863:
        /*00a8*/ 	.byte	0x04, 0x05
        /*00aa*/ 	.short	(.L_865 - .L_864)
.L_864:
        /*00ac*/ 	.word	0x00000200
        /*00b0*/ 	.word	0x00000001
        /*00b4*/ 	.word	0x00000001


	//----- nvinfo : EIATTR_CRS_STACK_SIZE
	.align		4
.L_865:
        /*00b8*/ 	.byte	0x04, 0x1e
        /*00ba*/ 	.short	(.L_867 - .L_866)
.L_866:
        /*00bc*/ 	.word	0x00000000


	//----- nvinfo : EIATTR_CBANK_PARAM_SIZE
	.align		4
.L_867:
        /*00c0*/ 	.byte	0x03, 0x19
        /*00c2*/ 	.short	0x04f9


	//----- nvinfo : EIATTR_PARAM_CBANK
	.align		4
        /*00c4*/ 	.byte	0x04, 0x0a
        /*00c6*/ 	.short	(.L_869 - .L_868)
	.align		4
.L_868:
        /*00c8*/ 	.word	index@(.nv.constant0._ZN2at4cuda17kernelHistogram1DIfflLi1ELi2ELin1ELNS0_23CUDAHistogramMemoryTypeE0EZNS0_21CUDA_tensor_histogramIffLb0EEEbNS_6TensorES4_S4_lNS_14AccumulateTypeIT0_Lb1EE4typeES8_NS0_13TensorArgTypeES9_S9_EUllE0_EEvNS0_6detail10TensorInfoIT_T1_EESF_NSC_IKS6_SE_EElS8_S8_SE_T6_)
        /*00cc*/ 	.short	0x0380
        /*00ce*/ 	.short	0x04f9


	//----- nvinfo : EIATTR_SW_WAR
	.align		4
.L_869:
        /*00d0*/ 	.byte	0x04, 0x36
        /*00d2*/ 	.short	(.L_871 - .L_870)
.L_870:
        /*00d4*/ 	.word	0x00000008
.L_871:


//--------------------- .nv.info._ZN2at4cuda17kernelHistogram1DIfflLi1ELi2ELin1ELNS0_23CUDAHistogramMemoryTypeE1EZNS0_21CUDA_tensor_histogramIffLb0EEEbNS_6TensorES4_S4_lNS_14AccumulateTypeIT0_Lb1EE4typeES8_NS0_13TensorArgTypeES9_S9_EUllE_EEvNS0_6detail10TensorInfoIT_T1_EESF_NSC_IKS6_SE_EElS8_S8_SE_T6_ --------------------------
	.section	.nv.info._ZN2at4cuda17kernelHistogram1DIfflLi1ELi2ELin1ELNS0_23CUDAHistogramMemoryTypeE1EZNS0_21CUDA_tensor_histogramIffLb0EEEbNS_6TensorES4_S4_lNS_14AccumulateTypeIT0_Lb1EE4typeES8_NS0_13TensorArgTypeES9_S9_EUllE_EEvNS0_6detail10TensorInfoIT_T1_EESF_NSC_IKS6_SE_EElS8_S8_SE_T6_,"",@"SHT_CUDA_INFO"
	.sectionflags	@""
	.align	4


	//----- nvinfo : EIATTR_CUDA_API_VERSION
	.align		4
        /*0000*/ 	.byte	0x04, 0x37
        /*0002*/ 	.short	(.L_873 - .L_872)
.L_872:
        /*0004*/ 	.word	0x00000082


	//----- nvinfo : EIATTR_KPARAM_INFO
	.align		4
.L_873:
        /*0008*/ 	.byte	0x04, 0x17
        /*000a*/ 	.short	(.L_875 - .L_874)
.L_874:
        /*000c*/ 	.word	0x00000000
        /*0010*/ 	.short	0x0007
        /*0012*/ 	.short	0x04f8
        /*0014*/ 	.byte	0x00, 0xf0, 0x81, 0x06


	//----- nvinfo : EIATTR_KPARAM_INFO
	.align		4
.L_875:
        /*0018*/ 	.byte	0x04, 0x17
        /*001a*/ 	.short	(.L_877 - .L_876)
.L_876:
        /*001c*/ 	.word	0x00000000
        /*0020*/ 	.short	0x0006
        /*0022*/ 	.short	0x04f0
        /*0024*/ 	.byte	0x00, 0xf0, 0x21, 0x00


	//----- nvinfo : EIATTR_KPARAM_INFO
	.align		4
.L_877:
        /*0028*/ 	.byte	0x04, 0x17
        /*002a*/ 	.short	(.L_879 - .L_878)
.L_878:
        /*002c*/ 	.word	0x00000000
        /*0030*/ 	.short	0x0005
        /*0032*/ 	.short	0x04ec
        /*0034*/ 	.byte	0x00, 0xf0, 0x11, 0x00


	//----- nvinfo : EIATTR_KPARAM_INFO
	.align		4
.L_879:
        /*0038*/ 	.byte	0x04, 0x17
        /*003a*/ 	.short	(.L_881 - .L_880)
.L_880:
        /*003c*/ 	.word	0x00000000
        /*0040*/ 	.short	0x0004
        /*0042*/ 	.short	0x04e8
        /*0044*/ 	.byte	0x00, 0xf0, 0x11, 0x00


	//----- nvinfo : EIATTR_KPARAM_INFO
	.align		4
.L_881:
        /*0048*/ 	.byte	0x04, 0x17
        /*004a*/ 	.short	(.L_883 - .L_882)
.L_882:
        /*004c*/ 	.word	0x00000000
        /*0050*/ 	.short	0x0003
        /*0052*/ 	.short	0x04e0
        /*0054*/ 	.byte	0x00, 0xf0, 0x21, 0x00


	//----- nvinfo : EIATTR_KPARAM_INFO
	.align		4
.L_883:
        /*0058*/ 	.byte	0x04, 0x17
        /*005a*/ 	.short	(.L_885 - .L_884)
.L_884:
        /*005c*/ 	.word	0x00000000
        /*0060*/ 	.short	0x0002
        /*0062*/ 	.short	0x0340
        /*0064*/ 	.byte	0x00, 0xf0, 0x81, 0x06


	//----- nvinfo : EIATTR_KPARAM_INFO
	.align		4
.L_885:
        /*0068*/ 	.byte	0x04, 0x17
        /*006a*/ 	.short	(.L_887 - .L_886)
.L_886:
        /*006c*/ 	.word	0x00000000
        /*0070*/ 	.short	0x0001
        /*0072*/ 	.short	0x01a0
        /*0074*/ 	.byte	0x00, 0xf0, 0x81, 0x06


	//----- nvinfo : EIATTR_KPARAM_INFO
	.align		4
.L_887:
        /*0078*/ 	.byte	0x04, 0x17
        /*007a*/ 	.short	(.L_889 - .L_888)
.L_888:
        /*007c*/ 	.word	0x00000000
        /*0080*/ 	.short	0x0000
        /*0082*/ 	.short	0x0000
        /*0084*/ 	.byte	0x00, 0xf0, 0x81, 0x06


	//----- nvinfo : EIATTR_SPARSE_MMA_MASK
	.align		4
.L_889:
        /*0088*/ 	.byte	0x03, 0x50
        /*008a*/ 	.short	0x0000


	//----- nvinfo : EIATTR_MAXREG_COUNT
	.align		4
        /*008c*/ 	.byte	0x03, 0x1b
        /*008e*/ 	.short	0x0080


	//----- nvinfo : EIATTR_MERCURY_ISA_VERSION
	.align		4
        /*0090*/ 	.byte	0x03, 0x5f
        /*0092*/ 	.short	0x0101


	//----- nvinfo : EIATTR_VRC_CTA_INIT_COUNT
	.align		4
        /*0094*/ 	.byte	0x02, 0x4a
	.zero		1
	.zero		1


	//----- nvinfo : EIATTR_EXIT_INSTR_OFFSETS
	.align		4
        /*0098*/ 	.byte	0x04, 0x1c
        /*009a*/ 	.short	(.L_891 - .L_890)


	//   ....[0]....
.L_890:
        /*009c*/ 	.word	0x00000080


	//   ....[1]....
        /*00a0*/ 	.word	0x00003b20


	//----- nvinfo : EIATTR_MAX_THREADS
	.align		4
.L_891:
        /*00a4*/ 	.byte	0x04, 0x05
        /*00a6*/ 	.short	(.L_893 - .L_892)
.L_892:
        /*00a8*/ 	.word	0x00000200
        /*00ac*/ 	.word	0x00000001
        /*00b0*/ 	.word	0x00000001


	//----- nvinfo : EIATTR_CRS_STACK_SIZE
	.align		4
.L_893:
        /*00b4*/ 	.byte	0x04, 0x1e
        /*00b6*/ 	.short	(.L_895 - .L_894)
.L_894:
        /*00b8*/ 	.word	0x00000000


	//----- nvinfo : EIATTR_CBANK_PARAM_SIZE
	.align		4
.L_895:
        /*00bc*/ 	.byte	0x03, 0x19
        /*00be*/ 	.short	0x0698


	//----- nvinfo : EIATTR_PARAM_CBANK
	.align		4
        /*00c0*/ 	.byte	0x04, 0x0a
        /*00c2*/ 	.short	(.L_897 - .L_896)
	.align		4
.L_896:
        /*00c4*/ 	.word	index@(.nv.constant0._ZN2at4cuda17kernelHistogram1DIfflLi1ELi2ELin1ELNS0_23CUDAHistogramMemoryTypeE1EZNS0_21CUDA_tensor_histogramIffLb0EEEbNS_6TensorES4_S4_lNS_14AccumulateTypeIT0_Lb1EE4typeES8_NS0_13TensorArgTypeES9_S9_EUllE_EEvNS0_6detail10TensorInfoIT_T1_EESF_NSC_IKS6_SE_EElS8_S8_SE_T6_)
        /*00c8*/ 	.short	0x0380
        /*00ca*/ 	.short	0x0698


	//----- nvinfo : EIATTR_SW_WAR
	.align		4
.L_897:
        /*00cc*/ 	.byte	0x04, 0x36
        /*00ce*/ 	.short	(.L_899 - .L_898)
.L_898:
        /*00d0*/ 	.word	0x00000008
.L_899:


//--------------------- .nv.info._ZN2at4cuda17kernelHistogram1DIfflLi1ELi2ELin1ELNS0_23CUDAHistogramMemoryTypeE0EZNS0_21CUDA_tensor_histogramIffLb0EEEbNS_6TensorES4_S4_lNS_14AccumulateTypeIT0_Lb1EE4typeES8_NS0_13TensorArgTypeES9_S9_EUllE_EEvNS0_6detail10TensorInfoIT_T1_EESF_NSC_IKS6_SE_EElS8_S8_SE_T6_ --------------------------
	.section	.nv.info._ZN2at4cuda17kernelHistogram1DIfflLi1ELi2ELin1ELNS0_23CUDAHistogramMemoryTypeE0EZNS0_21CUDA_tensor_histogramIffLb0EEEbNS_6TensorES4_S4_lNS_14AccumulateTypeIT0_Lb1EE4typeES8_NS0_13TensorArgTypeES9_S9_EUllE_EEvNS0_6detail10TensorInfoIT_T1_EESF_NSC_IKS6_SE_EElS8_S8_SE_T6_,"",@"SHT_CUDA_INFO"
	.sectionflags	@""
	.align	4


	//----- nvinfo : EIATTR_CUDA_API_VERSION
	.align		4
        /*0000*/ 	.byte	0x04, 0x37
        /*0002*/ 	.short	(.L_901 - .L_900)
.L_900:
        /*0004*/ 	.word	0x00000082


	//----- nvinfo : EIATTR_KPARAM_INFO
	.align		4
.L_901:
        /*0008*/ 	.byte	0x04, 0x17
        /*000a*/ 	.short	(.L_903 - .L_902)
.L_902:
        /*000c*/ 	.word	0x00000000
        /*0010*/ 	.short	0x0007
        /*0012*/ 	.short	0x04f8
        /*0014*/ 	.byte	0x00, 0xf0, 0x81, 0x06


	//----- nvinfo : EIATTR_KPARAM_INFO
	.align		4
.L_903:
        /*0018*/ 	.byte	0x04, 0x17
        /*001a*/ 	.short	(.L_905 - .L_904)
.L_904:
        /*001c*/ 	.word	0x00000000
        /*0020*/ 	.short	0x0006
        /*0022*/ 	.short	0x04f0
        /*0024*/ 	.byte	0x00, 0xf0, 0x21, 0x00


	//----- nvinfo : EIATTR_KPARAM_INFO
	.align		4
.L_905:
        /*0028*/ 	.byte	0x04, 0x17
        /*002a*/ 	.short	(.L_907 - .L_906)
.L_906:
        /*002c*/ 	.word	0x00000000
        /*0030*/ 	.short	0x0005
        /*0032*/ 	.short	0x04ec
        /*0034*/ 	.byte	0x00, 0xf0, 0x11, 0x00


	//----- nvinfo : EIATTR_KPARAM_INFO
	.align		4
.L_907:
        /*0038*/ 	.byte	0x04, 0x17
        /*003a*/ 	.short	(.L_909 - .L_908)
.L_908:
        /*003c*/ 	.word	0x00000000
        /*0040*/ 	.short	0x0004
        /*0042*/ 	.short	0x04e8
        /*0044*/ 	.byte	0x00, 0xf0, 0x11, 0x00


	//----- nvinfo : EIATTR_KPARAM_INFO
	.align		4
.L_909:
        /*0048*/ 	.byte	0x04, 0x17
        /*004a*/ 	.short	(.L_911 - .L_910)
.L_910:
        /*004c*/ 	.word	0x00000000
        /*0050*/ 	.short	0x0003
        /*0052*/ 	.short	0x04e0
        /*0054*/ 	.byte	0x00, 0xf0, 0x21, 0x00


	//----- nvinfo : EIATTR_KPARAM_INFO
	.align		4
.L_911:
        /*0058*/ 	.byte	0x04, 0x17
        /*005a*/ 	.short	(.L_913 - .L_912)
.L_912:
        /*005c*/ 	.word	0x00000000
        /*0060*/ 	.short	0x0002
        /*0062*/ 	.short	0x0340
        /*0064*/ 	.byte	0x00, 0xf0, 0x81, 0x06


	//----- nvinfo : EIATTR_KPARAM_INFO
	.align		4
.L_913:
        /*0068*/ 	.byte	0x04, 0x17
        /*006a*/ 	.short	(.L_915 - .L_914)
.L_914:
        /*006c*/ 	.word	0x00000000
        /*0070*/ 	.short	0x0001
        /*0072*/ 	.short	0x01a0
        /*0074*/ 	.byte	0x00, 0xf0, 0x81, 0x06


	//----- nvinfo : EIATTR_KPARAM_INFO
	.align		4
.L_915:
        /*0078*/ 	.byte	0x04, 0x17
        /*007a*/ 	.short	(.L_917 - .L_916)
.L_916:
        /*007c*/ 	.word	0x00000000
        /*0080*/ 	.short	0x0000
        /*0082*/ 	.short	0x0000
        /*0084*/ 	.byte	0x00, 0xf0, 0x81, 0x06


	//----- nvinfo : EIATTR_SPARSE_MMA_MASK
	.align		4
.L_917:
        /*0088*/ 	.byte	0x03, 0x50
        /*008a*/ 	.short	0x0000


	//----- nvinfo : EIATTR_MAXREG_COUNT
	.align		4
        /*008c*/ 	.byte	0x03, 0x1b
        /*008e*/ 	.short	0x0080


	//----- nvinfo : EIATTR_NUM_BARRIERS
	.align		4
        /*0090*/ 	.byte	0x02, 0x4c
        /*0092*/ 	.byte	0x01
	.zero		1


	//----- nvinfo : EIATTR_MERCURY_ISA_VERSION
	.align		4
        /*0094*/ 	.byte	0x03, 0x5f
        /*0096*/ 	.short	0x0101


	//----- nvinfo : EIATTR_VRC_CTA_INIT_COUNT
	.align		4
        /*0098*/ 	.byte	0x02, 0x4a
	.zero		1
	.zero		1


	//----- nvinfo : EIATTR_EXIT_INSTR_OFFSETS
	.align		4
        /*009c*/ 	.byte	0x04, 0x1c
        /*009e*/ 	.short	(.L_919 - .L_918)


	//   ....[0]....
.L_918:
        /*00a0*/ 	.word	0x000041e0


	//   ....[1]....
        /*00a4*/ 	.word	0x00004320


	//----- nvinfo : EIATTR_MAX_THREADS
	.align		4
.L_919:
        /*00a8*/ 	.byte	0x04, 0x05
        /*00aa*/ 	.short	(.L_921 - .L_920)
.L_920:
        /*00ac*/ 	.word	0x00000200
        /*00b0*/ 	.word	0x00000001
        /*00b4*/ 	.word	0x00000001


	//----- nvinfo : EIATTR_CRS_STACK_SIZE
	.align		4
.L_921:
        /*00b8*/ 	.byte	0x04, 0x1e
        /*00ba*/ 	.short	(.L_923 - .L_922)
.L_922:
        /*00bc*/ 	.word	0x00000000


	//----- nvinfo : EIATTR_CBANK_PARAM_SIZE
	.align		4
.L_923:
        /*00c0*/ 	.byte	0x03, 0x19
        /*00c2*/ 	.short	0x0698


	//----- nvinfo : EIATTR_PARAM_CBANK
	.align		4
        /*00c4*/ 	.byte	0x04, 0x0a
        /*00c6*/ 	.short	(.L_925 - .L_924)
	.align		4
.L_924:
        /*00c8*/ 	.word	index@(.nv.constant0._ZN2at4cuda17kernelHistogram1DIfflLi1ELi2ELin1ELNS0_23CUDAHistogramMemoryTypeE0EZNS0_21CUDA_tensor_histogramIffLb0EEEbNS_6TensorES4_S4_lNS_14AccumulateTypeIT0_Lb1EE4typeES8_NS0_13TensorArgTypeES9_S9_EUllE_EEvNS0_6detail10TensorInfoIT_T1_EESF_NSC_IKS6_SE_EElS8_S8_SE_T6_)
        /*00cc*/ 	.short	0x0380
        /*00ce*/ 	.short	0x0698


	//----- nvinfo : EIATTR_SW_WAR
	.align		4
.L_925:
        /*00d0*/ 	.byte	0x04, 0x36
        /*00d2*/ 	.short	(.L_927 - .L_926)
.L_926:
        /*00d4*/ 	.word	0x00000008
.L_927:


//--------------------- .nv.info._ZN2at4cuda17kernelHistogram1DIddlLi1ELi2ELin1ELNS0_23CUDAHistogramMemoryTypeE1EZNS0_21CUDA_tensor_histogramIddLb0EEEbNS_6TensorES4_S4_lNS_14AccumulateTypeIT0_Lb1EE4typeES8_NS0_13TensorArgTypeES9_S9_EUllE0_EEvNS0_6detail10TensorInfoIT_T1_EESF_NSC_IKS6_SE_EElS8_S8_SE_T6_ --------------------------
	.section	.nv.info._ZN2at4cuda17kernelHistogram1DIddlLi1ELi2ELin1ELNS0_23CUDAHistogramMemoryTypeE1EZNS0_21CUDA_tensor_histogramIddLb0EEEbNS_6TensorES4_S4_lNS_14AccumulateTypeIT0_Lb1EE4typeES8_NS0_13TensorArgTypeES9_S9_EUllE0_EEvNS0_6detail10TensorInfoIT_T1_EESF_NSC_IKS6_SE_EElS8_S8_SE_T6_,"",@"SHT_CUDA_INFO"
	.sectionflags	@""
	.align	4


	//----- nvinfo : EIATTR_CUDA_API_VERSION
	.align		4
        /*0000*/ 	.byte	0x04, 0x37
        /*0002*/ 	.short	(.L_929 - .L_928)
.L_928:
        /*0004*/ 	.word	0x00000082


	//----- nvinfo : EIATTR_KPARAM_INFO
	.align		4
.L_929:
        /*0008*/ 	.byte	0x04, 0x17
        /*000a*/ 	.short	(.L_931 - .L_930)
.L_930:
        /*000c*/ 	.word	0x00000000
        /*0010*/ 	.short	0x0007
        /*0012*/ 	.short	0x0500
        /*0014*/ 	.byte	0x00, 0xf0, 0x05, 0x00


	//----- nvinfo : EIATTR_KPARAM_INFO
	.align		4
.L_931:
        /*0018*/ 	.byte	0x04, 0x17
        /*001a*/ 	.short	(.L_933 - .L_932)
.L_932:
        /*001c*/ 	.word	0x00000000
        /*0020*/ 	.short	0x0006
        /*0022*/ 	.short	0x04f8
        /*0024*/ 	.byte	0x00, 0xf0, 0x21, 0x00


	//----- nvinfo : EIATTR_KPARAM_INFO
	.align		4
.L_933:
        /*0028*/ 	.byte	0x04, 0x17
        /*002a*/ 	.short	(.L_935 - .L_934)
.L_934:
        /*002c*/ 	.word	0x00000000
        /*0030*/ 	.short	0x0005
        /*0032*/ 	.short	0x04f0
        /*0034*/ 	.byte	0x00, 0xf0, 0x21, 0x00


	//----- nvinfo : EIATTR_KPARAM_INFO
	.align		4
.L_935:
        /*0038*/ 	.byte	0x04, 0x17
        /*003a*/ 	.short	(.L_937 - .L_936)
.L_936:
        /*003c*/ 	.word	0x00000000
        /*0040*/ 	.short	0x0004
        /*0042*/ 	.short	0x04e8
        /*0044*/ 	.byte	0x00, 0xf0, 0x21, 0x00


	//----- nvinfo : EIATTR_KPARAM_INFO
	.align		4
.L_937:
        /*0048*/ 	.byte	0x04, 0x17
        /*004a*/ 	.short	(.L_939 - .L_938)
.L_938:
        /*004c*/ 	.word	0x00000000
        /*0050*/ 	.short	0x0003
        /*0052*/ 	.short	0x04e0
        /*0054*/ 	.byte	0x00, 0xf0, 0x21, 0x00


	//----- nvinfo : EIATTR_KPARAM_INFO
	.align		4
.L_939:
        /*0058*/ 	.byte	0x04, 0x17
        /*005a*/ 	.short	(.L_941 - .L_940)
.L_940:
        /*005c*/ 	.word	0x00000000
        /*0060*/ 	.short	0x0002
        /*0062*/ 	.short	0x0340
        /*0064*/ 	.byte	0x00, 0xf0, 0x81, 0x06


	//----- nvinfo : EIATTR_KPARAM_INFO
	.align		4
.L_941:
        /*0068*/ 	.byte	0x04, 0x17
        /*006a*/ 	.short	(.L_943 - .L_942)
.L_942:
        /*006c*/ 	.word	0x00000000
        /*0070*/ 	.short	0x0001
        /*0072*/ 	.short	0x01a0
        /*0074*/ 	.byte	0x00, 0xf0, 0x81, 0x06


	//----- nvinfo : EIATTR_KPARAM_INFO
	.align		4
.L_943:
        /*0078*/ 	.byte	0x04, 0x17
        /*007a*/ 	.short	(.L_945 - .L_944)
.L_944:
        /*007c*/ 	.word	0x00000000
        /*0080*/ 	.short	0x0000
        /*0082*/ 	.short	0x0000
        /*0084*/ 	.byte	0x00, 0xf0, 0x81, 0x06


	//----- nvinfo : EIATTR_SPARSE_MMA_MASK
	.align		4
.L_945:
        /*0088*/ 	.byte	0x03, 0x50
        /*008a*/ 	.short	0x0000


	//----- nvinfo : EIATTR_MAXREG_COUNT
	.align		4
        /*008c*/ 	.byte	0x03, 0x1b
        /*008e*/ 	.short	0x0080


	//----- nvinfo : EIATTR_MERCURY_ISA_VERSION
	.align		4
        /*0090*/ 	.byte	0x03, 0x5f
        /*0092*/ 	.short	0x0101


	//----- nvinfo : EIATTR_VRC_CTA_INIT_COUNT
	.align		4
        /*0094*/ 	.byte	0x02, 0x4a
	.zero		1
	.zero		1


	//----- nvinfo : EIATTR_EXIT_INSTR_OFFSETS
	.align		4
        /*0098*/ 	.byte	0x04, 0x1c
        /*009a*/ 	.short	(.L_947 - .L_946)


	//   ....[0]....
.L_946:
        /*009c*/ 	.word	0x00000080


	//   ....[1]....
        /*00a0*/ 	.word	0x00003d10


	//----- nvinfo : EIATTR_MAX_THREADS
	.align		4
.L_947:
        /*00a4*/ 	.byte	0x04, 0x05
        /*00a6*/ 	.short	(.L_949 - .L_948)
.L_948:
        /*00a8*/ 	.word	0x00000200
        /*00ac*/ 	.word	0x00000001
        /*00b0*/ 	.word	0x00000001


	//----- nvinfo : EIATTR_CRS_STACK_SIZE
	.align		4
.L_949:
        /*00b4*/ 	.byte	0x04, 0x1e
        /*00b6*/ 	.short	(.L_951 - .L_950)
.L_950:
        /*00b8*/ 	.word	0x00000000


	//----- nvinfo : EIATTR_CBANK_PARAM_SIZE
	.align		4
.L_951:
        /*00bc*/ 	.byte	0x03, 0x19
        /*00be*/ 	.short	0x0501


	//----- nvinfo : EIATTR_PARAM_CBANK
	.align		4
        /*00c0*/ 	.byte	0x04, 0x0a
        /*00c2*/ 	.short	(.L_953 - .L_952)
	.align		4
.L_952:
        /*00c4*/ 	.word	index@(.nv.constant0._ZN2at4cuda17kernelHistogram1DIddlLi1ELi2ELin1ELNS0_23CUDAHistogramMemoryTypeE1EZNS0_21CUDA_tensor_histogramIddLb0EEEbNS_6TensorES4_S4_lNS_14AccumulateTypeIT0_Lb1EE4typeES8_NS0_13TensorArgTypeES9_S9_EUllE0_EEvNS0_6detail10TensorInfoIT_T1_EESF_NSC_IKS6_SE_EElS8_S8_SE_T6_)
        /*00c8*/ 	.short	0x0380
        /*00ca*/ 	.short	0x0501


	//----- nvinfo : EIATTR_SW_WAR
	.align		4
.L_953:
        /*00cc*/ 	.byte	0x04, 0x36
        /*00ce*/ 	.short	(.L_955 - .L_954)
.L_954:
        /*00d0*/ 	.word	0x00000008
.L_955:


//--------------------- .nv.info._ZN2at4cuda17kernelHistogram1DIddlLi1ELi2ELin1ELNS0_23CUDAHistogramMemoryTypeE0EZNS0_21CUDA_tensor_histogramIddLb0EEEbNS_6TensorES4_S4_lNS_14AccumulateTypeIT0_Lb1EE4typeES8_NS0_13TensorArgTypeES9_S9_EUllE0_EEvNS0_6detail10TensorInfoIT_T1_EESF_NSC_IKS6_SE_EElS8_S8_SE_T6_ --------------------------
	.section	.nv.info._ZN2at4cuda17kernelHistogram1DIddlLi1ELi2ELin1ELNS0_23CUDAHistogramMemoryTypeE0EZNS0_21CUDA_tensor_histogramIddLb0EEEbNS_6TensorES4_S4_lNS_14AccumulateTypeIT0_Lb1EE4typeES8_NS0_13TensorArgTypeES9_S9_EUllE0_EEvNS0_6detail10TensorInfoIT_T1_EESF_NSC_IKS6_SE_EElS8_S8_SE_T6_,"",@"SHT_CUDA_INFO"
	.sectionflags	@""
	.align	4


	//----- nvinfo : EIATTR_CUDA_API_VERSION
	.align		4
        /*0000*/ 	.byte	0x04, 0x37
        /*0002*/ 	.short	(.L_957 - .L_956)
.L_956:
        /*0004*/ 	.word	0x00000082


	//----- nvinfo : EIATTR_KPARAM_INFO
	.align		4
.L_957:
        /*0008*/ 	.byte	0x04, 0x17
        /*000a*/ 	.short	(.L_959 - .L_958)
.L_958:
        /*000c*/ 	.word	0x00000000
        /*0010*/ 	.short	0x0007
        /*0012*/ 	.short	0x0500
        /*0014*/ 	.byte	0x00, 0xf0, 0x05, 0x00


	//----- nvinfo : EIATTR_KPARAM_INFO
	.align		4
.L_959:
        /*0018*/ 	.byte	0x04, 0x17
        /*001a*/ 	.short	(.L_961 - .L_960)
.L_960:
        /*001c*/ 	.word	0x00000000
        /*0020*/ 	.short	0x0006
        /*0022*/ 	.short	0x04f8
        /*0024*/ 	.byte	0x00, 0xf0, 0x21, 0x00


	//----- nvinfo : EIATTR_KPARAM_INFO
	.align		4
.L_961:
        /*0028*/ 	.byte	0x04, 0x17
        /*002a*/ 	.short	(.L_963 - .L_962)
.L_962:
        /*002c*/ 	.word	0x00000000
        /*0030*/ 	.short	0x0005
        /*0032*/ 	.short	0x04f0
        /*0034*/ 	.byte	0x00, 0xf0, 0x21, 0x00


	//----- nvinfo : EIATTR_KPARAM_INFO
	.align		4
.L_963:
        /*0038*/ 	.byte	0x04, 0x17
        /*003a*/ 	.short	(.L_965 - .L_964)
.L_964:
        /*003c*/ 	.word	0x00000000
        /*0040*/ 	.short	0x0004
        /*0042*/ 	.short	0x04e8
        /*0044*/ 	.byte	0x00, 0xf0, 0x21, 0x00


	//----- nvinfo : EIATTR_KPARAM_INFO
	.align		4
.L_965:
        /*0048*/ 	.byte	0x04, 0x17
        /*004a*/ 	.short	(.L_967 - .L_966)
.L_966:
        /*004c*/ 	.word	0x00000000
        /*0050*/ 	.short	0x0003
        /*0052*/ 	.short	0x04e0
        /*0054*/ 	.byte	0x00, 0xf0, 0x21, 0x00


	//----- nvinfo : EIATTR_KPARAM_INFO
	.align		4
.L_967:
        /*0058*/ 	.byte	0x04, 0x17
        /*005a*/ 	.short	(.L_969 - .L_968)
.L_968:
        /*005c*/ 	.word	0x00000000
        /*0060*/ 	.short	0x0002
        /*0062*/ 	.short	0x0340
        /*0064*/ 	.byte	0x00, 0xf0, 0x81, 0x06


	//----- nvinfo : EIATTR_KPARAM_INFO
	.align		4
.L_969:
        /*0068*/ 	.byte	0x04, 0x17
        /*006a*/ 	.short	(.L_971 - .L_970)
.L_970:
        /*006c*/ 	.word	0x00000000
        /*0070*/ 	.short	0x0001
        /*0072*/ 	.short	0x01a0
        /*0074*/ 	.byte	0x00, 0xf0, 0x81, 0x06


	//----- nvinfo : EIATTR_KPARAM_INFO
	.align		4
.L_971:
        /*0078*/ 	.byte	0x04, 0x17
        /*007a*/ 	.short	(.L_973 - .L_972)
.L_972:
        /*007c*/ 	.word	0x00000000
        /*0080*/ 	.short	0x0000
        /*0082*/ 	.short	0x0000
        /*0084*/ 	.byte	0x00, 0xf0, 0x81, 0x06


	//----- nvinfo : EIATTR_SPARSE_MMA_MASK
	.align		4
.L_973:
        /*0088*/ 	.byte	0x03, 0x50
        /*008a*/ 	.short	0x0000


	//----- nvinfo : EIATTR_MAXREG_COUNT
	.align		4
        /*008c*/ 	.byte	0x03, 0x1b
        /*008e*/ 	.short	0x0080


	//----- nvinfo : EIATTR_NUM_BARRIERS
	.align		4
        /*0090*/ 	.byte	0x02, 0x4c
        /*0092*/ 	.byte	0x01
	.zero		1


	//----- nvinfo : EIATTR_MERCURY_ISA_VERSION
	.align		4
        /*0094*/ 	.byte	0x03, 0x5f
        /*0096*/ 	.short	0x0101


	//----- nvinfo : EIATTR_VRC_CTA_INIT_COUNT
	.align		4
        /*0098*/ 	.byte	0x02, 0x4a
	.zero		1
	.zero		1


	//----- nvinfo : EIATTR_EXIT_INSTR_OFFSETS
	.align		4
        /*009c*/ 	.byte	0x04, 0x1c
        /*009e*/ 	.short	(.L_975 - .L_974)


	//   ....[0]....
.L_974:
        /*00a0*/ 	.word	0x00004330


	//   ....[1]....
        /*00a4*/ 	.word	0x00004470


	//----- nvinfo : EIATTR_MAX_THREADS
	.align		4
.L_975:
        /*00a8*/ 	.byte	0x04, 0x05
        /*00aa*/ 	.short	(.L_977 - .L_976)
.L_976:
        /*00ac*/ 	.word	0x00000200
        /*00b0*/ 	.word	0x00000001
        /*00b4*/ 	.word	0x00000001


	//----- nvinfo : EIATTR_CRS_STACK_SIZE
	.align		4
.L_977:
        /*00b8*/ 	.byte	0x04, 0x1e
        /*00ba*/ 	.short	(.L_979 - .L_978)
.L_978:
        /*00bc*/ 	.word	0x00000000


	//----- nvinfo : EIATTR_CBANK_PARAM_SIZE
	.align		4
.L_979:
        /*00c0*/ 	.byte	0x03, 0x19
        /*00c2*/ 	.short	0x0501


	//----- nvinfo : EIATTR_PARAM_CBANK
	.align		4
        /*00c4*/ 	.byte	0x04, 0x0a
        /*00c6*/ 	.short	(.L_981 - .L_980)
	.align		4
.L_980:
        /*00c8*/ 	.word	index@(.nv.constant0._ZN2at4cuda17kernelHistogram1DIddlLi1ELi2ELin1ELNS0_23CUDAHistogramMemoryTypeE0EZNS0_21CUDA_tensor_histogramIddLb0EEEbNS_6TensorES4_S4_lNS_14AccumulateTypeIT0_Lb1EE4typeES8_NS0_13TensorArgTypeES9_S9_EUllE0_EEvNS0_6detail10TensorInfoIT_T1_EESF_NSC_IKS6_SE_EElS8_S8_SE_T6_)
        /*00cc*/ 	.short	0x0380
        /*00ce*/ 	.short	0x0501


	//----- nvinfo : EIATTR_SW_WAR
	.align		4
.L_981:
        /*00d0*/ 	.byte	0x04, 0x36
        /*00d2*/ 	.short	(.L_983 - .L_982)
.L_982:
        /*00d4*/ 	.word	0x00000008
.L_983:


//--------------------- .nv.info._ZN2at4cuda17kernelHistogram1DIddlLi1ELi2ELin1ELNS0_23CUDAHistogramMemoryTypeE1EZNS0_21CUDA_tensor_histogramIddLb0EEEbNS_6TensorES4_S4_lNS_14AccumulateTypeIT0_Lb1EE4typeES8_NS0_13TensorArgTypeES9_S9_EUllE_EEvNS0_6detail10TensorInfoIT_T1_EESF_NSC_IKS6_SE_EElS8_S8_SE_T6_ --------------------------
	.section	.nv.info._ZN2at4cuda17kernelHistogram1DIddlLi1ELi2ELin1ELNS0_23CUDAHistogramMemoryTypeE1EZNS0_21CUDA_tensor_histogramIddLb0EEEbNS_6TensorES4_S4_lNS_14AccumulateTypeIT0_Lb1EE4typeES8_NS0_13TensorArgTypeES9_S9_EUllE_EEvNS0_6detail10TensorInfoIT_T1_EESF_NSC_IKS6_SE_EElS8_S8_SE_T6_,"",@"SHT_CUDA_INFO"
	.sectionflags	@""
	.align	4


	//----- nvinfo : EIATTR_CUDA_API_VERSION
	.align		4
        /*0000*/ 	.byte	0x04, 0x37
        /*0002*/ 	.short	(.L_985 - .L_984)
.L_984:
        /*0004*/ 	.word	0x00000082


	//----- nvinfo : EIATTR_KPARAM_INFO
	.align		4
.L_985:
        /*0008*/ 	.byte	0x04, 0x17
        /*000a*/ 	.short	(.L_987 - .L_986)
.L_986:
        /*000c*/ 	.word	0x00000000
        /*0010*/ 	.short	0x0007
        /*0012*/ 	.short	0x0500
        /*0014*/ 	.byte	0x00, 0xf0, 0x81, 0x06


	//----- nvinfo : EIATTR_KPARAM_INFO
	.align		4
.L_987:
        /*0018*/ 	.byte	0x04, 0x17
        /*001a*/ 	.short	(.L_989 - .L_988)
.L_988:
        /*001c*/ 	.word	0x00000000
        /*0020*/ 	.short	0x0006
        /*0022*/ 	.short	0x04f8
        /*0024*/ 	.byte	0x00, 0xf0, 0x21, 0x00


	//----- nvinfo : EIATTR_KPARAM_INFO
	.align		4
.L_989:
        /*0028*/ 	.byte	0x04, 0x17
        /*002a*/ 	.short	(.L_991 - .L_990)
.L_990:
        /*002c*/ 	.word	0x00000000
        /*0030*/ 	.short	0x0005
        /*0032*/ 	.short	0x04f0
        /*0034*/ 	.byte	0x00, 0xf0, 0x21, 0x00


	//----- nvinfo : EIATTR_KPARAM_INFO
	.align		4
.L_991:
        /*0038*/ 	.byte	0x04, 0x17
        /*003a*/ 	.short	(.L_993 - .L_992)
.L_992:
        /*003c*/ 	.word	0x00000000
        /*0040*/ 	.short	0x0004
        /*0042*/ 	.short	0x04e8
        /*0044*/ 	.byte	0x00, 0xf0, 0x21, 0x00


	//----- nvinfo : EIATTR_KPARAM_INFO
	.align		4
.L_993:
        /*0048*/ 	.byte	0x04, 0x17
        /*004a*/ 	.short	(.L_995 - .L_994)
.L_994:
        /*004c*/ 	.word	0x00000000
        /*0050*/ 	.short	0x0003
        /*0052*/ 	.short	0x04e0
        /*0054*/ 	.byte	0x00, 0xf0, 0x21, 0x00


	//----- nvinfo : EIATTR_KPARAM_INFO
	.align		4
.L_995:
        /*0058*/ 	.byte	0x04, 0x17
        /*005a*/ 	.short	(.L_997 - .L_996)
.L_996:
        /*005c*/ 	.word	0x00000000
        /*0060*/ 	.short	0x0002
        /*0062*/ 	.short	0x0340
        /*0064*/ 	.byte	0x00, 0xf0, 0x81, 0x06


	//----- nvinfo : EIATTR_KPARAM_INFO
	.align		4
.L_997:
        /*0068*/ 	.byte	0x04, 0x17
        /*006a*/ 	.short	(.L_999 - .L_998)
.L_998:
        /*006c*/ 	.word	0x00000000
        /*0070*/ 	.short	0x0001
        /*0072*/ 	.short	0x01a0
        /*0074*/ 	.byte	0x00, 0xf0, 0x81, 0x06


	//----- nvinfo : EIATTR_KPARAM_INFO
	.align		4
.L_999:
        /*0078*/ 	.byte	0x04, 0x17
        /*007a*/ 	.short	(.L_1001 - .L_1000)
.L_1000:
        /*007c*/ 	.word	0x00000000
        /*0080*/ 	.short	0x0000
        /*0082*/ 	.short	0x0000
        /*0084*/ 	.byte	0x00, 0xf0, 0x81, 0x06


	//----- nvinfo : EIATTR_SPARSE_MMA_MASK
	.align		4
.L_1001:
        /*0088*/ 	.byte	0x03, 0x50
        /*008a*/ 	.short	0x0000


	//----- nvinfo : EIATTR_MAXREG_COUNT
	.align		4
        /*008c*/ 	.byte	0x03, 0x1b
        /*008e*/ 	.short	0x0080


	//----- nvinfo : EIATTR_MERCURY_ISA_VERSION
	.align		4
        /*0090*/ 	.byte	0x03, 0x5f
        /*0092*/ 	.short	0x0101


	//----- nvinfo : EIATTR_VRC_CTA_INIT_COUNT
	.align		4
        /*0094*/ 	.byte	0x02, 0x4a
	.zero		1
	.zero		1


	//----- nvinfo : EIATTR_EXIT_INSTR_OFFSETS
	.align		4
        /*0098*/ 	.byte	0x04, 0x1c
        /*009a*/ 	.short	(.L_1003 - .L_1002)


	//   ....[0]....
.L_1002:
        /*009c*/ 	.word	0x00000080


	//   ....[1]....
        /*00a0*/ 	.word	0x00003d80


	//----- nvinfo : EIATTR_MAX_THREADS
	.align		4
.L_1003:
        /*00a4*/ 	.byte	0x04, 0x05
        /*00a6*/ 	.short	(.L_1005 - .L_1004)
.L_1004:
        /*00a8*/ 	.word	0x00000200
        /*00ac*/ 	.word	0x00000001
        /*00b0*/ 	.word	0x00000001


	//----- nvinfo : EIATTR_CRS_STACK_SIZE
	.align		4
.L_1005:
        /*00b4*/ 	.byte	0x04, 0x1e
        /*00b6*/ 	.short	(.L_1007 - .L_1006)
.L_1006:
        /*00b8*/ 	.word	0x00000000


	//----- nvinfo : EIATTR_CBANK_PARAM_SIZE
	.align		4
.L_1007:
        /*00bc*/ 	.byte	0x03, 0x19
        /*00be*/ 	.short	0x06a0


	//----- nvinfo : EIATTR_PARAM_CBANK
	.align		4
        /*00c0*/ 	.byte	0x04, 0x0a
        /*00c2*/ 	.short	(.L_1009 - .L_1008)
	.align		4
.L_1008:
        /*00c4*/ 	.word	index@(.nv.constant0._ZN2at4cuda17kernelHistogram1DIddlLi1ELi2ELin1ELNS0_23CUDAHistogramMemoryTypeE1EZNS0_21CUDA_tensor_histogramIddLb0EEEbNS_6TensorES4_S4_lNS_14AccumulateTypeIT0_Lb1EE4typeES8_NS0_13TensorArgTypeES9_S9_EUllE_EEvNS0_6detail10TensorInfoIT_T1_EESF_NSC_IKS6_SE_EElS8_S8_SE_T6_)
        /*00c8*/ 	.short	0x0380
        /*00ca*/ 	.short	0x06a0


	//----- nvinfo : EIATTR_SW_WAR
	.align		4
.L_1009:
        /*00cc*/ 	.byte	0x04, 0x36
        /*00ce*/ 	.short	(.L_1011 - .L_1010)
.L_1010:
        /*00d0*/ 	.word	0x00000008
.L_1011:


//--------------------- .nv.info._ZN2at4cuda17kernelHistogram1DIddlLi1ELi2ELin1ELNS0_23CUDAHistogramMemoryTypeE0EZNS0_21CUDA_tensor_histogramIddLb0EEEbNS_6TensorES4_S4_lNS_14AccumulateTypeIT0_Lb1EE4typeES8_NS0_13TensorArgTypeES9_S9_EUllE_EEvNS0_6detail10TensorInfoIT_T1_EESF_NSC_IKS6_SE_EElS8_S8_SE_T6_ --------------------------
	.section	.nv.info._ZN2at4cuda17kernelHistogram1DIddlLi1ELi2ELin1ELNS0_23CUDAHistogramMemoryTypeE0EZNS0_21CUDA_tensor_histogramIddLb0EEEbNS_6TensorES4_S4_lNS_14AccumulateTypeIT0_Lb1EE4typeES8_NS0_13TensorArgTypeES9_S9_EUllE_EEvNS0_6detail10TensorInfoIT_T1_EESF_NSC_IKS6_SE_EElS8_S8_SE_T6_,"",@"SHT_CUDA_INFO"
	.sectionflags	@""
	.align	4


	//----- nvinfo : EIATTR_CUDA_API_VERSION
	.align		4
        /*0000*/ 	.byte	0x04, 0x37
        /*0002*/ 	.short	(.L_1013 - .L_1012)
.L_1012:
        /*0004*/ 	.word	0x00000082


	//----- nvinfo : EIATTR_KPARAM_INFO
	.align		4
.L_1013:
        /*0008*/ 	.byte	0x04, 0x17
        /*000a*/ 	.short	(.L_1015 - .L_1014)
.L_1014:
        /*000c*/ 	.word	0x00000000
        /*0010*/ 	.short	0x0007
        /*0012*/ 	.short	0x0500
        /*0014*/ 	.byte	0x00, 0xf0, 0x81, 0x06


	//----- nvinfo : EIATTR_KPARAM_INFO
	.align		4
.L_1015:
        /*0018*/ 	.byte	0x04, 0x17
        /*001a*/ 	.short	(.L_1017 - .L_1016)
.L_1016:
        /*001c*/ 	.word	0x00000000
        /*0020*/ 	.short	0x0006
        /*0022*/ 	.short	0x04f8
        /*0024*/ 	.byte	0x00, 0xf0, 0x21, 0x00


	//----- nvinfo : EIATTR_KPARAM_INFO
	.align		4
.L_1017:
        /*0028*/ 	.byte	0x04, 0x17
        /*002a*/ 	.short	(.L_1019 - .L_1018)
.L_1018:
        /*002c*/ 	.word	0x00000000
        /*0030*/ 	.short	0x0005
        /*0032*/ 	.short	0x04f0
        /*0034*/ 	.byte	0x00, 0xf0, 0x21, 0x00


	//----- nvinfo : EIATTR_KPARAM_INFO
	.align		4
.L_1019:
        /*0038*/ 	.byte	0x04, 0x17
        /*003a*/ 	.short	(.L_1021 - .L_1020)
.L_1020:
        /*003c*/ 	.word	0x00000000
        /*0040*/ 	.short	0x0004
        /*0042*/ 	.short	0x04e8
        /*0044*/ 	.byte	0x00, 0xf0, 0x21, 0x00


	//----- nvinfo : EIATTR_KPARAM_INFO
	.align		4
.L_1021:
        /*0048*/ 	.byte	0x04, 0x17
        /*004a*/ 	.short	(.L_1023 - .L_1022)
.L_1022:
        /*004c*/ 	.word	0x00000000
        /*0050*/ 	.short	0x0003
        /*0052*/ 	.short	0x04e0
        /*0054*/ 	.byte	0x00, 0xf0, 0x21, 0x00


	//----- nvinfo : EIATTR_KPARAM_INFO
	.align		4
.L_1023:
        /*0058*/ 	.byte	0x04, 0x17
        /*005a*/ 	.short	(.L_1025 - .L_1024)
.L_1024:
        /*005c*/ 	.word	0x00000000
        /*0060*/ 	.short	0x0002
        /*0062*/ 	.short	0x0340
        /*0064*/ 	.byte	0x00, 0xf0, 0x81, 0x06


	//----- nvinfo : EIATTR_KPARAM_INFO
	.align		4
.L_1025:
        /*0068*/ 	.byte	0x04, 0x17
        /*006a*/ 	.short	(.L_1027 - .L_1026)
.L_1026:
        /*006c*/ 	.word	0x00000000
        /*0070*/ 	.short	0x0001
        /*0072*/ 	.short	0x01a0
        /*0074*/ 	.byte	0x00, 0xf0, 0x81, 0x06


	//----- nvinfo : EIATTR_KPARAM_INFO
	.align		4
.L_1027:
        /*0078*/ 	.byte	0x04, 0x17
        /*007a*/ 	.short	(.L_1029 - .L_1028)
.L_1028:
        /*007c*/ 	.word	0x00000000
        /*0080*/ 	.short	0x0000
        /*0082*/ 	.short	0x0000
        /*0084*/ 	.byte	0x00, 0xf0, 0x81, 0x06


	//----- nvinfo : EIATTR_SPARSE_MMA_MASK
	.align		4
.L_1029:
        /*0088*/ 	.byte	0x03, 0x50
        /*008a*/ 	.short	0x0000


	//----- nvinfo : EIATTR_MAXREG_COUNT
	.align		4
        /*008c*/ 	.byte	0x03, 0x1b
        /*008e*/ 	.short	0x0080


	//----- nvinfo : EIATTR_NUM_BARRIERS
	.align		4
        /*0090*/ 	.byte	0x02, 0x4c
        /*0092*/ 	.byte	0x01
	.zero		1


	//----- nvinfo : EIATTR_MERCURY_ISA_VERSION
	.align		4
        /*0094*/ 	.byte	0x03, 0x5f
        /*0096*/ 	.short	0x0101


	//----- nvinfo : EIATTR_VRC_CTA_INIT_COUNT
	.align		4
        /*0098*/ 	.byte	0x02, 0x4a
	.zero		1
	.zero		1


	//----- nvinfo : EIATTR_EXIT_INSTR_OFFSETS
	.align		4
        /*009c*/ 	.byte	0x04, 0x1c
        /*009e*/ 	.short	(.L_1031 - .L_1030)


	//   ....[0]....
.L_1030:
        /*00a0*/ 	.word	0x000043c0


	//   ....[1]....
        /*00a4*/ 	.word	0x00004500


	//----- nvinfo : EIATTR_MAX_THREADS
	.align		4
.L_1031:
        /*00a8*/ 	.byte	0x04, 0x05
        /*00aa*/ 	.short	(.L_1033 - .L_1032)
.L_1032:
        /*00ac*/ 	.word	0x00000200
        /*00b0*/ 	.word	0x00000001
        /*00b4*/ 	.word	0x00000001


	//----- nvinfo : EIATTR_CRS_STACK_SIZE
	.align		4
.L_1033:
        /*00b8*/ 	.byte	0x04, 0x1e
        /*00ba*/ 	.short	(.L_1035 - .L_1034)
.L_1034:
        /*00bc*/ 	.word	0x00000000


	//----- nvinfo : EIATTR_CBANK_PARAM_SIZE
	.align		4
.L_1035:
        /*00c0*/ 	.byte	0x03, 0x19
        /*00c2*/ 	.short	0x06a0


	//----- nvinfo : EIATTR_PARAM_CBANK
	.align		4
        /*00c4*/ 	.byte	0x04, 0x0a
        /*00c6*/ 	.short	(.L_1037 - .L_1036)
	.align		4
.L_1036:
        /*00c8*/ 	.word	index@(.nv.constant0._ZN2at4cuda17kernelHistogram1DIddlLi1ELi2ELin1ELNS0_23CUDAHistogramMemoryTypeE0EZNS0_21CUDA_tensor_histogramIddLb0EEEbNS_6TensorES4_S4_lNS_14AccumulateTypeIT0_Lb1EE4typeES8_NS0_13TensorArgTypeES9_S9_EUllE_EEvNS0_6detail10TensorInfoIT_T1_EESF_NSC_IKS6_SE_EElS8_S8_SE_T6_)
        /*00cc*/ 	.short	0x0380
        /*00ce*/ 	.short	0x06a0


	//----- nvinfo : EIATTR_SW_WAR
	.align		4
.L_1037:
        /*00d0*/ 	.byte	0x04, 0x36
        /*00d2*/ 	.short	(.L_1039 - .L_1038)
.L_1038:
        /*00d4*/ 	.word	0x00000008
.L_1039:


//--------------------- .nv.info._ZN2at4cuda17kernelHistogram1DIsslLi1ELi2ELin1ELNS0_23CUDAHistogramMemoryTypeE1EZNS0_21CUDA_tensor_histogramIssLb0EEEbNS_6TensorES4_S4_lNS_14AccumulateTypeIT0_Lb1EE4typeES8_NS0_13TensorArgTypeES9_S9_EUllE0_EEvNS0_6detail10TensorInfoIT_T1_EESF_NSC_IKS6_SE_EElS8_S8_SE_T6_ --------------------------
	.section	.nv.info._ZN2at4cuda17kernelHistogram1DIsslLi1ELi2ELin1ELNS0_23CUDAHistogramMemoryTypeE1EZNS0_21CUDA_tensor_histogramIssLb0EEEbNS_6TensorES4_S4_lNS_14AccumulateTypeIT0_Lb1EE4typeES8_NS0_13TensorArgTypeES9_S9_EUllE0_EEvNS0_6detail10TensorInfoIT_T1_EESF_NSC_IKS6_SE_EElS8_S8_SE_T6_,"",@"SHT_CUDA_INFO"
	.sectionflags	@""
	.align	4


	//----- nvinfo : EIATTR_CUDA_API_VERSION
	.align		4
        /*0000*/ 	.byte	0x04, 0x37
        /*0002*/ 	.short	(.L_1041 - .L_1040)
.L_1040:
        /*0004*/ 	.word	0x00000082


	//----- nvinfo : EIATTR_KPARAM_INFO
	.align		4
.L_1041:
        /*0008*/ 	.byte	0x04, 0x17
        /*000a*/ 	.short	(.L_1043 - .L_1042)
.L_1042:
        /*000c*/ 	.word	0x00000000
        /*0010*/ 	.short	0x0007
        /*0012*/ 	.short	0x0500
        /*0014*/ 	.byte	0x00, 0xf0, 0x05, 0x00


	//----- nvinfo : EIATTR_KPARAM_INFO
	.align		4
.L_1043:
        /*0018*/ 	.byte	0x04, 0x17
        /*001a*/ 	.short	(.L_1045 - .L_1044)
.L_1044:
        /*001c*/ 	.word	0x00000000
        /*0020*/ 	.short	0x0006
        /*0022*/ 	.short	0x04f8
        /*0024*/ 	.byte	0x00, 0xf0, 0x21, 0x00


	//----- nvinfo : EIATTR_KPARAM_INFO
	.align		4
.L_1045:
        /*0028*/ 	.byte	0x04, 0x17
        /*002a*/ 	.short	(.L_1047 - .L_1046)
.L_1046:
        /*002c*/ 	.word	0x00000000
        /*0030*/ 	.short	0x0005
        /*0032*/ 	.short	0x04f0
        /*0034*/ 	.byte	0x00, 0xf0, 0x21, 0x00


	//----- nvinfo : EIATTR_KPARAM_INFO
	.align		4
.L_1047:
        /*0038*/ 	.byte	0x04, 0x17
        /*003a*/ 	.short	(.L_1049 - .L_1048)
.L_1048:
        /*003c*/ 	.word	0x00000000
        /*0040*/ 	.short	0x0004
        /*0042*/ 	.short	0x04e8
        /*0044*/ 	.byte	0x00, 0xf0, 0x21, 0x00


	//----- nvinfo : EIATTR_KPARAM_INFO
	.align		4
.L_1049:
        /*0048*/ 	.byte	0x04, 0x17
        /*004a*/ 	.short	(.L_1051 - .L_1050)
.L_1050:
        /*004c*/ 	.word	0x00000000
        /*0050*/ 	.short	0x0003
        /*0052*/ 	.short	0x04e0
        /*0054*/ 	.byte	0x00, 0xf0, 0x21, 0x00


	//----- nvinfo : EIATTR_KPARAM_INFO
	.align		4
.L_1051:
        /*0058*/ 	.byte	0x04, 0x17
        /*005a*/ 	.short	(.L_1053 - .L_1052)
.L_1052:
        /*005c*/ 	.word	0x00000000
        /*0060*/ 	.short	0x0002
        /*0062*/ 	.short	0x0340
        /*0064*/ 	.byte	0x00, 0xf0, 0x81, 0x06


	//----- nvinfo : EIATTR_KPARAM_INFO
	.align		4
.L_1053:
        /*0068*/ 	.byte	0x04, 0x17
        /*006a*/ 	.short	(.L_1055 - .L_1054)
.L_1054:
        /*006c*/ 	.word	0x00000000
        /*0070*/ 	.short	0x0001
        /*0072*/ 	.short	0x01a0
        /*0074*/ 	.byte	0x00, 0xf0, 0x81, 0x06


	//----- nvinfo : EIATTR_KPARAM_INFO
	.align		4
.L_1055:
        /*0078*/ 	.byte	0x04, 0x17
        /*007a*/ 	.short	(.L_1057 - .L_1056)
.L_1056:
        /*007c*/ 	.word	0x00000000
        /*0080*/ 	.short	0x0000
        /*0082*/ 	.short	0x0000
        /*0084*/ 	.byte	0x00, 0xf0, 0x81, 0x06


	//----- nvinfo : EIATTR_SPARSE_MMA_MASK
	.align		4
.L_1057:
        /*0088*/ 	.byte	0x03, 0x50
        /*008a*/ 	.short	0x0000


	//----- nvinfo : EIATTR_MAXREG_COUNT
	.align		4
        /*008c*/ 	.byte	0x03, 0x1b
        /*008e*/ 	.short	0x0080


	//----- nvinfo : EIATTR_MERCURY_ISA_VERSION
	.align		4
        /*0090*/ 	.byte	0x03, 0x5f
        /*0092*/ 	.short	0x0101


	//----- nvinfo : EIATTR_VRC_CTA_INIT_COUNT
	.align		4
        /*0094*/ 	.byte	0x02, 0x4a
	.zero		1
	.zero		1


	//----- nvinfo : EIATTR_EXIT_INSTR_OFFSETS
	.align		4
        /*0098*/ 	.byte	0x04, 0x1c
        /*009a*/ 	.short	(.L_1059 - .L_1058)


	//   ....[0]....
.L_1058:
        /*009c*/ 	.word	0x00000080


	//   ....[1]....
        /*00a0*/ 	.word	0x00000730


	//   ....[2]....
        /*00a4*/ 	.word	0x00004400


	//----- nvinfo : EIATTR_MAX_THREADS
	.align		4
.L_1059:
        /*00a8*/ 	.byte	0x04, 0x05
        /*00aa*/ 	.short	(.L_1061 - .L_1060)
.L_1060:
        /*00ac*/ 	.word	0x00000200
        /*00b0*/ 	.word	0x00000001
        /*00b4*/ 	.word	0x00000001


	//----- nvinfo : EIATTR_CRS_STACK_SIZE
	.align		4
.L_1061:
        /*00b8*/ 	.byte	0x04, 0x1e
        /*00ba*/ 	.short	(.L_1063 - .L_1062)
.L_1062:
        /*00bc*/ 	.word	0x00000000


	//----- nvinfo : EIATTR_CBANK_PARAM_SIZE
	.align		4
.L_1063:
        /*00c0*/ 	.byte	0x03, 0x19
        /*00c2*/ 	.short	0x0501


	//----- nvinfo : EIATTR_PARAM_CBANK
	.align		4
        /*00c4*/ 	.byte	0x04, 0x0a
        /*00c6*/ 	.short	(.L_1065 - .L_1064)
	.align		4
.L_1064:
        /*00c8*/ 	.word	index@(.nv.constant0._ZN2at4cuda17kernelHistogram1DIsslLi1ELi2ELin1ELNS0_23CUDAHistogramMemoryTypeE1EZNS0_21CUDA_tensor_histogramIssLb0EEEbNS_6TensorES4_S4_lNS_14AccumulateTypeIT0_Lb1EE4typeES8_NS0_13TensorArgTypeES9_S9_EUllE0_EEvNS0_6detail10TensorInfoIT_T1_EESF_NSC_IKS6_SE_EElS8_S8_SE_T6_)
        /*00cc*/ 	.short	0x0380
        /*00ce*/ 	.short	0x0501


	//----- nvinfo : EIATTR_SW_WAR
	.align		4
.L_1065:
        /*00d0*/ 	.byte	0x04, 0x36
        /*00d2*/ 	.short	(.L_1067 - .L_1066)
.L_1066:
        /*00d4*/ 	.word	0x00000008
.L_1067:


//--------------------- .nv.info._ZN2at4cuda17kernelHistogram1DIsslLi1ELi2ELin1ELNS0_23CUDAHistogramMemoryTypeE0EZNS0_21CUDA_tensor_histogramIssLb0EEEbNS_6TensorES4_S4_lNS_14AccumulateTypeIT0_Lb1EE4typeES8_NS0_13TensorArgTypeES9_S9_EUllE0_EEvNS0_6detail10TensorInfoIT_T1_EESF_NSC_IKS6_SE_EElS8_S8_SE_T6_ --------------------------
	.section	.nv.info._ZN2at4cuda17kernelHistogram1DIsslLi1ELi2ELin1ELNS0_23CUDAHistogramMemoryTypeE0EZNS0_21CUDA_tensor_histogramIssLb0EEEbNS_6TensorES4_S4_lNS_14AccumulateTypeIT0_Lb1EE4typeES8_NS0_13TensorArgTypeES9_S9_EUllE0_EEvNS0_6detail10TensorInfoIT_T1_EESF_NSC_IKS6_SE_EElS8_S8_SE_T6_,"",@"SHT_CUDA_INFO"
	.sectionflags	@""
	.align	4


	//----- nvinfo : EIATTR_CUDA_API_VERSION
	.align		4
        /*0000*/ 	.byte	0x04, 0x37
        /*0002*/ 	.short	(.L_1069 - .L_1068)
.L_1068:
        /*0004*/ 	.word	0x00000082


	//----- nvinfo : EIATTR_KPARAM_INFO
	.align		4
.L_1069:
        /*0008*/ 	.byte	0x04, 0x17
        /*000a*/ 	.short	(.L_1071 - .L_1070)
.L_1070:
        /*000c*/ 	.word	0x00000000
        /*0010*/ 	.short	0x0007
        /*0012*/ 	.short	0x0500
        /*0014*/ 	.byte	0x00, 0xf0, 0x05, 0x00


	//----- nvinfo : EIATTR_KPARAM_INFO
	.align		4
.L_1071:
        /*0018*/ 	.byte	0x04, 0x17
        /*001a*/ 	.short	(.L_1073 - .L_1072)
.L_1072:
        /*001c*/ 	.word	0x00000000
        /*0020*/ 	.short	0x0006
        /*0022*/ 	.short	0x04f8
        /*0024*/ 	.byte	0x00, 0xf0, 0x21, 0x00


	//----- nvinfo : EIATTR_KPARAM_INFO
	.align		4
.L_1073:
        /*0028*/ 	.byte	0x04, 0x17
        /*002a*/ 	.short	(.L_1075 - .L_1074)
.L_1074:
        /*002c*/ 	.word	0x00000000
        /*0030*/ 	.short	0x0005
        /*0032*/ 	.short	0x04f0
        /*0034*/ 	.byte	0x00, 0xf0, 0x21, 0x00


	//----- nvinfo : EIATTR_KPARAM_INFO
	.align		4
.L_1075:
        /*0038*/ 	.byte	0x04, 0x17
        /*003a*/ 	.short	(.L_1077 - .L_1076)
.L_1076:
        /*003c*/ 	.word	0x00000000
        /*0040*/ 	.short	0x0004
        /*0042*/ 	.short	0x04e8
        /*0044*/ 	.byte	0x00, 0xf0, 0x21, 0x00


	//----- nvinfo : EIATTR_KPARAM_INFO
	.align		4
.L_1077:
        /*0048*/ 	.byte	0x04, 0x17
        /*004a*/ 	.short	(.L_1079 - .L_1078)
.L_1078:
        /*004c*/ 	.word	0x00000000
        /*0050*/ 	.short	0x0003
        /*0052*/ 	.short	0x04e0
        /*0054*/ 	.byte	0x00, 0xf0, 0x21, 0x00


	//----- nvinfo : EIATTR_KPARAM_INFO
	.align		4
.L_1079:
        /*0058*/ 	.byte	0x04, 0x17
        /*005a*/ 	.short	(.L_1081 - .L_1080)
.L_1080:
        /*005c*/ 	.word	0x00000000
        /*0060*/ 	.short	0x0002
        /*0062*/ 	.short	0x0340
        /*0064*/ 	.byte	0x00, 0xf0, 0x81, 0x06


	//----- nvinfo : EIATTR_KPARAM_INFO
	.align		4
.L_1081:
        /*0068*/ 	.byte	0x04, 0x17
        /*006a*/ 	.short	(.L_1083 - .L_1082)
.L_1082:
        /*006c*/ 	.word	0x00000000
        /*0070*/ 	.short	0x0001
        /*0072*/ 	.short	0x01a0
        /*0074*/ 	.byte	0x00, 0xf0, 0x81, 0x06


	//----- nvinfo : EIATTR_KPARAM_INFO
	.align		4
.L_1083:
        /*0078*/ 	.byte	0x04, 0x17
        /*007a*/ 	.short	(.L_1085 - .L_1084)
.L_1084:
        /*007c*/ 	.word	0x00000000
        /*0080*/ 	.short	0x0000
        /*0082*/ 	.short	0x0000
        /*0084*/ 	.byte	0x00, 0xf0, 0x81, 0x06


	//----- nvinfo : EIATTR_SPARSE_MMA_MASK
	.align		4
.L_1085:
        /*0088*/ 	.byte	0x03, 0x50
        /*008a*/ 	.short	0x0000


	//----- nvinfo : EIATTR_MAXREG_COUNT
	.align		4
        /*008c*/ 	.byte	0x03, 0x1b
        /*008e*/ 	.short	0x0080


	//----- nvinfo : EIATTR_NUM_BARRIERS
	.align		4
        /*0090*/ 	.byte	0x02, 0x4c
        /*0092*/ 	.byte	0x01
	.zero		1


	//----- nvinfo : EIATTR_MERCURY_ISA_VERSION
	.align		4
        /*0094*/ 	.byte	0x03, 0x5f
        /*0096*/ 	.short	0x0101


	//----- nvinfo : EIATTR_VRC_CTA_INIT_COUNT
	.align		4
        /*0098*/ 	.byte	0x02, 0x4a
	.zero		1
	.zero		1


	//----- nvinfo : EIATTR_EXIT_INSTR_OFFSETS
	.align		4
        /*009c*/ 	.byte	0x04, 0x1c
        /*009e*/ 	.short	(.L_1087 - .L_1086)


	//   ....[0]....
.L_1086:
        /*00a0*/ 	.word	0x000049e0


	//   ....[1]....
        /*00a4*/ 	.word	0x00004c80


	//----- nvinfo : EIATTR_MAX_THREADS
	.align		4
.L_1087:
        /*00a8*/ 	.byte	0x04, 0x05
        /*00aa*/ 	.short	(.L_1089 - .L_1088)
.L_1088:
        /*00ac*/ 	.word	0x00000200
        /*00b0*/ 	.word	0x00000001
        /*00b4*/ 	.word	0x00000001


	//----- nvinfo : EIATTR_CRS_STACK_SIZE
	.align		4
.L_1089:
        /*00b8*/ 	.byte	0x04, 0x1e
        /*00ba*/ 	.short	(.L_1091 - .L_1090)
.L_1090:
        /*00bc*/ 	.word	0x00000000


	//----- nvinfo : EIATTR_CBANK_PARAM_SIZE
	.align		4
.L_1091:
        /*00c0*/ 	.byte	0x03, 0x19
        /*00c2*/ 	.short	0x0501


	//----- nvinfo : EIATTR_PARAM_CBANK
	.align		4
        /*00c4*/ 	.byte	0x04, 0x0a
        /*00c6*/ 	.short	(.L_1093 - .L_1092)
	.align		4
.L_1092:
        /*00c8*/ 	.word	index@(.nv.constant0._ZN2at4cuda17kernelHistogram1DIsslLi1ELi2ELin1ELNS0_23CUDAHistogramMemoryTypeE0EZNS0_21CUDA_tensor_histogramIssLb0EEEbNS_6TensorES4_S4_lNS_14AccumulateTypeIT0_Lb1EE4typeES8_NS0_13TensorArgTypeES9_S9_EUllE0_EEvNS0_6detail10TensorInfoIT_T1_EESF_NSC_IKS6_SE_EElS8_S8_SE_T6_)
        /*00cc*/ 	.short	0x0380
        /*00ce*/ 	.short	0x0501


	//----- nvinfo : EIATTR_SW_WAR
	.align		4
.L_1093:
        /*00d0*/ 	.byte	0x04, 0x36
        /*00d2*/ 	.short	(.L_1095 - .L_1094)
.L_1094:
        /*00d4*/ 	.word	0x00000008
.L_1095:


//--------------------- .nv.info._ZN2at4cuda17kernelHistogram1DIsslLi1ELi2ELin1ELNS0_23CUDAHistogramMemoryTypeE1EZNS0_21CUDA_tensor_histogramIssLb0EEEbNS_6TensorES4_S4_lNS_14AccumulateTypeIT0_Lb1EE4typeES8_NS0_13TensorArgTypeES9_S9_EUllE_EEvNS0_6detail10TensorInfoIT_T1_EESF_NSC_IKS6_SE_EElS8_S8_SE_T6_ --------------------------
	.section	.nv.info._ZN2at4cuda17kernelHistogram1DIsslLi1ELi2ELin1ELNS0_23CUDAHistogramMemoryTypeE1EZNS0_21CUDA_tensor_histogramIssLb0EEEbNS_6TensorES4_S4_lNS_14AccumulateTypeIT0_Lb1EE4typeES8_NS0_13TensorArgTypeES9_S9_EUllE_EEvNS0_6detail10TensorInfoIT_T1_EESF_NSC_IKS6_SE_EElS8_S8_SE_T6_,"",@"SHT_CUDA_INFO"
	.sectionflags	@""
	.align	4


	//----- nvinfo : EIATTR_CUDA_API_VERSION
	.align		4
        /*0000*/ 	.byte	0x04, 0x37
        /*0002*/ 	.short	(.L_1097 - .L_1096)
.L_1096:
        /*0004*/ 	.word	0x00000082


	//----- nvinfo : EIATTR_KPARAM_INFO
	.align		4
.L_1097:
        /*0008*/ 	.byte	0x04, 0x17
        /*000a*/ 	.short	(.L_1099 - .L_1098)
.L_1098:
        /*000c*/ 	.word	0x00000000
        /*0010*/ 	.short	0x0007
        /*0012*/ 	.short	0x0500
        /*0014*/ 	.byte	0x00, 0xf0, 0x81, 0x06


	//----- nvinfo : EIATTR_KPARAM_INFO
	.align		4
.L_1099:
        /*0018*/ 	.byte	0x04, 0x17
        /*001a*/ 	.short	(.L_1101 - .L_1100)
.L_1100:
        /*001c*/ 	.word	0x00000000
        /*0020*/ 	.short	0x0006
        /*0022*/ 	.short	0x04f8
        /*0024*/ 	.byte	0x00, 0xf0, 0x21, 0x00


	//----- nvinfo : EIATTR_KPARAM_INFO
	.align		4
.L_1101:
        /*0028*/ 	.byte	0x04, 0x17
        /*002a*/ 	.short	(.L_1103 - .L_1102)
.L_1102:
        /*002c*/ 	.word	0x00000000
        /*0030*/ 	.short	0x0005
        /*0032*/ 	.short	0x04f0
        /*0034*/ 	.byte	0x00, 0xf0, 0x21, 0x00


	//----- nvinfo : EIATTR_KPARAM_INFO
	.align		4
.L_1103:
        /*0038*/ 	.byte	0x04, 0x17
        /*003a*/ 	.short	(.L_1105 - .L_1104)
.L_1104:
        /*003c*/ 	.word	0x00000000
        /*0040*/ 	.short	0x0004
        /*0042*/ 	.short	0x04e8
        /*0044*/ 	.byte	0x00, 0xf0, 0x21, 0x00


	//----- nvinfo : EIATTR_KPARAM_INFO
	.align		4
.L_1105:
        /*0048*/ 	.byte	0x04, 0x17
        /*004a*/ 	.short	(.L_1107 - .L_1106)
.L_1106:
        /*004c*/ 	.word	0x00000000
        /*0050*/ 	.short	0x0003
        /*0052*/ 	.short	0x04e0
        /*0054*/ 	.byte	0x00, 0xf0, 0x21, 0x00


	//----- nvinfo : EIATTR_KPARAM_INFO
	.align		4
.L_1107:
        /*0058*/ 	.byte	0x04, 0x17
        /*005a*/ 	.short	(.L_1109 - .L_1108)
.L_1108:
        /*005c*/ 	.word	0x00000000
        /*0060*/ 	.short	0x0002
        /*0062*/ 	.short	0x0340
        /*0064*/ 	.byte	0x00, 0xf0, 0x81, 0x06


	//----- nvinfo : EIATTR_KPARAM_INFO
	.align		4
.L_1109:
        /*0068*/ 	.byte	0x04, 0x17
        /*006a*/ 	.short	(.L_1111 - .L_1110)
.L_1110:
        /*006c*/ 	.word	0x00000000
        /*0070*/ 	.short	0x0001
        /*0072*/ 	.short	0x01a0
        /*0074*/ 	.byte	0x00, 0xf0, 0x81, 0x06


	//----- nvinfo : EIATTR_KPARAM_INFO
	.align		4
.L_1111:
        /*0078*/ 	.byte	0x04, 0x17
        /*007a*/ 	.short	(.L_1113 - .L_1112)
.L_1112:
        /*007c*/ 	.word	0x00000000
        /*0080*/ 	.short	0x0000
        /*0082*/ 	.short	0x0000
        /*0084*/ 	.byte	0x00, 0xf0, 0x81, 0x06


	//----- nvinfo : EIATTR_SPARSE_MMA_MASK
	.align		4
.L_1113:
        /*0088*/ 	.byte	0x03, 0x50
        /*008a*/ 	.short	0x0000


	//----- nvinfo : EIATTR_MAXREG_COUNT
	.align		4
        /*008c*/ 	.byte	0x03, 0x1b
        /*008e*/ 	.short	0x0080


	//----- nvinfo : EIATTR_MERCURY_ISA_VERSION
	.align		4
        /*0090*/ 	.byte	0x03, 0x5f
        /*0092*/ 	.short	0x0101


	//----- nvinfo : EIATTR_VRC_CTA_INIT_COUNT
	.align		4
        /*0094*/ 	.byte	0x02, 0x4a
	.zero		1
	.zero		1


	//----- nvinfo : EIATTR_EXIT_INSTR_OFFSETS
	.align		4
        /*0098*/ 	.byte	0x04, 0x1c
        /*009a*/ 	.short	(.L_1115 - .L_1114)


	//   ....[0]....
.L_1114:
        /*009c*/ 	.word	0x00000080


	//   ....[1]....
        /*00a0*/ 	.word	0x000007d0


	//   ....[2]....
        /*00a4*/ 	.word	0x00004540


	//----- nvinfo : EIATTR_MAX_THREADS
	.align		4
.L_1115:
        /*00a8*/ 	.byte	0x04, 0x05
        /*00aa*/ 	.short	(.L_1117 - .L_1116)
.L_1116:
        /*00ac*/ 	.word	0x00000200
        /*00b0*/ 	.word	0x00000001
        /*00b4*/ 	.word	0x00000001


	//----- nvinfo : EIATTR_CRS_STACK_SIZE
	.align		4
.L_1117:
        /*00b8*/ 	.byte	0x04, 0x1e
        /*00ba*/ 	.short	(.L_1119 - .L_1118)
.L_1118:
        /*00bc*/ 	.word	0x00000000


	//----- nvinfo : EIATTR_CBANK_PARAM_SIZE
	.align		4
.L_1119:
        /*00c0*/ 	.byte	0x03, 0x19
        /*00c2*/ 	.short	0x06a0


	//----- nvinfo : EIATTR_PARAM_CBANK
	.align		4
        /*00c4*/ 	.byte	0x04, 0x0a
        /*00c6*/ 	.short	(.L_1121 - .L_1120)
	.align		4
.L_1120:
        /*00c8*/ 	.word	index@(.nv.constant0._ZN2at4cuda17kernelHistogram1DIsslLi1ELi2ELin1ELNS0_23CUDAHistogramMemoryTypeE1EZNS0_21CUDA_tensor_histogramIssLb0EEEbNS_6TensorES4_S4_lNS_14AccumulateTypeIT0_Lb1EE4typeES8_NS0_13TensorArgTypeES9_S9_EUllE_EEvNS0_6detail10TensorInfoIT_T1_EESF_NSC_IKS6_SE_EElS8_S8_SE_T6_)
        /*00cc*/ 	.short	0x0380
        /*00ce*/ 	.short	0x06a0


	//----- nvinfo : EIATTR_SW_WAR
	.align		4
.L_1121:
        /*00d0*/ 	.byte	0x04, 0x36
        /*00d2*/ 	.short	(.L_1123 - .L_1122)
.L_1122:
        /*00d4*/ 	.word	0x00000008
.L_1123:


//--------------------- .nv.info._ZN2at4cuda17kernelHistogram1DIsslLi1ELi2ELin1ELNS0_23CUDAHistogramMemoryTypeE0EZNS0_21CUDA_tensor_histogramIssLb0EEEbNS_6TensorES4_S4_lNS_14AccumulateTypeIT0_Lb1EE4typeES8_NS0_13TensorArgTypeES9_S9_EUllE_EEvNS0_6detail10TensorInfoIT_T1_EESF_NSC_IKS6_SE_EElS8_S8_SE_T6_ --------------------------
	.section	.nv.info._ZN2at4cuda17kernelHistogram1DIsslLi1ELi2ELin1ELNS0_23CUDAHistogramMemoryTypeE0EZNS0_21CUDA_tensor_histogramIssLb0EEEbNS_6TensorES4_S4_lNS_14AccumulateTypeIT0_Lb1EE4typeES8_NS0_13TensorArgTypeES9_S9_EUllE_EEvNS0_6detail10TensorInfoIT_T1_EESF_NSC_IKS6_SE_EElS8_S8_SE_T6_,"",@"SHT_CUDA_INFO"
	.sectionflags	@""
	.align	4


	//----- nvinfo : EIATTR_CUDA_API_VERSION
	.align		4
        /*0000*/ 	.byte	0x04, 0x37
        /*0002*/ 	.short	(.L_1125 - .L_1124)
.L_1124:
        /*0004*/ 	.word	0x00000082


	//----- nvinfo : EIATTR_KPARAM_INFO
	.align		4
.L_1125:
        /*0008*/ 	.byte	0x04, 0x17
        /*000a*/ 	.short	(.L_1127 - .L_1126)
.L_1126:
        /*000c*/ 	.word	0x00000000
        /*0010*/ 	.short	0x0007
        /*0012*/ 	.short	0x0500
        /*0014*/ 	.byte	0x00, 0xf0, 0x81, 0x06


	//----- nvinfo : EIATTR_KPARAM_INFO
	.align		4
.L_1127:
        /*0018*/ 	.byte	0x04, 0x17
        /*001a*/ 	.short	(.L_1129 - .L_1128)
.L_1128:
        /*001c*/ 	.word	0x00000000
        /*0020*/ 	.short	0x0006
        /*0022*/ 	.short	0x04f8
        /*0024*/ 	.byte	0x00, 0xf0, 0x21, 0x00


	//----- nvinfo : EIATTR_KPARAM_INFO
	.align		4
.L_1129:
        /*0028*/ 	.byte	0x04, 0x17
        /*002a*/ 	.short	(.L_1131 - .L_1130)
.L_1130:
        /*002c*/ 	.word	0x00000000
        /*0030*/ 	.short	0x0005
        /*0032*/ 	.short	0x04f0
        /*0034*/ 	.byte	0x00, 0xf0, 0x21, 0x00


	//----- nvinfo : EIATTR_KPARAM_INFO
	.align		4
.L_1131:
        /*0038*/ 	.byte	0x04, 0x17
        /*003a*/ 	.short	(.L_1133 - .L_1132)
.L_1132:
        /*003c*/ 	.word	0x00000000
        /*0040*/ 	.short	0x0004
        /*0042*/ 	.short	0x04e8
        /*0044*/ 	.byte	0x00, 0xf0, 0x21, 0x00


	//----- nvinfo : EIATTR_KPARAM_INFO
	.align		4
.L_1133:
        /*0048*/ 	.byte	0x04, 0x17
        /*004a*/ 	.short	(.L_1135 - .L_1134)
.L_1134:
        /*004c*/ 	.word	0x00000000
        /*0050*/ 	.short	0x0003
        /*0052*/ 	.short	0x04e0
        /*0054*/ 	.byte	0x00, 0xf0, 0x21, 0x00


	//----- nvinfo : EIATTR_KPARAM_INFO
	.align		4
.L_1135:
        /*0058*/ 	.byte	0x04, 0x17
        /*005a*/ 	.short	(.L_1137 - .L_1136)
.L_1136:
        /*005c*/ 	.word	0x00000000
        /*0060*/ 	.short	0x0002
        /*0062*/ 	.short	0x0340
        /*0064*/ 	.byte	0x00, 0xf0, 0x81, 0x06


	//----- nvinfo : EIATTR_KPARAM_INFO
	.align		4
.L_1137:
        /*0068*/ 	.byte	0x04, 0x17
        /*006a*/ 	.short	(.L_1139 - .L_1138)
.L_1138:
        /*006c*/ 	.word	0x00000000
        /*0070*/ 	.short	0x0001
        /*0072*/ 	.short	0x01a0
        /*0074*/ 	.byte	0x00, 0xf0, 0x81, 0x06


	//----- nvinfo : EIATTR_KPARAM_INFO
	.align		4
.L_1139:
        /*0078*/ 	.byte	0x04, 0x17
        /*007a*/ 	.short	(.L_1141 - .L_1140)
.L_1140:
        /*007c*/ 	.word	0x00000000
        /*0080*/ 	.short	0x0000
        /*0082*/ 	.short	0x0000
        /*0084*/ 	.byte	0x00, 0xf0, 0x81, 0x06


	//----- nvinfo : EIATTR_SPARSE_MMA_MASK
	.align		4
.L_1141:
        /*0088*/ 	.byte	0x03, 0x50
        /*008a*/ 	.short	0x0000


	//----- nvinfo : EIATTR_MAXREG_COUNT
	.align		4
        /*008c*/ 	.byte	0x03, 0x1b
        /*008e*/ 	.short	0x0080


	//----- nvinfo : EIATTR_NUM_BARRIERS
	.align		4
        /*0090*/ 	.byte	0x02, 0x4c
        /*0092*/ 	.byte	0x01
	.zero		1


	//----- nvinfo : EIATTR_MERCURY_ISA_VERSION
	.align		4
        /*0094*/ 	.byte	0x03, 0x5f
        /*0096*/ 	.short	0x0101


	//----- nvinfo : EIATTR_VRC_CTA_INIT_COUNT
	.align		4
        /*0098*/ 	.byte	0x02, 0x4a
	.zero		1
	.zero		1


	//----- nvinfo : EIATTR_EXIT_INSTR_OFFSETS
	.align		4
        /*009c*/ 	.byte	0x04, 0x1c
        /*009e*/ 	.short	(.L_1143 - .L_1142)


	//   ....[0]....
.L_1142:
        /*00a0*/ 	.word	0x00004b30


	//   ....[1]....
        /*00a4*/ 	.word	0x00004dd0


	//----- nvinfo : EIATTR_MAX_THREADS
	.align		4
.L_1143:
        /*00a8*/ 	.byte	0x04, 0x05
        /*00aa*/ 	.short	(.L_1145 - .L_1144)
.L_1144:
        /*00ac*/ 	.word	0x00000200
        /*00b0*/ 	.word	0x00000001
        /*00b4*/ 	.word	0x00000001


	//----- nvinfo : EIATTR_CRS_STACK_SIZE
	.align		4
.L_1145:
        /*00b8*/ 	.byte	0x04, 0x1e
        /*00ba*/ 	.short	(.L_1147 - .L_1146)
.L_1146:
        /*00bc*/ 	.word	0x00000000


	//----- nvinfo : EIATTR_CBANK_PARAM_SIZE
	.align		4
.L_1147:
        /*00c0*/ 	.byte	0x03, 0x19
        /*00c2*/ 	.short	0x06a0


	//----- nvinfo : EIATTR_PARAM_CBANK
	.align		4
        /*00c4*/ 	.byte	0x04, 0x0a
        /*00c6*/ 	.short	(.L_1149 - .L_1148)
	.align		4
.L_1148:
        /*00c8*/ 	.word	index@(.nv.constant0._ZN2at4cuda17kernelHistogram1DIsslLi1ELi2ELin1ELNS0_23CUDAHistogramMemoryTypeE0EZNS0_21CUDA_tensor_histogramIssLb0EEEbNS_6TensorES4_S4_lNS_14AccumulateTypeIT0_Lb1EE4typeES8_NS0_13TensorArgTypeES9_S9_EUllE_EEvNS0_6detail10TensorInfoIT_T1_EESF_NSC_IKS6_SE_EElS8_S8_SE_T6_)
        /*00cc*/ 	.short	0x0380
        /*00ce*/ 	.short	0x06a0


	//----- nvinfo : EIATTR_SW_WAR
	.align		4
.L_1149:
        /*00d0*/ 	.byte	0x04, 0x36
        /*00d2*/ 	.short	(.L_1151 - .L_1150)
.L_1150:
        /*00d4*/ 	.word	0x00000008
.L_1151:


//--------------------- .nv.info._ZN2at4cuda17kernelHistogram1DIiilLi1ELi2ELin1ELNS0_23CUDAHistogramMemoryTypeE1EZNS0_21CUDA_tensor_histogramIiiLb0EEEbNS_6TensorES4_S4_lNS_14AccumulateTypeIT0_Lb1EE4typeES8_NS0_13TensorArgTypeES9_S9_EUllE0_EEvNS0_6detail10TensorInfoIT_T1_EESF_NSC_IKS6_SE_EElS8_S8_SE_T6_ --------------------------
	.section	.nv.info._ZN2at4cuda17kernelHistogram1DIiilLi1ELi2ELin1ELNS0_23CUDAHistogramMemoryTypeE1EZNS0_21CUDA_tensor_histogramIiiLb0EEEbNS_6TensorES4_S4_lNS_14AccumulateTypeIT0_Lb1EE4typeES8_NS0_13TensorArgTypeES9_S9_EUllE0_EEvNS0_6detail10TensorInfoIT_T1_EESF_NSC_IKS6_SE_EElS8_S8_SE_T6_,"",@"SHT_CUDA_INFO"
	.sectionflags	@""
	.align	4


	//----- nvinfo : EIATTR_CUDA_API_VERSION
	.align		4
        /*0000*/ 	.byte	0x04, 0x37
        /*0002*/ 	.short	(.L_1153 - .L_1152)
.L_1152:
        /*0004*/ 	.word	0x00000082


	//----- nvinfo : EIATTR_KPARAM_INFO
	.align		4
.L_1153:
        /*0008*/ 	.byte	0x04, 0x17
        /*000a*/ 	.short	(.L_1155 - .L_1154)
.L_1154:
        /*000c*/ 	.word	0x00000000
        /*0010*/ 	.short	0x0007
        /*0012*/ 	.short	0x0500
        /*0014*/ 	.byte	0x00, 0xf0, 0x05, 0x00


	//----- nvinfo : EIATTR_KPARAM_INFO
	.align		4
.L_1155:
        /*0018*/ 	.byte	0x04, 0x17
        /*001a*/ 	.short	(.L_1157 - .L_1156)
.L_1156:
        /*001c*/ 	.word	0x00000000
        /*0020*/ 	.short	0x0006
        /*0022*/ 	.short	0x04f8
        /*0024*/ 	.byte	0x00, 0xf0, 0x21, 0x00


	//----- nvinfo : EIATTR_KPARAM_INFO
	.align		4
.L_1157:
        /*0028*/ 	.byte	0x04, 0x17
        /*002a*/ 	.short	(.L_1159 - .L_1158)
.L_1158:
        /*002c*/ 	.word	0x00000000
        /*0030*/ 	.short	0x0005
        /*0032*/ 	.short	0x04f0
        /*0034*/ 	.byte	0x00, 0xf0, 0x21, 0x00


	//----- nvinfo : EIATTR_KPARAM_INFO
	.align		4
.L_1159:
        /*0038*/ 	.byte	0x04, 0x17
        /*003a*/ 	.short	(.L_1161 - .L_1160)
.L_1160:
        /*003c*/ 	.word	0x00000000
        /*0040*/ 	.short	0x0004
        /*0042*/ 	.short	0x04e8
        /*0044*/ 	.byte	0x00, 0xf0, 0x21, 0x00


	//----- nvinfo : EIATTR_KPARAM_INFO
	.align		4
.L_1161:
        /*0048*/ 	.byte	0x04, 0x17
        /*004a*/ 	.short	(.L_1163 - .L_1162)
.L_1162:
        /*004c*/ 	.word	0x00000000
        /*0050*/ 	.short	0x0003
        /*0052*/ 	.short	0x04e0
        /*0054*/ 	.byte	0x00, 0xf0, 0x21, 0x00


	//----- nvinfo : EIATTR_KPARAM_INFO
	.align		4
.L_1163:
        /*0058*/ 	.byte	0x04, 0x17
        /*005a*/ 	.short	(.L_1165 - .L_1164)
.L_1164:
        /*005c*/ 	.word	0x00000000
        /*0060*/ 	.short	0x0002
        /*0062*/ 	.short	0x0340
        /*0064*/ 	.byte	0x00, 0xf0, 0x81, 0x06


	//----- nvinfo : EIATTR_KPARAM_INFO
	.align		4
.L_1165:
        /*0068*/ 	.byte	0x04, 0x17
        /*006a*/ 	.short	(.L_1167 - .L_1166)
.L_1166:
        /*006c*/ 	.word	0x00000000
        /*0070*/ 	.short	0x0001
        /*0072*/ 	.short	0x01a0
        /*0074*/ 	.byte	0x00, 0xf0, 0x81, 0x06


	//----- nvinfo : EIATTR_KPARAM_INFO
	.align		4
.L_1167:
        /*0078*/ 	.byte	0x04, 0x17
        /*007a*/ 	.short	(.L_1169 - .L_1168)
.L_1168:
        /*007c*/ 	.word	0x00000000
        /*0080*/ 	.short	0x0000
        /*0082*/ 	.short	0x0000
        /*0084*/ 	.byte	0x00, 0xf0, 0x81, 0x06


	//----- nvinfo : EIATTR_SPARSE_MMA_MASK
	.align		4
.L_1169:
        /*0088*/ 	.byte	0x03, 0x50
        /*008a*/ 	.short	0x0000


	//----- nvinfo : EIATTR_MAXREG_COUNT
	.align		4
        /*008c*/ 	.byte	0x03, 0x1b
        /*008e*/ 	.short	0x0080


	//----- nvinfo : EIATTR_MERCURY_ISA_VERSION
	.align		4
        /*0090*/ 	.byte	0x03, 0x5f
        /*0092*/ 	.short	0x0101


	//----- nvinfo : EIATTR_VRC_CTA_INIT_COUNT
	.align		4
        /*0094*/ 	.byte	0x02, 0x4a
	.zero		1
	.zero		1


	//----- nvinfo : EIATTR_EXIT_INSTR_OFFSETS
	.align		4
        /*0098*/ 	.byte	0x04, 0x1c
        /*009a*/ 	.short	(.L_1171 - .L_1170)


	//   ....[0]....
.L_1170:
        /*009c*/ 	.word	0x00000080


	//   ....[1]....
        /*00a0*/ 	.word	0x00003c20


	//   ....[2]....
        /*00a4*/ 	.word	0x000044b0


	//   ....[3]....
        /*00a8*/ 	.word	0x00005560


	//----- nvinfo : EIATTR_MAX_THREADS
	.align		4
.L_1171:
        /*00ac*/ 	.byte	0x04, 0x05
        /*00ae*/ 	.short	(.L_1173 - .L_1172)
.L_1172:
        /*00b0*/ 	.word	0x00000200
        /*00b4*/ 	.word	0x00000001
        /*00b8*/ 	.word	0x00000001


	//----- nvinfo : EIATTR_CRS_STACK_SIZE
	.align		4
.L_1173:
        /*00bc*/ 	.byte	0x04, 0x1e
        /*00be*/ 	.short	(.L_1175 - .L_1174)
.L_1174:
        /*00c0*/ 	.word	0x00000000


	//----- nvinfo : EIATTR_CBANK_PARAM_SIZE
	.align		4
.L_1175:
        /*00c4*/ 	.byte	0x03, 0x19
        /*00c6*/ 	.short	0x0501


	//----- nvinfo : EIATTR_PARAM_CBANK
	.align		4
        /*00c8*/ 	.byte	0x04, 0x0a
        /*00ca*/ 	.short	(.L_1177 - .L_1176)
	.align		4
.L_1176:
        /*00cc*/ 	.word	index@(.nv.constant0._ZN2at4cuda17kernelHistogram1DIiilLi1ELi2ELin1ELNS0_23CUDAHistogramMemoryTypeE1EZNS0_21CUDA_tensor_histogramIiiLb0EEEbNS_6TensorES4_S4_lNS_14AccumulateTypeIT0_Lb1EE4typeES8_NS0_13TensorArgTypeES9_S9_EUllE0_EEvNS0_6detail10TensorInfoIT_T1_EESF_NSC_IKS6_SE_EElS8_S8_SE_T6_)
        /*00d0*/ 	.short	0x0380
        /*00d2*/ 	.short	0x0501


	//----- nvinfo : EIATTR_SW_WAR
	.align		4
.L_1177:
        /*00d4*/ 	.byte	0x04, 0x36
        /*00d6*/ 	.short	(.L_1179 - .L_1178)
.L_1178:
        /*00d8*/ 	.word	0x00000008
.L_1179:


//--------------------- .nv.info._ZN2at4cuda17kernelHistogram1DIiilLi1ELi2ELin1ELNS0_23CUDAHistogramMemoryTypeE0EZNS0_21CUDA_tensor_histogramIiiLb0EEEbNS_6TensorES4_S4_lNS_14AccumulateTypeIT0_Lb1EE4typeES8_NS0_13TensorArgTypeES9_S9_EUllE0_EEvNS0_6detail10TensorInfoIT_T1_EESF_NSC_IKS6_SE_EElS8_S8_SE_T6_ --------------------------
	.section	.nv.info._ZN2at4cuda17kernelHistogram1DIiilLi1ELi2ELin1ELNS0_23CUDAHistogramMemoryTypeE0EZNS0_21CUDA_tensor_histogramIiiLb0EEEbNS_6TensorES4_S4_lNS_14AccumulateTypeIT0_Lb1EE4typeES8_NS0_13TensorArgTypeES9_S9_EUllE0_EEvNS0_6detail10TensorInfoIT_T1_EESF_NSC_IKS6_SE_EElS8_S8_SE_T6_,"",@"SHT_CUDA_INFO"
	.sectionflags	@""
	.align	4


	//----- nvinfo : EIATTR_CUDA_API_VERSION
	.align		4
        /*0000*/ 	.byte	0x04, 0x37
        /*0002*/ 	.short	(.L_1181 - .L_1180)
.L_1180:
        /*0004*/ 	.word	0x00000082


	//----- nvinfo : EIATTR_KPARAM_INFO
	.align		4
.L_1181:
        /*0008*/ 	.byte	0x04, 0x17
        /*000a*/ 	.short	(.L_1183 - .L_1182)
.L_1182:
        /*000c*/ 	.word	0x00000000
        /*0010*/ 	.short	0x0007
        /*0012*/ 	.short	0x0500
        /*0014*/ 	.byte	0x00, 0xf0, 0x05, 0x00


	//----- nvinfo : EIATTR_KPARAM_INFO
	.align		4
.L_1183:
        /*0018*/ 	.byte	0x04, 0x17
        /*001a*/ 	.short	(.L_1185 - .L_1184)
.L_1184:
        /*001c*/ 	.word	0x00000000
        /*0020*/ 	.short	0x0006
        /*0022*/ 	.short	0x04f8
        /*0024*/ 	.byte	0x00, 0xf0, 0x21, 0x00


	//----- nvinfo : EIATTR_KPARAM_INFO
	.align		4
.L_1185:
        /*0028*/ 	.byte	0x04, 0x17
        /*002a*/ 	.short	(.L_1187 - .L_1186)
.L_1186:
        /*002c*/ 	.word	0x00000000
        /*0030*/ 	.short	0x0005
        /*0032*/ 	.short	0x04f0
        /*0034*/ 	.byte	0x00, 0xf0, 0x21, 0x00


	//----- nvinfo : EIATTR_KPARAM_INFO
	.align		4
.L_1187:
        /*0038*/ 	.byte	0x04, 0x17
        /*003a*/ 	.short	(.L_1189 - .L_1188)
.L_1188:
        /*003c*/ 	.word	0x00000000
        /*0040*/ 	.short	0x0004
        /*0042*/ 	.short	0x04e8
        /*0044*/ 	.byte	0x00, 0xf0, 0x21, 0x00


	//----- nvinfo : EIATTR_KPARAM_INFO
	.align		4
.L_1189:
        /*0048*/ 	.byte	0x04, 0x17
        /*004a*/ 	.short	(.L_1191 - .L_1190)
.L_1190:
        /*004c*/ 	.word	0x00000000
        /*0050*/ 	.short	0x0003
        /*0052*/ 	.short	0x04e0
        /*0054*/ 	.byte	0x00, 0xf0, 0x21, 0x00


	//----- nvinfo : EIATTR_KPARAM_INFO
	.align		4
.L_1191:
        /*0058*/ 	.byte	0x04, 0x17
        /*005a*/ 	.short	(.L_1193 - .L_1192)
.L_1192:
        /*005c*/ 	.word	0x00000000
        /*0060*/ 	.short	0x0002
        /*0062*/ 	.short	0x0340
        /*0064*/ 	.byte	0x00, 0xf0, 0x81, 0x06


	//----- nvinfo : EIATTR_KPARAM_INFO
	.align		4
.L_1193:
        /*0068*/ 	.byte	0x04, 0x17
        /*006a*/ 	.short	(.L_1195 - .L_1194)
.L_1194:
        /*006c*/ 	.word	0x00000000
        /*0070*/ 	.short	0x0001
        /*0072*/ 	.short	0x01a0
        /*0074*/ 	.byte	0x00, 0xf0, 0x81, 0x06


	//----- nvinfo : EIATTR_KPARAM_INFO
	.align		4
.L_1195:
        /*0078*/ 	.byte	0x04, 0x17
        /*007a*/ 	.short	(.L_1197 - .L_1196)
.L_1196:
        /*007c*/ 	.word	0x00000000
        /*0080*/ 	.short	0x0000
        /*0082*/ 	.short	0x0000
        /*0084*/ 	.byte	0x00, 0xf0, 0x81, 0x06


	//----- nvinfo : EIATTR_SPARSE_MMA_MASK
	.align		4
.L_1197:
        /*0088*/ 	.byte	0x03, 0x50
        /*008a*/ 	.short	0x0000


	//----- nvinfo : EIATTR_MAXREG_COUNT
	.align		4
        /*008c*/ 	.byte	0x03, 0x1b
        /*008e*/ 	.short	0x0080


	//----- nvinfo : EIATTR_NUM_BARRIERS
	.align		4
        /*0090*/ 	.byte	0x02, 0x4c
        /*0092*/ 	.byte	0x01
	.zero		1


	//----- nvinfo : EIATTR_MERCURY_ISA_VERSION
	.align		4
        /*0094*/ 	.byte	0x03, 0x5f
        /*0096*/ 	.short	0x0101


	//----- nvinfo : EIATTR_VRC_CTA_INIT_COUNT
	.align		4
        /*0098*/ 	.byte	0x02, 0x4a
	.zero		1
	.zero		1


	//----- nvinfo : EIATTR_EXIT_INSTR_OFFSETS
	.align		4
        /*009c*/ 	.byte	0x04, 0x1c
        /*009e*/ 	.short	(.L_1199 - .L_1198)


	//   ....[0]....
.L_1198:
        /*00a0*/ 	.word	0x00005c20


	//   ....[1]....
        /*00a4*/ 	.word	0x00006150


	//   ....[2]....
        /*00a8*/ 	.word	0x000064a0


	//----- nvinfo : EIATTR_MAX_THREADS
	.align		4
.L_1199:
        /*00ac*/ 	.byte	0x04, 0x05
        /*00ae*/ 	.short	(.L_1201 - .L_1200)
.L_1200:
        /*00b0*/ 	.word	0x00000200
        /*00b4*/ 	.word	0x00000001
        /*00b8*/ 	.word	0x00000001


	//----- nvinfo : EIATTR_CRS_STACK_SIZE
	.align		4
.L_1201:
        /*00bc*/ 	.byte	0x04, 0x1e
        /*00be*/ 	.short	(.L_1203 - .L_1202)
.L_1202:
        /*00c0*/ 	.word	0x00000000


	//----- nvinfo : EIATTR_CBANK_PARAM_SIZE
	.align		4
.L_1203:
        /*00c4*/ 	.byte	0x03, 0x19
        /*00c6*/ 	.short	0x0501


	//----- nvinfo : EIATTR_PARAM_CBANK
	.align		4
        /*00c8*/ 	.byte	0x04, 0x0a
        /*00ca*/ 	.short	(.L_1205 - .L_1204)
	.align		4
.L_1204:
        /*00cc*/ 	.word	index@(.nv.constant0._ZN2at4cuda17kernelHistogram1DIiilLi1ELi2ELin1ELNS0_23CUDAHistogramMemoryTypeE0EZNS0_21CUDA_tensor_histogramIiiLb0EEEbNS_6TensorES4_S4_lNS_14AccumulateTypeIT0_Lb1EE4typeES8_NS0_13TensorArgTypeES9_S9_EUllE0_EEvNS0_6detail10TensorInfoIT_T1_EESF_NSC_IKS6_SE_EElS8_S8_SE_T6_)
        /*00d0*/ 	.short	0x0380
        /*00d2*/ 	.short	0x0501


	//----- nvinfo : EIATTR_SW_WAR
	.align		4
.L_1205:
        /*00d4*/ 	.byte	0x04, 0x36
        /*00d6*/ 	.short	(.L_1207 - .L_1206)
.L_1206:
        /*00d8*/ 	.word	0x00000008
.L_1207:


//--------------------- .nv.info._ZN2at4cuda17kernelHistogram1DIiilLi1ELi2ELin1ELNS0_23CUDAHistogramMemoryTypeE1EZNS0_21CUDA_tensor_histogramIiiLb0EEEbNS_6TensorES4_S4_lNS_14AccumulateTypeIT0_Lb1EE4typeES8_NS0_13TensorArgTypeES9_S9_EUllE_EEvNS0_6detail10TensorInfoIT_T1_EESF_NSC_IKS6_SE_EElS8_S8_SE_T6_ --------------------------
	.section	.nv.info._ZN2at4cuda17kernelHistogram1DIiilLi1ELi2ELin1ELNS0_23CUDAHistogramMemoryTypeE1EZNS0_21CUDA_tensor_histogramIiiLb0EEEbNS_6TensorES4_S4_lNS_14AccumulateTypeIT0_Lb1EE4typeES8_NS0_13TensorArgTypeES9_S9_EUllE_EEvNS0_6detail10TensorInfoIT_T1_EESF_NSC_IKS6_SE_EElS8_S8_SE_T6_,"",@"SHT_CUDA_INFO"
	.sectionflags	@""
	.align	4


	//----- nvinfo : EIATTR_CUDA_API_VERSION
	.align		4
        /*0000*/ 	.byte	0x04, 0x37
        /*0002*/ 	.short	(.L_1209 - .L_1208)
.L_1208:
        /*0004*/ 	.word	0x00000082


	//----- nvinfo : EIATTR_KPARAM_INFO
	.align		4
.L_1209:
        /*0008*/ 	.byte	0x04, 0x17
        /*000a*/ 	.short	(.L_1211 - .L_1210)
.L_1210:
        /*000c*/ 	.word	0x00000000
        /*0010*/ 	.short	0x0007
        /*0012*/ 	.short	0x0500
        /*0014*/ 	.byte	0x00, 0xf0, 0x81, 0x06


	//----- nvinfo : EIATTR_KPARAM_INFO
	.align		4
.L_1211:
        /*0018*/ 	.byte	0x04, 0x17
        /*001a*/ 	.short	(.L_1213 - .L_1212)
.L_1212:
        /*001c*/ 	.word	0x00000000
        /*0020*/ 	.short	0x0006
        /*0022*/ 	.short	0x04f8
        /*0024*/ 	.byte	0x00, 0xf0, 0x21, 0x00


	//----- nvinfo : EIATTR_KPARAM_INFO
	.align		4
.L_1213:
        /*0028*/ 	.byte	0x04, 0x17
        /*002a*/ 	.short	(.L_1215 - .L_1214)
.L_1214:
        /*002c*/ 	.word	0x00000000
        /*0030*/ 	.short	0x0005
        /*0032*/ 	.short	0x04f0
        /*0034*/ 	.byte	0x00, 0xf0, 0x21, 0x00


	//----- nvinfo : EIATTR_KPARAM_INFO
	.align		4
.L_1215:
        /*0038*/ 	.byte	0x04, 0x17
        /*003a*/ 	.short	(.L_1217 - .L_1216)
.L_1216:
        /*003c*/ 	.word	0x00000000
        /*0040*/ 	.short	0x0004
        /*0042*/ 	.short	0x04e8
        /*0044*/ 	.byte	0x00, 0xf0, 0x21, 0x00


	//----- nvinfo : EIATTR_KPARAM_INFO
	.align		4
.L_1217:
        /*0048*/ 	.byte	0x04, 0x17
        /*004a*/ 	.short	(.L_1219 - .L_1218)
.L_1218:
        /*004c*/ 	.word	0x00000000
        /*0050*/ 	.short	0x0003
        /*0052*/ 	.short	0x04e0
        /*0054*/ 	.byte	0x00, 0xf0, 0x21, 0x00


	//----- nvinfo : EIATTR_KPARAM_INFO
	.align		4
.L_1219:
        /*0058*/ 	.byte	0x04, 0x17
        /*005a*/ 	.short	(.L_1221 - .L_1220)
.L_1220:
        /*005c*/ 	.word	0x00000000
        /*0060*/ 	.short	0x0002
        /*0062*/ 	.short	0x0340
        /*0064*/ 	.byte	0x00, 0xf0, 0x81, 0x06


	//----- nvinfo : EIATTR_KPARAM_INFO
	.align		4
.L_1221:
        /*0068*/ 	.byte	0x04, 0x17
        /*006a*/ 	.short	(.L_1223 - .L_1222)
.L_1222:
        /*006c*/ 	.word	0x00000000
        /*0070*/ 	.short	0x0001
        /*0072*/ 	.short	0x01a0
        /*0074*/ 	.byte	0x00, 0xf0, 0x81, 0x06


	//----- nvinfo : EIATTR_KPARAM_INFO
	.align		4
.L_1223:
        /*0078*/ 	.byte	0x04, 0x17
        /*007a*/ 	.short	(.L_1225 - .L_1224)
.L_1224:
        /*007c*/ 	.word	0x00000000
        /*0080*/ 	.short	0x0000
        /*0082*/ 	.short	0x0000
        /*0084*/ 	.byte	0x00, 0xf0, 0x81, 0x06


	//----- nvinfo : EIATTR_SPARSE_MMA_MASK
	.align		4
.L_1225:
        /*0088*/ 	.byte	0x03, 0x50
        /*008a*/ 	.short	0x0000


	//----- nvinfo : EIATTR_MAXREG_COUNT
	.align		4
        /*008c*/ 	.byte	0x03, 0x1b
        /*008e*/ 	.short	0x0080


	//----- nvinfo : EIATTR_MERCURY_ISA_VERSION
	.align		4
        /*0090*/ 	.byte	0x03, 0x5f
        /*0092*/ 	.short	0x0101


	//----- nvinfo : EIATTR_VRC_CTA_INIT_COUNT
	.align		4
        /*0094*/ 	.byte	0x02, 0x4a
	.zero		1
	.zero		1


	//----- nvinfo : EIATTR_EXIT_INSTR_OFFSETS
	.align		4
        /*0098*/ 	.byte	0x04, 0x1c
        /*009a*/ 	.short	(.L_1227 - .L_1226)


	//   ....[0]....
.L_1226:
        /*009c*/ 	.word	0x00000080


	//   ....[1]....
        /*00a0*/ 	.word	0x00003c00


	//   ....[2]....
        /*00a4*/ 	.word	0x00004550


	//   ....[3]....
        /*00a8*/ 	.word	0x000057c0


	//----- nvinfo : EIATTR_MAX_THREADS
	.align		4
.L_1227:
        /*00ac*/ 	.byte	0x04, 0x05
        /*00ae*/ 	.short	(.L_1229 - .L_1228)
.L_1228:
        /*00b0*/ 	.word	0x00000200
        /*00b4*/ 	.word	0x00000001
        /*00b8*/ 	.word	0x00000001


	//----- nvinfo : EIATTR_CRS_STACK_SIZE
	.align		4
.L_1229:
        /*00bc*/ 	.byte	0x04, 0x1e
        /*00be*/ 	.short	(.L_1231 - .L_1230)
.L_1230:
        /*00c0*/ 	.word	0x00000000


	//----- nvinfo : EIATTR_CBANK_PARAM_SIZE
	.align		4
.L_1231:
        /*00c4*/ 	.byte	0x03, 0x19
        /*00c6*/ 	.short	0x06a0


	//----- nvinfo : EIATTR_PARAM_CBANK
	.align		4
        /*00c8*/ 	.byte	0x04, 0x0a
        /*00ca*/ 	.short	(.L_1233 - .L_1232)
	.align		4
.L_1232:
        /*00cc*/ 	.word	index@(.nv.constant0._ZN2at4cuda17kernelHistogram1DIiilLi1ELi2ELin1ELNS0_23CUDAHistogramMemoryTypeE1EZNS0_21CUDA_tensor_histogramIiiLb0EEEbNS_6TensorES4_S4_lNS_14AccumulateTypeIT0_Lb1EE4typeES8_NS0_13TensorArgTypeES9_S9_EUllE_EEvNS0_6detail10TensorInfoIT_T1_EESF_NSC_IKS6_SE_EElS8_S8_SE_T6_)
        /*00d0*/ 	.short	0x0380
        /*00d2*/ 	.short	0x06a0


	//----- nvinfo : EIATTR_SW_WAR
	.align		4
.L_1233:
        /*00d4*/ 	.byte	0x04, 0x36
        /*00d6*/ 	.short	(.L_1235 - .L_1234)
.L_1234:
        /*00d8*/ 	.word	0x00000008
.L_1235:


//--------------------- .nv.info._ZN2at4cuda17kernelHistogram1DIiilLi1ELi2ELin1ELNS0_23CUDAHistogramMemoryTypeE0EZNS0_21CUDA_tensor_histogramIiiLb0EEEbNS_6TensorES4_S4_lNS_14AccumulateTypeIT0_Lb1EE4typeES8_NS0_13TensorArgTypeES9_S9_EUllE_EEvNS0_6detail10TensorInfoIT_T1_EESF_NSC_IKS6_SE_EElS8_S8_SE_T6_ --------------------------
	.section	.nv.info._ZN2at4cuda17kernelHistogram1DIiilLi1ELi2ELin1ELNS0_23CUDAHistogramMemoryTypeE0EZNS0_21CUDA_tensor_histogramIiiLb0EEEbNS_6TensorES4_S4_lNS_14AccumulateTypeIT0_Lb1EE4typeES8_NS0_13TensorArgTypeES9_S9_EUllE_EEvNS0_6detail10TensorInfoIT_T1_EESF_NSC_IKS6_SE_EElS8_S8_SE_T6_,"",@"SHT_CUDA_INFO"
	.sectionflags	@""
	.align	4


	//----- nvinfo : EIATTR_CUDA_API_VERSION
	.align		4
        /*0000*/ 	.byte	0x04, 0x37
        /*0002*/ 	.short	(.L_1237 - .L_1236)
.L_1236:
        /*0004*/ 	.word	0x00000082


	//----- nvinfo : EIATTR_KPARAM_INFO
	.align		4
.L_1237:
        /*0008*/ 	.byte	0x04, 0x17
        /*000a*/ 	.short	(.L_1239 - .L_1238)
.L_1238:
        /*000c*/ 	.word	0x00000000
        /*0010*/ 	.short	0x0007
        /*0012*/ 	.short	0x0500
        /*0014*/ 	.byte	0x00, 0xf0, 0x81, 0x06


	//----- nvinfo : EIATTR_KPARAM_INFO
	.align		4
.L_1239:
        /*0018*/ 	.byte	0x04, 0x17
        /*001a*/ 	.short	(.L_1241 - .L_1240)
.L_1240:
        /*001c*/ 	.word	0x00000000
        /*0020*/ 	.short	0x0006
        /*0022*/ 	.short	0x04f8
        /*0024*/ 	.byte	0x00, 0xf0, 0x21, 0x00


	//----- nvinfo : EIATTR_KPARAM_INFO
	.align		4
.L_1241:
        /*0028*/ 	.byte	0x04, 0x17
        /*002a*/ 	.short	(.L_1243 - .L_1242)
.L_1242:
        /*002c*/ 	.word	0x00000000
        /*0030*/ 	.short	0x0005
        /*0032*/ 	.short	0x04f0
        /*0034*/ 	.byte	0x00, 0xf0, 0x21, 0x00


	//----- nvinfo : EIATTR_KPARAM_INFO
	.align		4
.L_1243:
        /*0038*/ 	.byte	0x04, 0x17
        /*003a*/ 	.short	(.L_1245 - .L_1244)
.L_1244:
        /*003c*/ 	.word	0x00000000
        /*0040*/ 	.short	0x0004
        /*0042*/ 	.short	0x04e8
        /*0044*/ 	.byte	0x00, 0xf0, 0x21, 0x00


	//----- nvinfo : EIATTR_KPARAM_INFO
	.align		4
.L_1245:
        /*0048*/ 	.byte	0x04, 0x17
        /*004a*/ 	.short	(.L_1247 - .L_1246)
.L_1246:
        /*004c*/ 	.word	0x00000000
        /*0050*/ 	.short	0x0003
        /*0052*/ 	.short	0x04e0
        /*0054*/ 	.byte	0x00, 0xf0, 0x21, 0x00


	//----- nvinfo : EIATTR_KPARAM_INFO
	.align		4
.L_1247:
        /*0058*/ 	.byte	0x04, 0x17
        /*005a*/ 	.short	(.L_1249 - .L_1248)
.L_1248:
        /*005c*/ 	.word	0x00000000
        /*0060*/ 	.short	0x0002
        /*0062*/ 	.short	0x0340
        /*0064*/ 	.byte	0x00, 0xf0, 0x81, 0x06


	//----- nvinfo : EIATTR_KPARAM_INFO
	.align		4
.L_1249:
        /*0068*/ 	.byte	0x04, 0x17
        /*006a*/ 	.short	(.L_1251 - .L_1250)
.L_1250:
        /*006c*/ 	.word	0x00000000
        /*0070*/ 	.short	0x0001
        /*0072*/ 	.short	0x01a0
        /*0074*/ 	.byte	0x00, 0xf0, 0x81, 0x06


	//----- nvinfo : EIATTR_KPARAM_INFO
	.align		4
.L_1251:
        /*0078*/ 	.byte	0x04, 0x17
        /*007a*/ 	.short	(.L_1253 - .L_1252)
.L_1252:
        /*007c*/ 	.word	0x00000000
        /*0080*/ 	.short	0x0000
        /*0082*/ 	.short	0x0000
        /*0084*/ 	.byte	0x00, 0xf0, 0x81, 0x06


	//----- nvinfo : EIATTR_SPARSE_MMA_MASK
	.align		4
.L_1253:
        /*0088*/ 	.byte	0x03, 0x50
        /*008a*/ 	.short	0x0000


	//----- nvinfo : EIATTR_MAXREG_COUNT
	.align		4
        /*008c*/ 	.byte	0x03, 0x1b
        /*008e*/ 	.short	0x0080


	//----- nvinfo : EIATTR_NUM_BARRIERS
	.align		4
        /*0090*/ 	.byte	0x02, 0x4c
        /*0092*/ 	.byte	0x01
	.zero		1


	//----- nvinfo : EIATTR_MERCURY_ISA_VERSION
	.align		4
        /*0094*/ 	.byte	0x03, 0x5f
        /*0096*/ 	.short	0x0101


	//----- nvinfo : EIATTR_VRC_CTA_INIT_COUNT
	.align		4
        /*0098*/ 	.byte	0x02, 0x4a
	.zero		1
	.zero		1


	//----- nvinfo : EIATTR_EXIT_INSTR_OFFSETS
	.align		4
        /*009c*/ 	.byte	0x04, 0x1c
        /*009e*/ 	.short	(.L_1255 - .L_1254)


	//   ....[0]....
.L_1254:
        /*00a0*/ 	.word	0x00005fe0


	//   ....[1]....
        /*00a4*/ 	.word	0x00006530


	//   ....[2]....
        /*00a8*/ 	.word	0x00006880


	//----- nvinfo : EIATTR_MAX_THREADS
	.align		4
.L_1255:
        /*00ac*/ 	.byte	0x04, 0x05
        /*00ae*/ 	.short	(.L_1257 - .L_1256)
.L_1256:
        /*00b0*/ 	.word	0x00000200
        /*00b4*/ 	.word	0x00000001
        /*00b8*/ 	.word	0x00000001


	//----- nvinfo : EIATTR_CRS_STACK_SIZE
	.align		4
.L_1257:
        /*00bc*/ 	.byte	0x04, 0x1e
        /*00be*/ 	.short	(.L_1259 - .L_1258)
.L_1258:
        /*00c0*/ 	.word	0x00000000


	//----- nvinfo : EIATTR_CBANK_PARAM_SIZE
	.align		4
.L_1259:
        /*00c4*/ 	.byte	0x03, 0x19
        /*00c6*/ 	.short	0x06a0


	//----- nvinfo : EIATTR_PARAM_CBANK
	.align		4
        /*00c8*/ 	.byte	0x04, 0x0a
        /*00ca*/ 	.short	(.L_1261 - .L_1260)
	.align		4
.L_1260:
        /*00cc*/ 	.word	index@(.nv.constant0._ZN2at4cuda17kernelHistogram1DIiilLi1ELi2ELin1ELNS0_23CUDAHistogramMemoryTypeE0EZNS0_21CUDA_tensor_histogramIiiLb0EEEbNS_6TensorES4_S4_lNS_14AccumulateTypeIT0_Lb1EE4typeES8_NS0_13TensorArgTypeES9_S9_EUllE_EEvNS0_6detail10TensorInfoIT_T1_EESF_NSC_IKS6_SE_EElS8_S8_SE_T6_)
        /*00d0*/ 	.short	0x0380
        /*00d2*/ 	.short	0x06a0


	//----- nvinfo : EIATTR_SW_WAR
	.align		4
.L_1261:
        /*00d4*/ 	.byte	0x04, 0x36
        /*00d6*/ 	.short	(.L_1263 - .L_1262)
.L_1262:
        /*00d8*/ 	.word	0x00000008
.L_1263:


//--------------------- .nv.info._ZN2at4cuda17kernelHistogram1DIaalLi1ELi2ELin1ELNS0_23CUDAHistogramMemoryTypeE1EZNS0_21CUDA_tensor_histogramIaaLb0EEEbNS_6TensorES4_S4_lNS_14AccumulateTypeIT0_Lb1EE4typeES8_NS0_13TensorArgTypeES9_S9_EUllE0_EEvNS0_6detail10TensorInfoIT_T1_EESF_NSC_IKS6_SE_EElS8_S8_SE_T6_ --------------------------
	.section	.nv.info._ZN2at4cuda17kernelHistogram1DIaalLi1ELi2ELin1ELNS0_23CUDAHistogramMemoryTypeE1EZNS0_21CUDA_tensor_histogramIaaLb0EEEbNS_6TensorES4_S4_lNS_14AccumulateTypeIT0_Lb1EE4typeES8_NS0_13TensorArgTypeES9_S9_EUllE0_EEvNS0_6detail10TensorInfoIT_T1_EESF_NSC_IKS6_SE_EElS8_S8_SE_T6_,"",@"SHT_CUDA_INFO"
	.sectionflags	@""
	.align	4


	//----- nvinfo : EIATTR_CUDA_API_VERSION
	.align		4
        /*0000*/ 	.byte	0x04, 0x37
        /*0002*/ 	.short	(.L_1265 - .L_1264)
.L_1264:
        /*0004*/ 	.word	0x00000082


	//----- nvinfo : EIATTR_KPARAM_INFO
	.align		4
.L_1265:
        /*0008*/ 	.byte	0x04, 0x17
        /*000a*/ 	.short	(.L_1267 - .L_1266)
.L_1266:
        /*000c*/ 	.word	0x00000000
        /*0010*/ 	.short	0x0007
        /*0012*/ 	.short	0x0500
        /*0014*/ 	.byte	0x00, 0xf0, 0x05, 0x00


	//----- nvinfo : EIATTR_KPARAM_INFO
	.align		4
.L_1267:
        /*0018*/ 	.byte	0x04, 0x17
        /*001a*/ 	.short	(.L_1269 - .L_1268)
.L_1268:
        /*001c*/ 	.word	0x00000000
        /*0020*/ 	.short	0x0006
        /*0022*/ 	.short	0x04f8
        /*0024*/ 	.byte	0x00, 0xf0, 0x21, 0x00


	//----- nvinfo : EIATTR_KPARAM_INFO
	.align		4
.L_1269:
        /*0028*/ 	.byte	0x04, 0x17
        /*002a*/ 	.short	(.L_1271 - .L_1270)
.L_1270:
        /*002c*/ 	.word	0x00000000
        /*0030*/ 	.short	0x0005
        /*0032*/ 	.short	0x04f0
        /*0034*/ 	.byte	0x00, 0xf0, 0x21, 0x00


	//----- nvinfo : EIATTR_KPARAM_INFO
	.align		4
.L_1271:
        /*0038*/ 	.byte	0x04, 0x17
        /*003a*/ 	.short	(.L_1273 - .L_1272)
.L_1272:
        /*003c*/ 	.word	0x00000000
        /*0040*/ 	.short	0x0004
        /*0042*/ 	.short	0x04e8
        /*0044*/ 	.byte	0x00, 0xf0, 0x21, 0x00


	//----- nvinfo : EIATTR_KPARAM_INFO
	.align		4
.L_1273:
        /*0048*/ 	.byte	0x04, 0x17
        /*004a*/ 	.short	(.L_1275 - .L_1274)
.L_1274:
        /*004c*/ 	.word	0x00000000
        /*0050*/ 	.short	0x0003
        /*0052*/ 	.short	0x04e0
        /*0054*/ 	.byte	0x00, 0xf0, 0x21, 0x00


	//----- nvinfo : EIATTR_KPARAM_INFO
	.align		4
.L_1275:
        /*0058*/ 	.byte	0x04, 0x17
        /*005a*/ 	.short	(.L_1277 - .L_1276)
.L_1276:
        /*005c*/ 	.word	0x00000000
        /*0060*/ 	.short	0x0002
        /*0062*/ 	.short	0x0340
        /*0064*/ 	.byte	0x00, 0xf0, 0x81, 0x06


	//----- nvinfo : EIATTR_KPARAM_INFO
	.align		4
.L_1277:
        /*0068*/ 	.byte	0x04, 0x17
        /*006a*/ 	.short	(.L_1279 - .L_1278)
.L_1278:
        /*006c*/ 	.word	0x00000000
        /*0070*/ 	.short	0x0001
        /*0072*/ 	.short	0x01a0
        /*0074*/ 	.byte	0x00, 0xf0, 0x81, 0x06


	//----- nvinfo : EIATTR_KPARAM_INFO
	.align		4
.L_1279:
        /*0078*/ 	.byte	0x04, 0x17
        /*007a*/ 	.short	(.L_1281 - .L_1280)
.L_1280:
        /*007c*/ 	.word	0x00000000
        /*0080*/ 	.short	0x0000
        /*0082*/ 	.short	0x0000
        /*0084*/ 	.byte	0x00, 0xf0, 0x81, 0x06


	//----- nvinfo : EIATTR_SPARSE_MMA_MASK
	.align		4
.L_1281:
        /*0088*/ 	.byte	0x03, 0x50
        /*008a*/ 	.short	0x0000


	//----- nvinfo : EIATTR_MAXREG_COUNT
	.align		4
        /*008c*/ 	.byte	0x03, 0x1b
        /*008e*/ 	.short	0x0080


	//----- nvinfo : EIATTR_MERCURY_ISA_VERSION
	.align		4
        /*0090*/ 	.byte	0x03, 0x5f
        /*0092*/ 	.short	0x0101


	//----- nvinfo : EIATTR_VRC_CTA_INIT_COUNT
	.align		4
        /*0094*/ 	.byte	0x02, 0x4a
	.zero		1
	.zero		1


	//----- nvinfo : EIATTR_EXIT_INSTR_OFFSETS
	.align		4
        /*0098*/ 	.byte	0x04, 0x1c
        /*009a*/ 	.short	(.L_1283 - .L_1282)


	//   ....[0]....
.L_1282:
        /*009c*/ 	.word	0x00000080


	//   ....[1]....
        /*00a0*/ 	.word	0x000006f0


	//   ....[2]....
        /*00a4*/ 	.word	0x00004390


	//----- nvinfo : EIATTR_MAX_THREADS
	.align		4
.L_1283:
        /*00a8*/ 	.byte	0x04, 0x05
        /*00aa*/ 	.short	(.L_1285 - .L_1284)
.L_1284:
        /*00ac*/ 	.word	0x00000200
        /*00b0*/ 	.word	0x00000001
        /*00b4*/ 	.word	0x00000001


	//----- nvinfo : EIATTR_CRS_STACK_SIZE
	.align		4
.L_1285:
        /*00b8*/ 	.byte	0x04, 0x1e
        /*00ba*/ 	.short	(.L_1287 - .L_1286)
.L_1286:
        /*00bc*/ 	.word	0x00000000


	//----- nvinfo : EIATTR_CBANK_PARAM_SIZE
	.align		4
.L_1287:
        /*00c0*/ 	.byte	0x03, 0x19
        /*00c2*/ 	.short	0x0501


	//----- nvinfo : EIATTR_PARAM_CBANK
	.align		4
        /*00c4*/ 	.byte	0x04, 0x0a
        /*00c6*/ 	.short	(.L_1289 - .L_1288)
	.align		4
.L_1288:
        /*00c8*/ 	.word	index@(.nv.constant0._ZN2at4cuda17kernelHistogram1DIaalLi1ELi2ELin1ELNS0_23CUDAHistogramMemoryTypeE1EZNS0_21CUDA_tensor_histogramIaaLb0EEEbNS_6TensorES4_S4_lNS_14AccumulateTypeIT0_Lb1EE4typeES8_NS0_13TensorArgTypeES9_S9_EUllE0_EEvNS0_6detail10TensorInfoIT_T1_EESF_NSC_IKS6_SE_EElS8_S8_SE_T6_)
        /*00cc*/ 	.short	0x0380
        /*00ce*/ 	.short	0x0501


	//----- nvinfo : EIATTR_SW_WAR
	.align		4
.L_1289:
        /*00d0*/ 	.byte	0x04, 0x36
        /*00d2*/ 	.short	(.L_1291 - .L_1290)
.L_1290:
        /*00d4*/ 	.word	0x00000008
.L_1291:


//--------------------- .nv.info._ZN2at4cuda17kernelHistogram1DIaalLi1ELi2ELin1ELNS0_23CUDAHistogramMemoryTypeE0EZNS0_21CUDA_tensor_histogramIaaLb0EEEbNS_6TensorES4_S4_lNS_14AccumulateTypeIT0_Lb1EE4typeES8_NS0_13TensorArgTypeES9_S9_EUllE0_EEvNS0_6detail10TensorInfoIT_T1_EESF_NSC_IKS6_SE_EElS8_S8_SE_T6_ --------------------------
	.section	.nv.info._ZN2at4cuda17kernelHistogram1DIaalLi1ELi2ELin1ELNS0_23CUDAHistogramMemoryTypeE0EZNS0_21CUDA_tensor_histogramIaaLb0EEEbNS_6TensorES4_S4_lNS_14AccumulateTypeIT0_Lb1EE4typeES8_NS0_13TensorArgTypeES9_S9_EUllE0_EEvNS0_6detail10TensorInfoIT_T1_EESF_NSC_IKS6_SE_EElS8_S8_SE_T6_,"",@"SHT_CUDA_INFO"
	.sectionflags	@""
	.align	4


	//----- nvinfo : EIATTR_CUDA_API_VERSION
	.align		4
        /*0000*/ 	.byte	0x04, 0x37
        /*0002*/ 	.short	(.L_1293 - .L_1292)
.L_1292:
        /*0004*/ 	.word	0x00000082


	//----- nvinfo : EIATTR_KPARAM_INFO
	.align		4
.L_1293:
        /*0008*/ 	.byte	0x04, 0x17
        /*000a*/ 	.short	(.L_1295 - .L_1294)
.L_1294:
        /*000c*/ 	.word	0x00000000
        /*0010*/ 	.short	0x0007
        /*0012*/ 	.short	0x0500
        /*0014*/ 	.byte	0x00, 0xf0, 0x05, 0x00


	//----- nvinfo : EIATTR_KPARAM_INFO
	.align		4
.L_1295:
        /*0018*/ 	.byte	0x04, 0x17
        /*001a*/ 	.short	(.L_1297 - .L_1296)
.L_1296:
        /*001c*/ 	.word	0x00000000
        /*0020*/ 	.short	0x0006
        /*0022*/ 	.short	0x04f8
        /*0024*/ 	.byte	0x00, 0xf0, 0x21, 0x00


	//----- nvinfo : EIATTR_KPARAM_INFO
	.align		4
.L_1297:
        /*0028*/ 	.byte	0x04, 0x17
        /*002a*/ 	.short	(.L_1299 - .L_1298)
.L_1298:
        /*002c*/ 	.word	0x00000000
        /*0030*/ 	.short	0x0005
        /*0032*/ 	.short	0x04f0
        /*0034*/ 	.byte	0x00, 0xf0, 0x21, 0x00


	//----- nvinfo : EIATTR_KPARAM_INFO
	.align		4
.L_1299:
        /*0038*/ 	.byte	0x04, 0x17
        /*003a*/ 	.short	(.L_1301 - .L_1300)
.L_1300:
        /*003c*/ 	.word	0x00000000
        /*0040*/ 	.short	0x0004
        /*0042*/ 	.short	0x04e8
        /*0044*/ 	.byte	0x00, 0xf0, 0x21, 0x00


	//----- nvinfo : EIATTR_KPARAM_INFO
	.align		4
.L_1301:
        /*0048*/ 	.byte	0x04, 0x17
        /*004a*/ 	.short	(.L_1303 - .L_1302)
.L_1302:
        /*004c*/ 	.word	0x00000000
        /*0050*/ 	.short	0x0003
        /*0052*/ 	.short	0x04e0
        /*0054*/ 	.byte	0x00, 0xf0, 0x21, 0x00


	//----- nvinfo : EIATTR_KPARAM_INFO
	.align		4
.L_1303:
        /*0058*/ 	.byte	0x04, 0x17
        /*005a*/ 	.short	(.L_1305 - .L_1304)
.L_1304:
        /*005c*/ 	.word	0x00000000
        /*0060*/ 	.short	0x0002
        /*0062*/ 	.short	0x0340
        /*0064*/ 	.byte	0x00, 0xf0, 0x81, 0x06


	//----- nvinfo : EIATTR_KPARAM_INFO
	.align		4
.L_1305:
        /*0068*/ 	.byte	0x04, 0x17
        /*006a*/ 	.short	(.L_1307 - .L_1306)
.L_1306:
        /*006c*/ 	.word	0x00000000
        /*0070*/ 	.short	0x0001
        /*0072*/ 	.short	0x01a0
        /*0074*/ 	.byte	0x00, 0xf0, 0x81, 0x06


	//----- nvinfo : EIATTR_KPARAM_INFO
	.align		4
.L_1307:
        /*0078*/ 	.byte	0x04, 0x17
        /*007a*/ 	.short	(.L_1309 - .L_1308)
.L_1308:
        /*007c*/ 	.word	0x00000000
        /*0080*/ 	.short	0x0000
        /*0082*/ 	.short	0x0000
        /*0084*/ 	.byte	0x00, 0xf0, 0x81, 0x06


	//----- nvinfo : EIATTR_SPARSE_MMA_MASK
	.align		4
.L_1309:
        /*0088*/ 	.byte	0x03, 0x50
        /*008a*/ 	.short	0x0000


	//----- nvinfo : EIATTR_MAXREG_COUNT
	.align		4
        /*008c*/ 	.byte	0x03, 0x1b
        /*008e*/ 	.short	0x0080


	//----- nvinfo : EIATTR_NUM_BARRIERS
	.align		4
        /*0090*/ 	.byte	0x02, 0x4c
        /*0092*/ 	.byte	0x01
	.zero		1


	//----- nvinfo : EIATTR_MERCURY_ISA_VERSION
	.align		4
        /*0094*/ 	.byte	0x03, 0x5f
        /*0096*/ 	.short	0x0101


	//----- nvinfo : EIATTR_VRC_CTA_INIT_COUNT
	.align		4
        /*0098*/ 	.byte	0x02, 0x4a
	.zero		1
	.zero		1


	//----- nvinfo : EIATTR_EXIT_INSTR_OFFSETS
	.align		4
        /*009c*/ 	.byte	0x04, 0x1c
        /*009e*/ 	.short	(.L_1311 - .L_1310)


	//   ....[0]....
.L_1310:
        /*00a0*/ 	.word	0x00004970


	//   ....[1]....
        /*00a4*/ 	.word	0x00004be0


	//----- nvinfo : EIATTR_MAX_THREADS
	.align		4
.L_1311:
        /*00a8*/ 	.byte	0x04, 0x05
        /*00aa*/ 	.short	(.L_1313 - .L_1312)
.L_1312:
        /*00ac*/ 	.word	0x00000200
        /*00b0*/ 	.word	0x00000001
        /*00b4*/ 	.word	0x00000001


	//----- nvinfo : EIATTR_CRS_STACK_SIZE
	.align		4
.L_1313:
        /*00b8*/ 	.byte	0x04, 0x1e
        /*00ba*/ 	.short	(.L_1315 - .L_1314)
.L_1314:
        /*00bc*/ 	.word	0x00000000


	//----- nvinfo : EIATTR_CBANK_PARAM_SIZE
	.align		4
.L_1315:
        /*00c0*/ 	.byte	0x03, 0x19
        /*00c2*/ 	.short	0x0501


	//----- nvinfo : EIATTR_PARAM_CBANK
	.align		4
        /*00c4*/ 	.byte	0x04, 0x0a
        /*00c6*/ 	.short	(.L_1317 - .L_1316)
	.align		4
.L_1316:
        /*00c8*/ 	.word	index@(.nv.constant0._ZN2at4cuda17kernelHistogram1DIaalLi1ELi2ELin1ELNS0_23CUDAHistogramMemoryTypeE0EZNS0_21CUDA_tensor_histogramIaaLb0EEEbNS_6TensorES4_S4_lNS_14AccumulateTypeIT0_Lb1EE4typeES8_NS0_13TensorArgTypeES9_S9_EUllE0_EEvNS0_6detail10TensorInfoIT_T1_EESF_NSC_IKS6_SE_EElS8_S8_SE_T6_)
        /*00cc*/ 	.short	0x0380
        /*00ce*/ 	.short	0x0501


	//----- nvinfo : EIATTR_SW_WAR
	.align		4
.L_1317:
        /*00d0*/ 	.byte	0x04, 0x36
        /*00d2*/ 	.short	(.L_1319 - .L_1318)
.L_1318:
        /*00d4*/ 	.word	0x00000008
.L_1319:


//--------------------- .nv.info._ZN2at4cuda17kernelHistogram1DIaalLi1ELi2ELin1ELNS0_23CUDAHistogramMemoryTypeE1EZNS0_21CUDA_tensor_histogramIaaLb0EEEbNS_6TensorES4_S4_lNS_14AccumulateTypeIT0_Lb1EE4typeES8_NS0_13TensorArgTypeES9_S9_EUllE_EEvNS0_6detail10TensorInfoIT_T1_EESF_NSC_IKS6_SE_EElS8_S8_SE_T6_ --------------------------
	.section	.nv.info._ZN2at4cuda17kernelHistogram1DIaalLi1ELi2ELin1ELNS0_23CUDAHistogramMemoryTypeE1EZNS0_21CUDA_tensor_histogramIaaLb0EEEbNS_6TensorES4_S4_lNS_14AccumulateTypeIT0_Lb1EE4typeES8_NS0_13TensorArgTypeES9_S9_EUllE_EEvNS0_6detail10TensorInfoIT_T1_EESF_NSC_IKS6_SE_EElS8_S8_SE_T6_,"",@"SHT_CUDA_INFO"
	.sectionflags	@""
	.align	4


	//----- nvinfo : EIATTR_CUDA_API_VERSION
	.align		4
        /*0000*/ 	.byte	0x04, 0x37
        /*0002*/ 	.short	(.L_1321 - .L_1320)
.L_1320:
        /*0004*/ 	.word	0x00000082


	//----- nvinfo : EIATTR_KPARAM_INFO
	.align		4
.L_1321:
        /*0008*/ 	.byte	0x04, 0x17
        /*000a*/ 	.short	(.L_1323 - .L_1322)
.L_1322:
        /*000c*/ 	.word	0x00000000
        /*0010*/ 	.short	0x0007
        /*0012*/ 	.short	0x0500
        /*0014*/ 	.byte	0x00, 0xf0, 0x81, 0x06


	//----- nvinfo : EIATTR_KPARAM_INFO
	.align		4
.L_1323:
        /*0018*/ 	.byte	0x04, 0x17
        /*001a*/ 	.short	(.L_1325 - .L_1324)
.L_1324:
        /*001c*/ 	.word	0x00000000
        /*0020*/ 	.short	0x0006
        /*0022*/ 	.short	0x04f8
        /*0024*/ 	.byte	0x00, 0xf0, 0x21, 0x00


	//----- nvinfo : EIATTR_KPARAM_INFO
	.align		4
.L_1325:
        /*0028*/ 	.byte	0x04, 0x17
        /*002a*/ 	.short	(.L_1327 - .L_1326)
.L_1326:
        /*002c*/ 	.word	0x00000000
        /*0030*/ 	.short	0x0005
        /*0032*/ 	.short	0x04f0
        /*0034*/ 	.byte	0x00, 0xf0, 0x21, 0x00


	//----- nvinfo : EIATTR_KPARAM_INFO
	.align		4
.L_1327:
        /*0038*/ 	.byte	0x04, 0x17
        /*003a*/ 	.short	(.L_1329 - .L_1328)
.L_1328:
        /*003c*/ 	.word	0x00000000
        /*0040*/ 	.short	0x0004
        /*0042*/ 	.short	0x04e8
        /*0044*/ 	.byte	0x00, 0xf0, 0x21, 0x00


	//----- nvinfo : EIATTR_KPARAM_INFO
	.align		4
.L_1329:
        /*0048*/ 	.byte	0x04, 0x17
        /*004a*/ 	.short	(.L_1331 - .L_1330)
.L_1330:
        /*004c*/ 	.word	0x00000000
        /*0050*/ 	.short	0x0003
        /*0052*/ 	.short	0x04e0
        /*0054*/ 	.byte	0x00, 0xf0, 0x21, 0x00


	//----- nvinfo : EIATTR_KPARAM_INFO
	.align		4
.L_1331:
        /*0058*/ 	.byte	0x04, 0x17
        /*005a*/ 	.short	(.L_1333 - .L_1332)
.L_1332:
        /*005c*/ 	.word	0x00000000
        /*0060*/ 	.short	0x0002
        /*0062*/ 	.short	0x0340
        /*0064*/ 	.byte	0x00, 0xf0, 0x81, 0x06


	//----- nvinfo : EIATTR_KPARAM_INFO
	.align		4
.L_1333:
        /*0068*/ 	.byte	0x04, 0x17
        /*006a*/ 	.short	(.L_1335 - .L_1334)
.L_1334:
        /*006c*/ 	.word	0x00000000
        /*0070*/ 	.short	0x0001
        /*0072*/ 	.short	0x01a0
        /*0074*/ 	.byte	0x00, 0xf0, 0x81, 0x06


	//----- nvinfo : EIATTR_KPARAM_INFO
	.align		4
.L_1335:
        /*0078*/ 	.byte	0x04, 0x17
        /*007a*/ 	.short	(.L_1337 - .L_1336)
.L_1336:
        /*007c*/ 	.word	0x00000000
        /*0080*/ 	.short	0x0000
        /*0082*/ 	.short	0x0000
        /*0084*/ 	.byte	0x00, 0xf0, 0x81, 0x06


	//----- nvinfo : EIATTR_SPARSE_MMA_MASK
	.align		4
.L_1337:
        /*0088*/ 	.byte	0x03, 0x50
        /*008a*/ 	.short	0x0000


	//----- nvinfo : EIATTR_MAXREG_COUNT
	.align		4
        /*008c*/ 	.byte	0x03, 0x1b
        /*008e*/ 	.short	0x0080


	//----- nvinfo : EIATTR_MERCURY_ISA_VERSION
	.align		4
        /*0090*/ 	.byte	0x03, 0x5f
        /*0092*/ 	.short	0x0101


	//----- nvinfo : EIATTR_VRC_CTA_INIT_COUNT
	.align		4
        /*0094*/ 	.byte	0x02, 0x4a
	.zero		1
	.zero		1


	//----- nvinfo : EIATTR_EXIT_INSTR_OFFSETS
	.align		4
        /*0098*/ 	.byte	0x04, 0x1c
        /*009a*/ 	.short	(.L_1339 - .L_1338)


	//   ....[0]....
.L_1338:
        /*009c*/ 	.word	0x00000080


	//   ....[1]....
        /*00a0*/ 	.word	0x00000780


	//   ....[2]....
        /*00a4*/ 	.word	0x000044a0


	//----- nvinfo : EIATTR_MAX_THREADS
	.align		4
.L_1339:
        /*00a8*/ 	.byte	0x04, 0x05
        /*00aa*/ 	.short	(.L_1341 - .L_1340)
.L_1340:
        /*00ac*/ 	.word	0x00000200
        /*00b0*/ 	.word	0x00000001
        /*00b4*/ 	.word	0x00000001


	//----- nvinfo : EIATTR_CRS_STACK_SIZE
	.align		4
.L_1341:
        /*00b8*/ 	.byte	0x04, 0x1e
        /*00ba*/ 	.short	(.L_1343 - .L_1342)
.L_1342:
        /*00bc*/ 	.word	0x00000000


	//----- nvinfo : EIATTR_CBANK_PARAM_SIZE
	.align		4
.L_1343:
        /*00c0*/ 	.byte	0x03, 0x19
        /*00c2*/ 	.short	0x06a0


	//----- nvinfo : EIATTR_PARAM_CBANK
	.align		4
        /*00c4*/ 	.byte	0x04, 0x0a
        /*00c6*/ 	.short	(.L_1345 - .L_1344)
	.align		4
.L_1344:
        /*00c8*/ 	.word	index@(.nv.constant0._ZN2at4cuda17kernelHistogram1DIaalLi1ELi2ELin1ELNS0_23CUDAHistogramMemoryTypeE1EZNS0_21CUDA_tensor_histogramIaaLb0EEEbNS_6TensorES4_S4_lNS_14AccumulateTypeIT0_Lb1EE4typeES8_NS0_13TensorArgTypeES9_S9_EUllE_EEvNS0_6detail10TensorInfoIT_T1_EESF_NSC_IKS6_SE_EElS8_S8_SE_T6_)
        /*00cc*/ 	.short	0x0380
        /*00ce*/ 	.short	0x06a0


	//----- nvinfo : EIATTR_SW_WAR
	.align		4
.L_1345:
        /*00d0*/ 	.byte	0x04, 0x36
        /*00d2*/ 	.short	(.L_1347 - .L_1346)
.L_1346:
        /*00d4*/ 	.word	0x00000008
.L_1347:


//--------------------- .nv.info._ZN2at4cuda17kernelHistogram1DIaalLi1ELi2ELin1ELNS0_23CUDAHistogramMemoryTypeE0EZNS0_21CUDA_tensor_histogramIaaLb0EEEbNS_6TensorES4_S4_lNS_14AccumulateTypeIT0_Lb1EE4typeES8_NS0_13TensorArgTypeES9_S9_EUllE_EEvNS0_6detail10TensorInfoIT_T1_EESF_NSC_IKS6_SE_EElS8_S8_SE_T6_ --------------------------
	.section	.nv.info._ZN2at4cuda17kernelHistogram1DIaalLi1ELi2ELin1ELNS0_23CUDAHistogramMemoryTypeE0EZNS0_21CUDA_tensor_histogramIaaLb0EEEbNS_6TensorES4_S4_lNS_14AccumulateTypeIT0_Lb1EE4typeES8_NS0_13TensorArgTypeES9_S9_EUllE_EEvNS0_6detail10TensorInfoIT_T1_EESF_NSC_IKS6_SE_EElS8_S8_SE_T6_,"",@"SHT_CUDA_INFO"
	.sectionflags	@""
	.align	4


	//----- nvinfo : EIATTR_CUDA_API_VERSION
	.align		4
        /*0000*/ 	.byte	0x04, 0x37
        /*0002*/ 	.short	(.L_1349 - .L_1348)
.L_1348:
        /*0004*/ 	.word	0x00000082


	//----- nvinfo : EIATTR_KPARAM_INFO
	.align		4
.L_1349:
        /*0008*/ 	.byte	0x04, 0x17
        /*000a*/ 	.short	(.L_1351 - .L_1350)
.L_1350:
        /*000c*/ 	.word	0x00000000
        /*0010*/ 	.short	0x0007
        /*0012*/ 	.short	0x0500
        /*0014*/ 	.byte	0x00, 0xf0, 0x81, 0x06


	//----- nvinfo : EIATTR_KPARAM_INFO
	.align		4
.L_1351:
        /*0018*/ 	.byte	0x04, 0x17
        /*001a*/ 	.short	(.L_1353 - .L_1352)
.L_1352:
        /*001c*/ 	.word	0x00000000
        /*0020*/ 	.short	0x0006
        /*0022*/ 	.short	0x04f8
        /*0024*/ 	.byte	0x00, 0xf0, 0x21, 0x00


	//----- nvinfo : EIATTR_KPARAM_INFO
	.align		4
.L_1353:
        /*0028*/ 	.byte	0x04, 0x17
        /*002a*/ 	.short	(.L_1355 - .L_1354)
.L_1354:
        /*002c*/ 	.word	0x00000000
        /*0030*/ 	.short	0x0005
        /*0032*/ 	.short	0x04f0
        /*0034*/ 	.byte	0x00, 0xf0, 0x21, 0x00


	//----- nvinfo : EIATTR_KPARAM_INFO
	.align		4
.L_1355:
        /*0038*/ 	.byte	0x04, 0x17
        /*003a*/ 	.short	(.L_1357 - .L_1356)
.L_1356:
        /*003c*/ 	.word	0x00000000
        /*0040*/ 	.short	0x0004
        /*0042*/ 	.short	0x04e8
        /*0044*/ 	.byte	0x00, 0xf0, 0x21, 0x00


	//----- nvinfo : EIATTR_KPARAM_INFO
	.align		4
.L_1357:
        /*0048*/ 	.byte	0x04, 0x17
        /*004a*/ 	.short	(.L_1359 - .L_1358)
.L_1358:
        /*004c*/ 	.word	0x00000000
        /*0050*/ 	.short	0x0003
        /*0052*/ 	.short	0x04e0
        /*0054*/ 	.byte	0x00, 0xf0, 0x21, 0x00


	//----- nvinfo : EIATTR_KPARAM_INFO
	.align		4
.L_1359:
        /*0058*/ 	.byte	0x04, 0x17
        /*005a*/ 	.short	(.L_1361 - .L_1360)
.L_1360:
        /*005c*/ 	.word	0x00000000
        /*0060*/ 	.short	0x0002
        /*0062*/ 	.short	0x0340
        /*0064*/ 	.byte	0x00, 0xf0, 0x81, 0x06


	//----- nvinfo : EIATTR_KPARAM_INFO
	.align		4
.L_1361:
        /*0068*/ 	.byte	0x04, 0x17
        /*006a*/ 	.short	(.L_1363 - .L_1362)
.L_1362:
        /*006c*/ 	.word	0x00000000
        /*0070*/ 	.short	0x0001
        /*0072*/ 	.short	0x01a0
        /*0074*/ 	.byte	0x00, 0xf0, 0x81, 0x06


	//----- nvinfo : EIATTR_KPARAM_INFO
	.align		4
.L_1363:
        /*0078*/ 	.byte	0x04, 0x17
        /*007a*/ 	.short	(.L_1365 - .L_1364)
.L_1364:
        /*007c*/ 	.word	0x00000000
        /*0080*/ 	.short	0x0000
        /*0082*/ 	.short	0x0000
        /*0084*/ 	.byte	0x00, 0xf0, 0x81, 0x06


	//----- nvinfo : EIATTR_SPARSE_MMA_MASK
	.align		4
.L_1365:
        /*0088*/ 	.byte	0x03, 0x50
        /*008a*/ 	.short	0x0000


	//----- nvinfo : EIATTR_MAXREG_COUNT
	.align		4
        /*008c*/ 	.byte	0x03, 0x1b
        /*008e*/ 	.short	0x0080


	//----- nvinfo : EIATTR_NUM_BARRIERS
	.align		4
        /*0090*/ 	.byte	0x02, 0x4c
        /*0092*/ 	.byte	0x01
	.zero		1


	//----- nvinfo : EIATTR_MERCURY_ISA_VERSION
	.align		4
        /*0094*/ 	.byte	0x03, 0x5f
        /*0096*/ 	.short	0x0101


	//----- nvinfo : EIATTR_VRC_CTA_INIT_COUNT
	.align		4
        /*0098*/ 	.byte	0x02, 0x4a
	.zero		1
	.zero		1


	//----- nvinfo : EIATTR_EXIT_INSTR_OFFSETS
	.align		4
        /*009c*/ 	.byte	0x04, 0x1c
        /*009e*/ 	.short	(.L_1367 - .L_1366)


	//   ....[0]....
.L_1366:
        /*00a0*/ 	.word	0x00004a70


	//   ....[1]....
        /*00a4*/ 	.word	0x00004ce0


	//----- nvinfo : EIATTR_MAX_THREADS
	.align		4
.L_1367:
        /*00a8*/ 	.byte	0x04, 0x05
        /*00aa*/ 	.short	(.L_1369 - .L_1368)
.L_1368:
        /*00ac*/ 	.word	0x00000200
        /*00b0*/ 	.word	0x00000001
        /*00b4*/ 	.word	0x00000001


	//----- nvinfo : EIATTR_CRS_STACK_SIZE
	.align		4
.L_1369:
        /*00b8*/ 	.byte	0x04, 0x1e
        /*00ba*/ 	.short	(.L_1371 - .L_1370)
.L_1370:
        /*00bc*/ 	.word	0x00000000


	//----- nvinfo : EIATTR_CBANK_PARAM_SIZE
	.align		4
.L_1371:
        /*00c0*/ 	.byte	0x03, 0x19
        /*00c2*/ 	.short	0x06a0


	//----- nvinfo : EIATTR_PARAM_CBANK
	.align		4
        /*00c4*/ 	.byte	0x04, 0x0a
        /*00c6*/ 	.short	(.L_1373 - .L_1372)
	.align		4
.L_1372:
        /*00c8*/ 	.word	index@(.nv.constant0._ZN2at4cuda17kernelHistogram1DIaalLi1ELi2ELin1ELNS0_23CUDAHistogramMemoryTypeE0EZNS0_21CUDA_tensor_histogramIaaLb0EEEbNS_6TensorES4_S4_lNS_14AccumulateTypeIT0_Lb1EE4typeES8_NS0_13TensorArgTypeES9_S9_EUllE_EEvNS0_6detail10TensorInfoIT_T1_EESF_NSC_IKS6_SE_EElS8_S8_SE_T6_)
        /*00cc*/ 	.short	0x0380
        /*00ce*/ 	.short	0x06a0


	//----- nvinfo : EIATTR_SW_WAR
	.align		4
.L_1373:
        /*00d0*/ 	.byte	0x04, 0x36
        /*00d2*/ 	.short	(.L_1375 - .L_1374)
.L_1374:
        /*00d4*/ 	.word	0x00000008
.L_1375:


//--------------------- .nv.info._ZN2at4cuda17kernelHistogram1DIhhlLi1ELi2ELin1ELNS0_23CUDAHistogramMemoryTypeE1EZNS0_21CUDA_tensor_histogramIhhLb0EEEbNS_6TensorES4_S4_lNS_14AccumulateTypeIT0_Lb1EE4typeES8_NS0_13TensorArgTypeES9_S9_EUllE0_EEvNS0_6detail10TensorInfoIT_T1_EESF_NSC_IKS6_SE_EElS8_S8_SE_T6_ --------------------------
	.section	.nv.info._ZN2at4cuda17kernelHistogram1DIhhlLi1ELi2ELin1ELNS0_23CUDAHistogramMemoryTypeE1EZNS0_21CUDA_tensor_histogramIhhLb0EEEbNS_6TensorES4_S4_lNS_14AccumulateTypeIT0_Lb1EE4typeES8_NS0_13TensorArgTypeES9_S9_EUllE0_EEvNS0_6detail10TensorInfoIT_T1_EESF_NSC_IKS6_SE_EElS8_S8_SE_T6_,"",@"SHT_CUDA_INFO"
	.sectionflags	@""
	.align	4


	//----- nvinfo : EIATTR_CUDA_API_VERSION
	.align		4
        /*0000*/ 	.byte	0x04, 0x37
        /*0002*/ 	.short	(.L_1377 - .L_1376)
.L_1376:
        /*0004*/ 	.word	0x00000082


	//----- nvinfo : EIATTR_KPARAM_INFO
	.align		4
.L_1377:
        /*0008*/ 	.byte	0x04, 0x17
        /*000a*/ 	.short	(.L_1379 - .L_1378)
.L_1378:
        /*000c*/ 	.word	0x00000000
        /*0010*/ 	.short	0x0007
        /*0012*/ 	.short	0x0500
        /*0014*/ 	.byte	0x00, 0xf0, 0x05, 0x00


	//----- nvinfo : EIATTR_KPARAM_INFO
	.align		4
.L_1379:
        /*0018*/ 	.byte	0x04, 0x17
        /*001a*/ 	.short	(.L_1381 - .L_1380)
.L_1380:
        /*001c*/ 	.word	0x00000000
        /*0020*/ 	.short	0x0006
        /*0022*/ 	.short	0x04f8
        /*0024*/ 	.byte	0x00, 0xf0, 0x21, 0x00


	//----- nvinfo : EIATTR_KPARAM_INFO
	.align		4
.L_1381:
        /*0028*/ 	.byte	0x04, 0x17
        /*002a*/ 	.short	(.L_1383 - .L_1382)
.L_1382:
        /*002c*/ 	.word	0x00000000
        /*0030*/ 	.short	0x0005
        /*0032*/ 	.short	0x04f0
        /*0034*/ 	.byte	0x00, 0xf0, 0x21, 0x00


	//----- nvinfo : EIATTR_KPARAM_INFO
	.align		4
.L_1383:
        /*0038*/ 	.byte	0x04, 0x17
        /*003a*/ 	.short	(.L_1385 - .L_1384)
.L_1384:
        /*003c*/ 	.word	0x00000000
        /*0040*/ 	.short	0x0004
        /*0042*/ 	.short	0x04e8
        /*0044*/ 	.byte	0x00, 0xf0, 0x21, 0x00


	//----- nvinfo : EIATTR_KPARAM_INFO
	.align		4
.L_1385:
        /*0048*/ 	.byte	0x04, 0x17
        /*004a*/ 	.short	(.L_1387 - .L_1386)
.L_1386:
        /*004c*/ 	.word	0x00000000
        /*0050*/ 	.short	0x0003
        /*0052*/ 	.short	0x04e0
        /*0054*/ 	.byte	0x00, 0xf0, 0x21, 0x00


	//----- nvinfo : EIATTR_KPARAM_INFO
	.align		4
.L_1387:
        /*0058*/ 	.byte	0x04, 0x17
        /*005a*/ 	.short	(.L_1389 - .L_1388)
.L_1388:
        /*005c*/ 	.word	0x00000000
        /*0060*/ 	.short	0x0002
        /*0062*/ 	.short	0x0340
        /*0064*/ 	.byte	0x00, 0xf0, 0x81, 0x06


	//----- nvinfo : EIATTR_KPARAM_INFO
	.align		4
.L_1389:
        /*0068*/ 	.byte	0x04, 0x17
        /*006a*/ 	.short	(.L_1391 - .L_1390)
.L_1390:
        /*006c*/ 	.word	0x00000000
        /*0070*/ 	.short	0x0001
        /*0072*/ 	.short	0x01a0
        /*0074*/ 	.byte	0x00, 0xf0, 0x81, 0x06


	//----- nvinfo : EIATTR_KPARAM_INFO
	.align		4
.L_1391:
        /*0078*/ 	.byte	0x04, 0x17
        /*007a*/ 	.short	(.L_1393 - .L_1392)
.L_1392:
        /*007c*/ 	.word	0x00000000
        /*0080*/ 	.short	0x0000
        /*0082*/ 	.short	0x0000
        /*0084*/ 	.byte	0x00, 0xf0, 0x81, 0x06


	//----- nvinfo : EIATTR_SPARSE_MMA_MASK
	.align		4
.L_1393:
        /*0088*/ 	.byte	0x03, 0x50
        /*008a*/ 	.short	0x0000


	//----- nvinfo : EIATTR_MAXREG_COUNT
	.align		4
        /*008c*/ 	.byte	0x03, 0x1b
        /*008e*/ 	.short	0x0080


	//----- nvinfo : EIATTR_MERCURY_ISA_VERSION
	.align		4
        /*0090*/ 	.byte	0x03, 0x5f
        /*0092*/ 	.short	0x0101


	//----- nvinfo : EIATTR_VRC_CTA_INIT_COUNT
	.align		4
        /*0094*/ 	.byte	0x02, 0x4a
	.zero		1
	.zero		1


	//----- nvinfo : EIATTR_EXIT_INSTR_OFFSETS
	.align		4
        /*0098*/ 	.byte	0x04, 0x1c
        /*009a*/ 	.short	(.L_1395 - .L_1394)


	//   ....[0]....
.L_1394:
        /*009c*/ 	.word	0x00000080


	//   ....[1]....
        /*00a0*/ 	.word	0x000006e0


	//   ....[2]....
        /*00a4*/ 	.word	0x00004370


	//----- nvinfo : EIATTR_MAX_THREADS
	.align		4
.L_1395:
        /*00a8*/ 	.byte	0x04, 0x05
        /*00aa*/ 	.short	(.L_1397 - .L_1396)
.L_1396:
        /*00ac*/ 	.word	0x00000200
        /*00b0*/ 	.word	0x00000001
        /*00b4*/ 	.word	0x00000001


	//----- nvinfo : EIATTR_CRS_STACK_SIZE
	.align		4
.L_1397:
        /*00b8*/ 	.byte	0x04, 0x1e
        /*00ba*/ 	.short	(.L_1399 - .L_1398)
.L_1398:
        /*00bc*/ 	.word	0x00000000


	//----- nvinfo : EIATTR_CBANK_PARAM_SIZE
	.align		4
.L_1399:
        /*00c0*/ 	.byte	0x03, 0x19
        /*00c2*/ 	.short	0x0501


	//----- nvinfo : EIATTR_PARAM_CBANK
	.align		4
        /*00c4*/ 	.byte	0x04, 0x0a
        /*00c6*/ 	.short	(.L_1401 - .L_1400)
	.align		4
.L_1400:
        /*00c8*/ 	.word	index@(.nv.constant0._ZN2at4cuda17kernelHistogram1DIhhlLi1ELi2ELin1ELNS0_23CUDAHistogramMemoryTypeE1EZNS0_21CUDA_tensor_histogramIhhLb0EEEbNS_6TensorES4_S4_lNS_14AccumulateTypeIT0_Lb1EE4typeES8_NS0_13TensorArgTypeES9_S9_EUllE0_EEvNS0_6detail10TensorInfoIT_T1_EESF_NSC_IKS6_SE_EElS8_S8_SE_T6_)
        /*00cc*/ 	.short	0x0380
        /*00ce*/ 	.short	0x0501


	//----- nvinfo : EIATTR_SW_WAR
	.align		4
.L_1401:
        /*00d0*/ 	.byte	0x04, 0x36
        /*00d2*/ 	.short	(.L_1403 - .L_1402)
.L_1402:
        /*00d4*/ 	.word	0x00000008
.L_1403:


//--------------------- .nv.info._ZN2at4cuda17kernelHistogram1DIhhlLi1ELi2ELin1ELNS0_23CUDAHistogramMemoryTypeE0EZNS0_21CUDA_tensor_histogramIhhLb0EEEbNS_6TensorES4_S4_lNS_14AccumulateTypeIT0_Lb1EE4typeES8_NS0_13TensorArgTypeES9_S9_EUllE0_EEvNS0_6detail10TensorInfoIT_T1_EESF_NSC_IKS6_SE_EElS8_S8_SE_T6_ --------------------------
	.section	.nv.info._ZN2at4cuda17kernelHistogram1DIhhlLi1ELi2ELin1ELNS0_23CUDAHistogramMemoryTypeE0EZNS0_21CUDA_tensor_histogramIhhLb0EEEbNS_6TensorES4_S4_lNS_14AccumulateTypeIT0_Lb1EE4typeES8_NS0_13TensorArgTypeES9_S9_EUllE0_EEvNS0_6detail10TensorInfoIT_T1_EESF_NSC_IKS6_SE_EElS8_S8_SE_T6_,"",@"SHT_CUDA_INFO"
	.sectionflags	@""
	.align	4


	//----- nvinfo : EIATTR_CUDA_API_VERSION
	.align		4
        /*0000*/ 	.byte	0x04, 0x37
        /*0002*/ 	.short	(.L_1405 - .L_1404)
.L_1404:
        /*0004*/ 	.word	0x00000082


	//----- nvinfo : EIATTR_KPARAM_INFO
	.align		4
.L_1405:
        /*0008*/ 	.byte	0x04, 0x17
        /*000a*/ 	.short	(.L_1407 - .L_1406)
.L_1406:
        /*000c*/ 	.word	0x00000000
        /*0010*/ 	.short	0x0007
        /*0012*/ 	.short	0x0500
        /*0014*/ 	.byte	0x00, 0xf0, 0x05, 0x00


	//----- nvinfo : EIATTR_KPARAM_INFO
	.align		4
.L_1407:
        /*0018*/ 	.byte	0x04, 0x17
        /*001a*/ 	.short	(.L_1409 - .L_1408)
.L_1408:
        /*001c*/ 	.word	0x00000000
        /*0020*/ 	.short	0x0006
        /*0022*/ 	.short	0x04f8
        /*0024*/ 	.byte	0x00, 0xf0, 0x21, 0x00


	//----- nvinfo : EIATTR_KPARAM_INFO
	.align		4
.L_1409:
        /*0028*/ 	.byte	0x04, 0x17
        /*002a*/ 	.short	(.L_1411 - .L_1410)
.L_1410:
        /*002c*/ 	.word	0x00000000
        /*0030*/ 	.short	0x0005
        /*0032*/ 	.short	0x04f0
        /*0034*/ 	.byte	0x00, 0xf0, 0x21, 0x00


	//----- nvinfo : EIATTR_KPARAM_INFO
	.align		4
.L_1411:
        /*0038*/ 	.byte	0x04, 0x17
        /*003a*/ 	.short	(.L_1413 - .L_1412)
.L_1412:
        /*003c*/ 	.word	0x00000000
        /*0040*/ 	.short	0x0004
        /*0042*/ 	.short	0x04e8
        /*0044*/ 	.byte	0x00, 0xf0, 0x21, 0x00


	//----- nvinfo : EIATTR_KPARAM_INFO
	.align		4
.L_1413:
        /*0048*/ 	.byte	0x04, 0x17
        /*004a*/ 	.short	(.L_1415 - .L_1414)
.L_1414:
        /*004c*/ 	.word	0x00000000
        /*0050*/ 	.short	0x0003
        /*0052*/ 	.short	0x04e0
        /*0054*/ 	.byte	0x00, 0xf0, 0x21, 0x00


	//----- nvinfo : EIATTR_KPARAM_INFO
	.align		4
.L_1415:
        /*0058*/ 	.byte	0x04, 0x17
        /*005a*/ 	.short	(.L_1417 - .L_1416)
.L_1416:
        /*005c*/ 	.word	0x00000000
        /*0060*/ 	.short	0x0002
        /*0062*/ 	.short	0x0340
        /*0064*/ 	.byte	0x00, 0xf0, 0x81, 0x06


	//----- nvinfo : EIATTR_KPARAM_INFO
	.align		4
.L_1417:
        /*0068*/ 	.byte	0x04, 0x17
        /*006a*/ 	.short	(.L_1419 - .L_1418)
.L_1418:
        /*006c*/ 	.word	0x00000000
        /*0070*/ 	.short	0x0001
        /*0072*/ 	.short	0x01a0
        /*0074*/ 	.byte	0x00, 0xf0, 0x81, 0x06


	//----- nvinfo : EIATTR_KPARAM_INFO
	.align		4
.L_1419:
        /*0078*/ 	.byte	0x04, 0x17
        /*007a*/ 	.short	(.L_1421 - .L_1420)
.L_1420:
        /*007c*/ 	.word	0x00000000
        /*0080*/ 	.short	0x0000
        /*0082*/ 	.short	0x0000
        /*0084*/ 	.byte	0x00, 0xf0, 0x81, 0x06


	//----- nvinfo : EIATTR_SPARSE_MMA_MASK
	.align		4
.L_1421:
        /*0088*/ 	.byte	0x03, 0x50
        /*008a*/ 	.short	0x0000


	//----- nvinfo : EIATTR_MAXREG_COUNT
	.align		4
        /*008c*/ 	.byte	0x03, 0x1b
        /*008e*/ 	.short	0x0080


	//----- nvinfo : EIATTR_NUM_BARRIERS
	.align		4
        /*0090*/ 	.byte	0x02, 0x4c
        /*0092*/ 	.byte	0x01
	.zero		1


	//----- nvinfo : EIATTR_MERCURY_ISA_VERSION
	.align		4
        /*0094*/ 	.byte	0x03, 0x5f
        /*0096*/ 	.short	0x0101


	//----- nvinfo : EIATTR_VRC_CTA_INIT_COUNT
	.align		4
        /*0098*/ 	.byte	0x02, 0x4a
	.zero		1
	.zero		1


	//----- nvinfo : EIATTR_EXIT_INSTR_OFFSETS
	.align		4
        /*009c*/ 	.byte	0x04, 0x1c
        /*009e*/ 	.short	(.L_1423 - .L_1422)


	//   ....[0]....
.L_1422:
        /*00a0*/ 	.word	0x00004950


	//   ....[1]....
        /*00a4*/ 	.word	0x00004bc0


	//----- nvinfo : EIATTR_MAX_THREADS
	.align		4
.L_1423:
        /*00a8*/ 	.byte	0x04, 0x05
        /*00aa*/ 	.short	(.L_1425 - .L_1424)
.L_1424:
        /*00ac*/ 	.word	0x00000200
        /*00b0*/ 	.word	0x00000001
        /*00b4*/ 	.word	0x00000001


	//----- nvinfo : EIATTR_CRS_STACK_SIZE
	.align		4
.L_1425:
        /*00b8*/ 	.byte	0x04, 0x1e
        /*00ba*/ 	.short	(.L_1427 - .L_1426)
.L_1426:
        /*00bc*/ 	.word	0x00000000


	//----- nvinfo : EIATTR_CBANK_PARAM_SIZE
	.align		4
.L_1427:
        /*00c0*/ 	.byte	0x03, 0x19
        /*00c2*/ 	.short	0x0501


	//----- nvinfo : EIATTR_PARAM_CBANK
	.align		4
        /*00c4*/ 	.byte	0x04, 0x0a
        /*00c6*/ 	.short	(.L_1429 - .L_1428)
	.align		4
.L_1428:
        /*00c8*/ 	.word	index@(.nv.constant0._ZN2at4cuda17kernelHistogram1DIhhlLi1ELi2ELin1ELNS0_23CUDAHistogramMemoryTypeE0EZNS0_21CUDA_tensor_histogramIhhLb0EEEbNS_6TensorES4_S4_lNS_14AccumulateTypeIT0_Lb1EE4typeES8_NS0_13TensorArgTypeES9_S9_EUllE0_EEvNS0_6detail10TensorInfoIT_T1_EESF_NSC_IKS6_SE_EElS8_S8_SE_T6_)
        /*00cc*/ 	.short	0x0380
        /*00ce*/ 	.short	0x0501


	//----- nvinfo : EIATTR_SW_WAR
	.align		4
.L_1429:
        /*00d0*/ 	.byte	0x04, 0x36
        /*00d2*/ 	.short	(.L_1431 - .L_1430)
.L_1430:
        /*00d4*/ 	.word	0x00000008
.L_1431:


//--------------------- .nv.info._ZN2at4cuda17kernelHistogram1DIhhlLi1ELi2ELin1ELNS0_23CUDAHistogramMemoryTypeE1EZNS0_21CUDA_tensor_histogramIhhLb0EEEbNS_6TensorES4_S4_lNS_14AccumulateTypeIT0_Lb1EE4typeES8_NS0_13TensorArgTypeES9_S9_EUllE_EEvNS0_6detail10TensorInfoIT_T1_EESF_NSC_IKS6_SE_EElS8_S8_SE_T6_ --------------------------
	.section	.nv.info._ZN2at4cuda17kernelHistogram1DIhhlLi1ELi2ELin1ELNS0_23CUDAHistogramMemoryTypeE1EZNS0_21CUDA_tensor_histogramIhhLb0EEEbNS_6TensorES4_S4_lNS_14AccumulateTypeIT0_Lb1EE4typeES8_NS0_13TensorArgTypeES9_S9_EUllE_EEvNS0_6detail10TensorInfoIT_T1_EESF_NSC_IKS6_SE_EElS8_S8_SE_T6_,"",@"SHT_CUDA_INFO"
	.sectionflags	@""
	.align	4


	//----- nvinfo : EIATTR_CUDA_API_VERSION
	.align		4
        /*0000*/ 	.byte	0x04, 0x37
        /*0002*/ 	.short	(.L_1433 - .L_1432)
.L_1432:
        /*0004*/ 	.word	0x00000082


	//----- nvinfo : EIATTR_KPARAM_INFO
	.align		4
.L_1433:
        /*0008*/ 	.byte	0x04, 0x17
        /*000a*/ 	.short	(.L_1435 - .L_1434)
.L_1434:
        /*000c*/ 	.word	0x00000000
        /*0010*/ 	.short	0x0007
        /*0012*/ 	.short	0x0500
        /*0014*/ 	.byte	0x00, 0xf0, 0x81, 0x06


	//----- nvinfo : EIATTR_KPARAM_INFO
	.align		4
.L_1435:
        /*0018*/ 	.byte	0x04, 0x17
        /*001a*/ 	.short	(.L_1437 - .L_1436)
.L_1436:
        /*001c*/ 	.word	0x00000000
        /*0020*/ 	.short	0x0006
        /*0022*/ 	.short	0x04f8
        /*0024*/ 	.byte	0x00, 0xf0, 0x21, 0x00


	//----- nvinfo : EIATTR_KPARAM_INFO
	.align		4
.L_1437:
        /*0028*/ 	.byte	0x04, 0x17
        /*002a*/ 	.short	(.L_1439 - .L_1438)
.L_1438:
        /*002c*/ 	.word	0x00000000
        /*0030*/ 	.short	0x0005
        /*0032*/ 	.short	0x04f0
        /*0034*/ 	.byte	0x00, 0xf0, 0x21, 0x00


	//----- nvinfo : EIATTR_KPARAM_INFO
	.align		4
.L_1439:
        /*0038*/ 	.byte	0x04, 0x17
        /*003a*/ 	.short	(.L_1441 - .L_1440)
.L_1440:
        /*003c*/ 	.word	0x00000000
        /*0040*/ 	.short	0x0004
        /*0042*/ 	.short	0x04e8
        /*0044*/ 	.byte	0x00, 0xf0, 0x21, 0x00


	//----- nvinfo : EIATTR_KPARAM_INFO
	.align		4
.L_1441:
        /*0048*/ 	.byte	0x04, 0x17
        /*004a*/ 	.short	(.L_1443 - .L_1442)
.L_1442:
        /*004c*/ 	.word	0x00000000
        /*0050*/ 	.short	0x0003
        /*0052*/ 	.short	0x04e0
        /*0054*/ 	.byte	0x00, 0xf0, 0x21, 0x00


	//----- nvinfo : EIATTR_KPARAM_INFO
	.align		4
.L_1443:
        /*0058*/ 	.byte	0x04, 0x17
        /*005a*/ 	.short	(.L_1445 - .L_1444)
.L_1444:
        /*005c*/ 	.word	0x00000000
        /*0060*/ 	.short	0x0002
        /*0062*/ 	.short	0x0340
        /*0064*/ 	.byte	0x00, 0xf0, 0x81, 0x06


	//----- nvinfo : EIATTR_KPARAM_INFO
	.align		4
.L_1445:
        /*0068*/ 	.byte	0x04, 0x17
        /*006a*/ 	.short	(.L_1447 - .L_1446)
.L_1446:
        /*006c*/ 	.word	0x00000000
        /*0070*/ 	.short	0x0001
        /*0072*/ 	.short	0x01a0
        /*0074*/ 	.byte	0x00, 0xf0, 0x81, 0x06


	//----- nvinfo : EIATTR_KPARAM_INFO
	.align		4
.L_1447:
        /*0078*/ 	.byte	0x04, 0x17
        /*007a*/ 	.short	(.L_1449 - .L_1448)
.L_1448:
        /*007c*/ 	.word	0x00000000
        /*0080*/ 	.short	0x0000
        /*0082*/ 	.short	0x0000
        /*0084*/ 	.byte	0x00, 0xf0, 0x81, 0x06


	//----- nvinfo : EIATTR_SPARSE_MMA_MASK
	.align		4
.L_1449:
        /*0088*/ 	.byte	0x03, 0x50
        /*008a*/ 	.short	0x0000


	//----- nvinfo : EIATTR_MAXREG_COUNT
	.align		4
        /*008c*/ 	.byte	0x03, 0x1b
        /*008e*/ 	.short	0x0080


	//----- nvinfo : EIATTR_MERCURY_ISA_VERSION
	.align		4
        /*0090*/ 	.byte	0x03, 0x5f
        /*0092*/ 	.short	0x0101


	//----- nvinfo : EIATTR_VRC_CTA_INIT_COUNT
	.align		4
        /*0094*/ 	.byte	0x02, 0x4a
	.zero		1
	.zero		1


	//----- nvinfo : EIATTR_EXIT_INSTR_OFFSETS
	.align		4
        /*0098*/ 	.byte	0x04, 0x1c
        /*009a*/ 	.short	(.L_1451 - .L_1450)


	//   ....[0]....
.L_1450:
        /*009c*/ 	.word	0x00000080


	//   ....[1]....
        /*00a0*/ 	.word	0x00000770


	//   ....[2]....
        /*00a4*/ 	.word	0x00004480


	//----- nvinfo : EIATTR_MAX_THREADS
	.align		4
.L_1451:
        /*00a8*/ 	.byte	0x04, 0x05
        /*00aa*/ 	.short	(.L_1453 - .L_1452)
.L_1452:
        /*00ac*/ 	.word	0x00000200
        /*00b0*/ 	.word	0x00000001
        /*00b4*/ 	.word	0x00000001


	//----- nvinfo : EIATTR_CRS_STACK_SIZE
	.align		4
.L_1453:
        /*00b8*/ 	.byte	0x04, 0x1e
        /*00ba*/ 	.short	(.L_1455 - .L_1454)
.L_1454:
        /*00bc*/ 	.word	0x00000000


	//----- nvinfo : EIATTR_CBANK_PARAM_SIZE
	.align		4
.L_1455:
        /*00c0*/ 	.byte	0x03, 0x19
        /*00c2*/ 	.short	0x06a0


	//----- nvinfo : EIATTR_PARAM_CBANK
	.align		4
        /*00c4*/ 	.byte	0x04, 0x0a
        /*00c6*/ 	.short	(.L_1457 - .L_1456)
	.align		4
.L_1456:
        /*00c8*/ 	.word	index@(.nv.constant0._ZN2at4cuda17kernelHistogram1DIhhlLi1ELi2ELin1ELNS0_23CUDAHistogramMemoryTypeE1EZNS0_21CUDA_tensor_histogramIhhLb0EEEbNS_6TensorES4_S4_lNS_14AccumulateTypeIT0_Lb1EE4typeES8_NS0_13TensorArgTypeES9_S9_EUllE_EEvNS0_6detail10TensorInfoIT_T1_EESF_NSC_IKS6_SE_EElS8_S8_SE_T6_)
        /*00cc*/ 	.short	0x0380
        /*00ce*/ 	.short	0x06a0


	//----- nvinfo : EIATTR_SW_WAR
	.align		4
.L_1457:
        /*00d0*/ 	.byte	0x04, 0x36
        /*00d2*/ 	.short	(.L_1459 - .L_1458)
.L_1458:
        /*00d4*/ 	.word	0x00000008
.L_1459:


//--------------------- .nv.info._ZN2at4cuda17kernelHistogram1DIhhlLi1ELi2ELin1ELNS0_23CUDAHistogramMemoryTypeE0EZNS0_21CUDA_tensor_histogramIhhLb0EEEbNS_6TensorES4_S4_lNS_14AccumulateTypeIT0_Lb1EE4typeES8_NS0_13TensorArgTypeES9_S9_EUllE_EEvNS0_6detail10TensorInfoIT_T1_EESF_NSC_IKS6_SE_EElS8_S8_SE_T6_ --------------------------
	.section	.nv.info._ZN2at4cuda17kernelHistogram1DIhhlLi1ELi2ELin1ELNS0_23CUDAHistogramMemoryTypeE0EZNS0_21CUDA_tensor_histogramIhhLb0EEEbNS_6TensorES4_S4_lNS_14AccumulateTypeIT0_Lb1EE4typeES8_NS0_13TensorArgTypeES9_S9_EUllE_EEvNS0_6detail10TensorInfoIT_T1_EESF_NSC_IKS6_SE_EElS8_S8_SE_T6_,"",@"SHT_CUDA_INFO"
	.sectionflags	@""
	.align	4


	//----- nvinfo : EIATTR_CUDA_API_VERSION
	.align		4
        /*0000*/ 	.byte	0x04, 0x37
        /*0002*/ 	.short	(.L_1461 - .L_1460)
.L_1460:
        /*0004*/ 	.word	0x00000082


	//----- nvinfo : EIATTR_KPARAM_INFO
	.align		4
.L_1461:
        /*0008*/ 	.byte	0x04, 0x17
        /*000a*/ 	.short	(.L_1463 - .L_1462)
.L_1462:
        /*000c*/ 	.word	0x00000000
        /*0010*/ 	.short	0x0007
        /*0012*/ 	.short	0x0500
        /*0014*/ 	.byte	0x00, 0xf0, 0x81, 0x06


	//----- nvinfo : EIATTR_KPARAM_INFO
	.align		4
.L_1463:
        /*0018*/ 	.byte	0x04, 0x17
        /*001a*/ 	.short	(.L_1465 - .L_1464)
.L_1464:
        /*001c*/ 	.word	0x00000000
        /*0020*/ 	.short	0x0006
        /*0022*/ 	.short	0x04f8
        /*0024*/ 	.byte	0x00, 0xf0, 0x21, 0x00


	//----- nvinfo : EIATTR_KPARAM_INFO
	.align		4
.L_1465:
        /*0028*/ 	.byte	0x04, 0x17
        /*002a*/ 	.short	(.L_1467 - .L_1466)
.L_1466:
        /*002c*/ 	.word	0x00000000
        /*0030*/ 	.short	0x0005
        /*0032*/ 	.short	0x04f0
        /*0034*/ 	.byte	0x00, 0xf0, 0x21, 0x00


	//----- nvinfo : EIATTR_KPARAM_INFO
	.align		4
.L_1467:
        /*0038*/ 	.byte	0x04, 0x17
        /*003a*/ 	.short	(.L_1469 - .L_1468)
.L_1468:
        /*003c*/ 	.word	0x00000000
        /*0040*/ 	.short	0x0004
        /*0042*/ 	.short	0x04e8
        /*0044*/ 	.byte	0x00, 0xf0, 0x21, 0x00


	//----- nvinfo : EIATTR_KPARAM_INFO
	.align		4
.L_1469:
        /*0048*/ 	.byte	0x04, 0x17
        /*004a*/ 	.short	(.L_1471 - .L_1470)
.L_1470:
        /*004c*/ 	.word	0x00000000
        /*0050*/ 	.short	0x0003
        /*0052*/ 	.short	0x04e0
        /*0054*/ 	.byte	0x00, 0xf0, 0x21, 0x00


	//----- nvinfo : EIATTR_KPARAM_INFO
	.align		4
.L_1471:
        /*0058*/ 	.byte	0x04, 0x17
        /*005a*/ 	.short	(.L_1473 - .L_1472)
.L_1472:
        /*005c*/ 	.word	0x00000000
        /*0060*/ 	.short	0x0002
        /*0062*/ 	.short	0x0340
        /*0064*/ 	.byte	0x00, 0xf0, 0x81, 0x06


	//----- nvinfo : EIATTR_KPARAM_INFO
	.align		4
.L_1473:
        /*0068*/ 	.byte	0x04, 0x17
        /*006a*/ 	.short	(.L_1475 - .L_1474)
.L_1474:
        /*006c*/ 	.word	0x00000000
        /*0070*/ 	.short	0x0001
        /*0072*/ 	.short	0x01a0
        /*0074*/ 	.byte	0x00, 0xf0, 0x81, 0x06


	//----- nvinfo : EIATTR_KPARAM_INFO
	.align		4
.L_1475:
        /*0078*/ 	.byte	0x04, 0x17
        /*007a*/ 	.short	(.L_1477 - .L_1476)
.L_1476:
        /*007c*/ 	.word	0x00000000
        /*0080*/ 	.short	0x0000
        /*0082*/ 	.short	0x0000
        /*0084*/ 	.byte	0x00, 0xf0, 0x81, 0x06


	//----- nvinfo : EIATTR_SPARSE_MMA_MASK
	.align		4
.L_1477:
        /*0088*/ 	.byte	0x03, 0x50
        /*008a*/ 	.short	0x0000


	//----- nvinfo : EIATTR_MAXREG_COUNT
	.align		4
        /*008c*/ 	.byte	0x03, 0x1b
        /*008e*/ 	.short	0x0080


	//----- nvinfo : EIATTR_NUM_BARRIERS
	.align		4
        /*0090*/ 	.byte	0x02, 0x4c
        /*0092*/ 	.byte	0x01
	.zero		1


	//----- nvinfo : EIATTR_MERCURY_ISA_VERSION
	.align		4
        /*0094*/ 	.byte	0x03, 0x5f
        /*0096*/ 	.short	0x0101


	//----- nvinfo : EIATTR_VRC_CTA_INIT_COUNT
	.align		4
        /*0098*/ 	.byte	0x02, 0x4a
	.zero		1
	.zero		1


	//----- nvinfo : EIATTR_EXIT_INSTR_OFFSETS
	.align		4
        /*009c*/ 	.byte	0x04, 0x1c
        /*009e*/ 	.short	(.L_1479 - .L_1478)


	//   ....[0]....
.L_1478:
        /*00a0*/ 	.word	0x00004a50


	//   ....[1]....
        /*00a4*/ 	.word	0x00004cc0


	//----- nvinfo : EIATTR_MAX_THREADS
	.align		4
.L_1479:
        /*00a8*/ 	.byte	0x04, 0x05
        /*00aa*/ 	.short	(.L_1481 - .L_1480)
.L_1480:
        /*00ac*/ 	.word	0x00000200
        /*00b0*/ 	.word	0x00000001
        /*00b4*/ 	.word	0x00000001


	//----- nvinfo : EIATTR_CRS_STACK_SIZE
	.align		4
.L_1481:
        /*00b8*/ 	.byte	0x04, 0x1e
        /*00ba*/ 	.short	(.L_1483 - .L_1482)
.L_1482:
        /*00bc*/ 	.word	0x00000000


	//----- nvinfo : EIATTR_CBANK_PARAM_SIZE
	.align		4
.L_1483:
        /*00c0*/ 	.byte	0x03, 0x19
        /*00c2*/ 	.short	0x06a0


	//----- nvinfo : EIATTR_PARAM_CBANK
	.align		4
        /*00c4*/ 	.byte	0x04, 0x0a
        /*00c6*/ 	.short	(.L_1485 - .L_1484)
	.align		4
.L_1484:
        /*00c8*/ 	.word	index@(.nv.constant0._ZN2at4cuda17kernelHistogram1DIhhlLi1ELi2ELin1ELNS0_23CUDAHistogramMemoryTypeE0EZNS0_21CUDA_tensor_histogramIhhLb0EEEbNS_6TensorES4_S4_lNS_14AccumulateTypeIT0_Lb1EE4typeES8_NS0_13TensorArgTypeES9_S9_EUllE_EEvNS0_6detail10TensorInfoIT_T1_EESF_NSC_IKS6_SE_EElS8_S8_SE_T6_)
        /*00cc*/ 	.short	0x0380
        /*00ce*/ 	.short	0x06a0


	//----- nvinfo : EIATTR_SW_WAR
	.align		4
.L_1485:
        /*00d0*/ 	.byte	0x04, 0x36
        /*00d2*/ 	.short	(.L_1487 - .L_1486)
.L_1486:
        /*00d4*/ 	.word	0x00000008
.L_1487:


//--------------------- .nv.info._ZN2at4cuda17kernelHistogram1DIdslLi1ELi2ELin1ELNS0_23CUDAHistogramMemoryTypeE1EZNS0_21CUDA_tensor_histogramIdsLb1EEEbNS_6TensorES4_S4_lNS_14AccumulateTypeIT0_Lb1EE4typeES8_NS0_13TensorArgTypeES9_S9_EUllE0_EEvNS0_6detail10TensorInfoIT_T1_EESF_NSC_IKS6_SE_EElS8_S8_SE_T6_ --------------------------
	.section	.nv.info._ZN2at4cuda17kernelHistogram1DIdslLi1ELi2ELin1ELNS0_23CUDAHistogramMemoryTypeE1EZNS0_21CUDA_tensor_histogramIdsLb1EEEbNS_6TensorES4_S4_lNS_14AccumulateTypeIT0_Lb1EE4typeES8_NS0_13TensorArgTypeES9_S9_EUllE0_EEvNS0_6detail10TensorInfoIT_T1_EESF_NSC_IKS6_SE_EElS8_S8_SE_T6_,"",@"SHT_CUDA_INFO"
	.sectionflags	@""
	.align	4


	//----- nvinfo : EIATTR_CUDA_API_VERSION
	.align		4
        /*0000*/ 	.byte	0x04, 0x37
        /*0002*/ 	.short	(.L_1489 - .L_1488)
.L_1488:
        /*0004*/ 	.word	0x00000082


	//----- nvinfo : EIATTR_KPARAM_INFO
	.align		4
.L_1489:
        /*0008*/ 	.byte	0x04, 0x17
        /*000a*/ 	.short	(.L_1491 - .L_1490)
.L_1490:
        /*000c*/ 	.word	0x00000000
        /*0010*/ 	.short	0x0007
        /*0012*/ 	.short	0x0500
        /*0014*/ 	.byte	0x00, 0xf0, 0x05, 0x00


	//----- nvinfo : EIATTR_KPARAM_INFO
	.align		4
.L_1491:
        /*0018*/ 	.byte	0x04, 0x17
        /*001a*/ 	.short	(.L_1493 - .L_1492)
.L_1492:
        /*001c*/ 	.word	0x00000000
        /*0020*/ 	.short	0x0006
        /*0022*/ 	.short	0x04f8
        /*0024*/ 	.byte	0x00, 0xf0, 0x21, 0x00


	//----- nvinfo : EIATTR_KPARAM_INFO
	.align		4
.L_1493:
        /*0028*/ 	.byte	0x04, 0x17
        /*002a*/ 	.short	(.L_1495 - .L_1494)
.L_1494:
        /*002c*/ 	.word	0x00000000
        /*0030*/ 	.short	0x0005
        /*0032*/ 	.short	0x04f0
        /*0034*/ 	.byte	0x00, 0xf0, 0x21, 0x00


	//----- nvinfo : EIATTR_KPARAM_INFO
	.align		4
.L_1495:
        /*0038*/ 	.byte	0x04, 0x17
        /*003a*/ 	.short	(.L_1497 - .L_1496)
.L_1496:
        /*003c*/ 	.word	0x00000000
        /*0040*/ 	.short	0x0004
        /*0042*/ 	.short	0x04e8
        /*0044*/ 	.byte	0x00, 0xf0, 0x21, 0x00


	//----- nvinfo : EIATTR_KPARAM_INFO
	.align		4
.L_1497:
        /*0048*/ 	.byte	0x04, 0x17
        /*004a*/ 	.short	(.L_1499 - .L_1498)
.L_1498:
        /*004c*/ 	.word	0x00000000
        /*0050*/ 	.short	0x0003
        /*0052*/ 	.short	0x04e0
        /*0054*/ 	.byte	0x00, 0xf0, 0x21, 0x00


	//----- nvinfo : EIATTR_KPARAM_INFO
	.align		4
.L_1499:
        /*0058*/ 	.byte	0x04, 0x17
        /*005a*/ 	.short	(.L_1501 - .L_1500)
.L_1500:
        /*005c*/ 	.word	0x00000000
        /*0060*/ 	.short	0x0002
        /*0062*/ 	.short	0x0340
        /*0064*/ 	.byte	0x00, 0xf0, 0x81, 0x06


	//----- nvinfo : EIATTR_KPARAM_INFO
	.align		4
.L_1501:
        /*0068*/ 	.byte	0x04, 0x17
        /*006a*/ 	.short	(.L_1503 - .L_1502)
.L_1502:
        /*006c*/ 	.word	0x00000000
        /*0070*/ 	.short	0x0001
        /*0072*/ 	.short	0x01a0
        /*0074*/ 	.byte	0x00, 0xf0, 0x81, 0x06


	//----- nvinfo : EIATTR_KPARAM_INFO
	.align		4
.L_1503:
        /*0078*/ 	.byte	0x04, 0x17
        /*007a*/ 	.short	(.L_1505 - .L_1504)
.L_1504:
        /*007c*/ 	.word	0x00000000
        /*0080*/ 	.short	0x0000
        /*0082*/ 	.short	0x0000
        /*0084*/ 	.byte	0x00, 0xf0, 0x81, 0x06


	//----- nvinfo : EIATTR_SPARSE_MMA_MASK
	.align		4
.L_1505:
        /*0088*/ 	.byte	0x03, 0x50
        /*008a*/ 	.short	0x0000


	//----- nvinfo : EIATTR_MAXREG_COUNT
	.align		4
        /*008c*/ 	.byte	0x03, 0x1b
        /*008e*/ 	.short	0x0080


	//----- nvinfo : EIATTR_MERCURY_ISA_VERSION
	.align		4
        /*0090*/ 	.byte	0x03, 0x5f
        /*0092*/ 	.short	0x0101


	//----- nvinfo : EIATTR_VRC_CTA_INIT_COUNT
	.align		4
        /*0094*/ 	.byte	0x02, 0x4a
	.zero		1
	.zero		1


	//----- nvinfo : EIATTR_EXIT_INSTR_OFFSETS
	.align		4
        /*0098*/ 	.byte	0x04, 0x1c
        /*009a*/ 	.short	(.L_1507 - .L_1506)


	//   ....[0]....
.L_1506:
        /*009c*/ 	.word	0x00000080


	//   ....[1]....
        /*00a0*/ 	.word	0x00003d50


	//----- nvinfo : EIATTR_MAX_THREADS
	.align		4
.L_1507:
        /*00a4*/ 	.byte	0x04, 0x05
        /*00a6*/ 	.short	(.L_1509 - .L_1508)
.L_1508:
        /*00a8*/ 	.word	0x00000200
        /*00ac*/ 	.word	0x00000001
        /*00b0*/ 	.word	0x00000001


	//----- nvinfo : EIATTR_CRS_STACK_SIZE
	.align		4
.L_1509:
        /*00b4*/ 	.byte	0x04, 0x1e
        /*00b6*/ 	.short	(.L_1511 - .L_1510)
.L_1510:
        /*00b8*/ 	.word	0x00000000


	//----- nvinfo : EIATTR_CBANK_PARAM_SIZE
	.align		4
.L_1511:
        /*00bc*/ 	.byte	0x03, 0x19
        /*00be*/ 	.short	0x0501


	//----- nvinfo : EIATTR_PARAM_CBANK
	.align		4
        /*00c0*/ 	.byte	0x04, 0x0a
        /*00c2*/ 	.short	(.L_1513 - .L_1512)
	.align		4
.L_1512:
        /*00c4*/ 	.word	index@(.nv.constant0._ZN2at4cuda17kernelHistogram1DIdslLi1ELi2ELin1ELNS0_23CUDAHistogramMemoryTypeE1EZNS0_21CUDA_tensor_histogramIdsLb1EEEbNS_6TensorES4_S4_lNS_14AccumulateTypeIT0_Lb1EE4typeES8_NS0_13TensorArgTypeES9_S9_EUllE0_EEvNS0_6detail10TensorInfoIT_T1_EESF_NSC_IKS6_SE_EElS8_S8_SE_T6_)
        /*00c8*/ 	.short	0x0380
        /*00ca*/ 	.short	0x0501


	//----- nvinfo : EIATTR_SW_WAR
	.align		4
.L_1513:
        /*00cc*/ 	.byte	0x04, 0x36
        /*00ce*/ 	.short	(.L_1515 - .L_1514)
.L_1514:
        /*00d0*/ 	.word	0x00000008
.L_1515:


//--------------------- .nv.info._ZN2at4cuda17kernelHistogram1DIdslLi1ELi2ELin1ELNS0_23CUDAHistogramMemoryTypeE0EZNS0_21CUDA_tensor_histogramIdsLb1EEEbNS_6TensorES4_S4_lNS_14AccumulateTypeIT0_Lb1EE4typeES8_NS0_13TensorArgTypeES9_S9_EUllE0_EEvNS0_6detail10TensorInfoIT_T1_EESF_NSC_IKS6_SE_EElS8_S8_SE_T6_ --------------------------
	.section	.nv.info._ZN2at4cuda17kernelHistogram1DIdslLi1ELi2ELin1ELNS0_23CUDAHistogramMemoryTypeE0EZNS0_21CUDA_tensor_histogramIdsLb1EEEbNS_6TensorES4_S4_lNS_14AccumulateTypeIT0_Lb1EE4typeES8_NS0_13TensorArgTypeES9_S9_EUllE0_EEvNS0_6detail10TensorInfoIT_T1_EESF_NSC_IKS6_SE_EElS8_S8_SE_T6_,"",@"SHT_CUDA_INFO"
	.sectionflags	@""
	.align	4


	//----- nvinfo : EIATTR_CUDA_API_VERSION
	.align		4
        /*0000*/ 	.byte	0x04, 0x37
        /*0002*/ 	.short	(.L_1517 - .L_1516)
.L_1516:
        /*0004*/ 	.word	0x00000082


	//----- nvinfo : EIATTR_KPARAM_INFO
	.align		4
.L_1517:
        /*0008*/ 	.byte	0x04, 0x17
        /*000a*/ 	.short	(.L_1519 - .L_1518)
.L_1518:
        /*000c*/ 	.word	0x00000000
        /*0010*/ 	.short	0x0007
        /*0012*/ 	.short	0x0500
        /*0014*/ 	.byte	0x00, 0xf0, 0x05, 0x00


	//----- nvinfo : EIATTR_KPARAM_INFO
	.align		4
.L_1519:
        /*0018*/ 	.byte	0x04, 0x17
        /*001a*/ 	.short	(.L_1521 - .L_1520)
.L_1520:
        /*001c*/ 	.word	0x00000000
        /*0020*/ 	.short	0x0006
        /*0022*/ 	.short	0x04f8
        /*0024*/ 	.byte	0x00, 0xf0, 0x21, 0x00


	//----- nvinfo : EIATTR_KPARAM_INFO
	.align		4
.L_1521:
        /*0028*/ 	.byte	0x04, 0x17
        /*002a*/ 	.short	(.L_1523 - .L_1522)
.L_1522:
        /*002c*/ 	.word	0x00000000
        /*0030*/ 	.short	0x0005
        /*0032*/ 	.short	0x04f0
        /*0034*/ 	.byte	0x00, 0xf0, 0x21, 0x00


	//----- nvinfo : EIATTR_KPARAM_INFO
	.align		4
.L_1523:
        /*0038*/ 	.byte	0x04, 0x17
        /*003a*/ 	.short	(.L_1525 - .L_1524)
.L_1524:
        /*003c*/ 	.word	0x00000000
        /*0040*/ 	.short	0x0004
        /*0042*/ 	.short	0x04e8
        /*0044*/ 	.byte	0x00, 0xf0, 0x21, 0x00


	//----- nvinfo : EIATTR_KPARAM_INFO
	.align		4
.L_1525:
        /*0048*/ 	.byte	0x04, 0x17
        /*004a*/ 	.short	(.L_1527 - .L_1526)
.L_1526:
        /*004c*/ 	.word	0x00000000
        /*0050*/ 	.short	0x0003
        /*0052*/ 	.short	0x04e0
        /*0054*/ 	.byte	0x00, 0xf0, 0x21, 0x00


	//----- nvinfo : EIATTR_KPARAM_INFO
	.align		4
.L_1527:
        /*0058*/ 	.byte	0x04, 0x17
        /*005a*/ 	.short	(.L_1529 - .L_1528)
.L_1528:
        /*005c*/ 	.word	0x00000000
        /*0060*/ 	.short	0x0002
        /*0062*/ 	.short	0x0340
        /*0064*/ 	.byte	0x00, 0xf0, 0x81, 0x06


	//----- nvinfo : EIATTR_KPARAM_INFO
	.align		4
.L_1529:
        /*0068*/ 	.byte	0x04, 0x17
        /*006a*/ 	.short	(.L_1531 - .L_1530)
.L_1530:
        /*006c*/ 	.word	0x00000000
        /*0070*/ 	.short	0x0001
        /*0072*/ 	.short	0x01a0
        /*0074*/ 	.byte	0x00, 0xf0, 0x81, 0x06


	//----- nvinfo : EIATTR_KPARAM_INFO
	.align		4
.L_1531:
        /*0078*/ 	.byte	0x04, 0x17
        /*007a*/ 	.short	(.L_1533 - .L_1532)
.L_1532:
        /*007c*/ 	.word	0x00000000
        /*0080*/ 	.short	0x0000
        /*0082*/ 	.short	0x0000
        /*0084*/ 	.byte	0x00, 0xf0, 0x81, 0x06


	//----- nvinfo : EIATTR_SPARSE_MMA_MASK
	.align		4
.L_1533:
        /*0088*/ 	.byte	0x03, 0x50
        /*008a*/ 	.short	0x0000


	//----- nvinfo : EIATTR_MAXREG_COUNT
	.align		4
        /*008c*/ 	.byte	0x03, 0x1b
        /*008e*/ 	.short	0x0080


	//----- nvinfo : EIATTR_NUM_BARRIERS
	.align		4
        /*0090*/ 	.byte	0x02, 0x4c
        /*0092*/ 	.byte	0x01
	.zero		1


	//----- nvinfo : EIATTR_MERCURY_ISA_VERSION
	.align		4
        /*0094*/ 	.byte	0x03, 0x5f
        /*0096*/ 	.short	0x0101


	//----- nvinfo : EIATTR_VRC_CTA_INIT_COUNT
	.align		4
        /*0098*/ 	.byte	0x02, 0x4a
	.zero		1
	.zero		1


	//----- nvinfo : EIATTR_EXIT_INSTR_OFFSETS
	.align		4
        /*009c*/ 	.byte	0x04, 0x1c
        /*009e*/ 	.short	(.L_1535 - .L_1534)


	//   ....[0]....
.L_1534:
        /*00a0*/ 	.word	0x00004290


	//   ....[1]....
        /*00a4*/ 	.word	0x000043d0


	//----- nvinfo : EIATTR_MAX_THREADS
	.align		4
.L_1535:
        /*00a8*/ 	.byte	0x04, 0x05
        /*00aa*/ 	.short	(.L_1537 - .L_1536)
.L_1536:
        /*00ac*/ 	.word	0x00000200
        /*00b0*/ 	.word	0x00000001
        /*00b4*/ 	.word	0x00000001


	//----- nvinfo : EIATTR_CRS_STACK_SIZE
	.align		4
.L_1537:
        /*00b8*/ 	.byte	0x04, 0x1e
        /*00ba*/ 	.short	(.L_1539 - .L_1538)
.L_1538:
        /*00bc*/ 	.word	0x00000000


	//----- nvinfo : EIATTR_CBANK_PARAM_SIZE
	.align		4
.L_1539:
        /*00c0*/ 	.byte	0x03, 0x19
        /*00c2*/ 	.short	0x0501


	//----- nvinfo : EIATTR_PARAM_CBANK
	.align		4
        /*00c4*/ 	.byte	0x04, 0x0a
        /*00c6*/ 	.short	(.L_1541 - .L_1540)
	.align		4
.L_1540:
        /*00c8*/ 	.word	index@(.nv.constant0._ZN2at4cuda17kernelHistogram1DIdslLi1ELi2ELin1ELNS0_23CUDAHistogramMemoryTypeE0EZNS0_21CUDA_tensor_histogramIdsLb1EEEbNS_6TensorES4_S4_lNS_14AccumulateTypeIT0_Lb1EE4typeES8_NS0_13TensorArgTypeES9_S9_EUllE0_EEvNS0_6detail10TensorInfoIT_T1_EESF_NSC_IKS6_SE_EElS8_S8_SE_T6_)
        /*00cc*/ 	.short	0x0380
        /*00ce*/ 	.short	0x0501


	//----- nvinfo : EIATTR_SW_WAR
	.align		4
.L_1541:
        /*00d0*/ 	.byte	0x04, 0x36
        /*00d2*/ 	.short	(.L_1543 - .L_1542)
.L_1542:
        /*00d4*/ 	.word	0x00000008
.L_1543:


//--------------------- .nv.info._ZN2at4cuda17kernelHistogram1DIdslLi1ELi2ELin1ELNS0_23CUDAHistogramMemoryTypeE1EZNS0_21CUDA_tensor_histogramIdsLb1EEEbNS_6TensorES4_S4_lNS_14AccumulateTypeIT0_Lb1EE4typeES8_NS0_13TensorArgTypeES9_S9_EUllE_EEvNS0_6detail10TensorInfoIT_T1_EESF_NSC_IKS6_SE_EElS8_S8_SE_T6_ --------------------------
	.section	.nv.info._ZN2at4cuda17kernelHistogram1DIdslLi1ELi2ELin1ELNS0_23CUDAHistogramMemoryTypeE1EZNS0_21CUDA_tensor_histogramIdsLb1EEEbNS_6TensorES4_S4_lNS_14AccumulateTypeIT0_Lb1EE4typeES8_NS0_13TensorArgTypeES9_S9_EUllE_EEvNS0_6detail10TensorInfoIT_T1_EESF_NSC_IKS6_SE_EElS8_S8_SE_T6_,"",@"SHT_CUDA_INFO"
	.sectionflags	@""
	.align	4


	//----- nvinfo : EIATTR_CUDA_API_VERSION
	.align		4
        /*0000*/ 	.byte	0x04, 0x37
        /*0002*/ 	.short	(.L_1545 - .L_1544)
.L_1544:
        /*0004*/ 	.word	0x00000082


	//----- nvinfo : EIATTR_KPARAM_INFO
	.align		4
.L_1545:
        /*0008*/ 	.byte	0x04, 0x17
        /*000a*/ 	.short	(.L_1547 - .L_1546)
.L_1546:
        /*000c*/ 	.word	0x00000000
        /*0010*/ 	.short	0x0007
        /*0012*/ 	.short	0x0500
        /*0014*/ 	.byte	0x00, 0xf0, 0x81, 0x06


	//----- nvinfo : EIATTR_KPARAM_INFO
	.align		4
.L_1547:
        /*0018*/ 	.byte	0x04, 0x17
        /*001a*/ 	.short	(.L_1549 - .L_1548)
.L_1548:
        /*001c*/ 	.word	0x00000000
        /*0020*/ 	.short	0x0006
        /*0022*/ 	.short	0x04f8
        /*0024*/ 	.byte	0x00, 0xf0, 0x21, 0x00


	//----- nvinfo : EIATTR_KPARAM_INFO
	.align		4
.L_1549:
        /*0028*/ 	.byte	0x04, 0x17
        /*002a*/ 	.short	(.L_1551 - .L_1550)
.L_1550:
        /*002c*/ 	.word	0x00000000
        /*0030*/ 	.short	0x0005
        /*0032*/ 	.short	0x04f0
        /*0034*/ 	.byte	0x00, 0xf0, 0x21, 0x00


	//----- nvinfo : EIATTR_KPARAM_INFO
	.align		4
.L_1551:
        /*0038*/ 	.byte	0x04, 0x17
        /*003a*/ 	.short	(.L_1553 - .L_1552)
.L_1552:
        /*003c*/ 	.word	0x00000000
        /*0040*/ 	.short	0x0004
        /*0042*/ 	.short	0x04e8
        /*0044*/ 	.byte	0x00, 0xf0, 0x21, 0x00


	//----- nvinfo : EIATTR_KPARAM_INFO
	.align		4
.L_1553:
        /*0048*/ 	.byte	0x04, 0x17
        /*004a*/ 	.short	(.L_1555 - .L_1554)
.L_1554:
        /*004c*/ 	.word	0x00000000
        /*0050*/ 	.short	0x0003
        /*0052*/ 	.short	0x04e0
        /*0054*/ 	.byte	0x00, 0xf0, 0x21, 0x00


	//----- nvinfo : EIATTR_KPARAM_INFO
	.align		4
.L_1555:
        /*0058*/ 	.byte	0x04, 0x17
        /*005a*/ 	.short	(.L_1557 - .L_1556)
.L_1556:
        /*005c*/ 	.word	0x00000000
        /*0060*/ 	.short	0x0002
        /*0062*/ 	.short	0x0340
        /*0064*/ 	.byte	0x00, 0xf0, 0x81, 0x06


	//----- nvinfo : EIATTR_KPARAM_INFO
	.align		4
.L_1557:
        /*0068*/ 	.byte	0x04, 0x17
        /*006a*/ 	.short	(.L_1559 - .L_1558)
.L_1558:
        /*006c*/ 	.word	0x00000000
        /*0070*/ 	.short	0x0001
        /*0072*/ 	.short	0x01a0
        /*0074*/ 	.byte	0x00, 0xf0, 0x81, 0x06


	//----- nvinfo : EIATTR_KPARAM_INFO
	.align		4
.L_1559:
        /*0078*/ 	.byte	0x04, 0x17
        /*007a*/ 	.short	(.L_1561 - .L_1560)
.L_1560:
        /*007c*/ 	.word	0x00000000
        /*0080*/ 	.short	0x0000
        /*0082*/ 	.short	0x0000
        /*0084*/ 	.byte	0x00, 0xf0, 0x81, 0x06


	//----- nvinfo : EIATTR_SPARSE_MMA_MASK
	.align		4
.L_1561:
        /*0088*/ 	.byte	0x03, 0x50
        /*008a*/ 	.short	0x0000


	//----- nvinfo : EIATTR_MAXREG_COUNT
	.align		4
        /*008c*/ 	.byte	0x03, 0x1b
        /*008e*/ 	.short	0x0080


	//----- nvinfo : EIATTR_MERCURY_ISA_VERSION
	.align		4
        /*0090*/ 	.byte	0x03, 0x5f
        /*0092*/ 	.short	0x0101


	//----- nvinfo : EIATTR_VRC_CTA_INIT_COUNT
	.align		4
        /*0094*/ 	.byte	0x02, 0x4a
	.zero		1
	.zero		1


	//----- nvinfo : EIATTR_EXIT_INSTR_OFFSETS
	.align		4
        /*0098*/ 	.byte	0x04, 0x1c
        /*009a*/ 	.short	(.L_1563 - .L_1562)


	//   ....[0]....
.L_1562:
        /*009c*/ 	.word	0x00000080


	//   ....[1]....
        /*00a0*/ 	.word	0x00003dc0


	//----- nvinfo : EIATTR_MAX_THREADS
	.align		4
.L_1563:
        /*00a4*/ 	.byte	0x04, 0x05
        /*00a6*/ 	.short	(.L_1565 - .L_1564)
.L_1564:
        /*00a8*/ 	.word	0x00000200
        /*00ac*/ 	.word	0x00000001
        /*00b0*/ 	.word	0x00000001


	//----- nvinfo : EIATTR_CRS_STACK_SIZE
	.align		4
.L_1565:
        /*00b4*/ 	.byte	0x04, 0x1e
        /*00b6*/ 	.short	(.L_1567 - .L_1566)
.L_1566:
        /*00b8*/ 	.word	0x00000000


	//----- nvinfo : EIATTR_CBANK_PARAM_SIZE
	.align		4
.L_1567:
        /*00bc*/ 	.byte	0x03, 0x19
        /*00be*/ 	.short	0x06a0


	//----- nvinfo : EIATTR_PARAM_CBANK
	.align		4
        /*00c0*/ 	.byte	0x04, 0x0a
        /*00c2*/ 	.short	(.L_1569 - .L_1568)
	.align		4
.L_1568:
        /*00c4*/ 	.word	index@(.nv.constant0._ZN2at4cuda17kernelHistogram1DIdslLi1ELi2ELin1ELNS0_23CUDAHistogramMemoryTypeE1EZNS0_21CUDA_tensor_histogramIdsLb1EEEbNS_6TensorES4_S4_lNS_14AccumulateTypeIT0_Lb1EE4typeES8_NS0_13TensorArgTypeES9_S9_EUllE_EEvNS0_6detail10TensorInfoIT_T1_EESF_NSC_IKS6_SE_EElS8_S8_SE_T6_)
        /*00c8*/ 	.short	0x0380
        /*00ca*/ 	.short	0x06a0


	//----- nvinfo : EIATTR_SW_WAR
	.align		4
.L_1569:
        /*00cc*/ 	.byte	0x04, 0x36
        /*00ce*/ 	.short	(.L_1571 - .L_1570)
.L_1570:
        /*00d0*/ 	.word	0x00000008
.L_1571:


//--------------------- .nv.info._ZN2at4cuda17kernelHistogram1DIdslLi1ELi2ELin1ELNS0_23CUDAHistogramMemoryTypeE0EZNS0_21CUDA_tensor_histogramIdsLb1EEEbNS_6TensorES4_S4_lNS_14AccumulateTypeIT0_Lb1EE4typeES8_NS0_13TensorArgTypeES9_S9_EUllE_EEvNS0_6detail10TensorInfoIT_T1_EESF_NSC_IKS6_SE_EElS8_S8_SE_T6_ --------------------------
	.section	.nv.info._ZN2at4cuda17kernelHistogram1DIdslLi1ELi2ELin1ELNS0_23CUDAHistogramMemoryTypeE0EZNS0_21CUDA_tensor_histogramIdsLb1EEEbNS_6TensorES4_S4_lNS_14AccumulateTypeIT0_Lb1EE4typeES8_NS0_13TensorArgTypeES9_S9_EUllE_EEvNS0_6detail10TensorInfoIT_T1_EESF_NSC_IKS6_SE_EElS8_S8_SE_T6_,"",@"SHT_CUDA_INFO"
	.sectionflags	@""
	.align	4


	//----- nvinfo : EIATTR_CUDA_API_VERSION
	.align		4
        /*0000*/ 	.byte	0x04, 0x37
        /*0002*/ 	.short	(.L_1573 - .L_1572)
.L_1572:
        /*0004*/ 	.word	0x00000082


	//----- nvinfo : EIATTR_KPARAM_INFO
	.align		4
.L_1573:
        /*0008*/ 	.byte	0x04, 0x17
        /*000a*/ 	.short	(.L_1575 - .L_1574)
.L_1574:
        /*000c*/ 	.word	0x00000000
        /*0010*/ 	.short	0x0007
        /*0012*/ 	.short	0x0500
        /*0014*/ 	.byte	0x00, 0xf0, 0x81, 0x06


	//----- nvinfo : EIATTR_KPARAM_INFO
	.align		4
.L_1575:
        /*0018*/ 	.byte	0x04, 0x17
        /*001a*/ 	.short	(.L_1577 - .L_1576)
.L_1576:
        /*001c*/ 	.word	0x00000000
        /*0020*/ 	.short	0x0006
        /*0022*/ 	.short	0x04f8
        /*0024*/ 	.byte	0x00, 0xf0, 0x21, 0x00


	//----- nvinfo : EIATTR_KPARAM_INFO
	.align		4
.L_1577:
        /*0028*/ 	.byte	0x04, 0x17
        /*002a*/ 	.short	(.L_1579 - .L_1578)
.L_1578:
        /*002c*/ 	.word	0x00000000
        /*0030*/ 	.short	0x0005
        /*0032*/ 	.short	0x04f0
        /*0034*/ 	.byte	0x00, 0xf0, 0x21, 0x00


	//----- nvinfo : EIATTR_KPARAM_INFO
	.align		4
.L_1579:
        /*0038*/ 	.byte	0x04, 0x17
        /*003a*/ 	.short	(.L_1581 - .L_1580)
.L_1580:
        /*003c*/ 	.word	0x00000000
        /*0040*/ 	.short	0x0004
        /*0042*/ 	.short	0x04e8
        /*0044*/ 	.byte	0x00, 0xf0, 0x21, 0x00


	//----- nvinfo : EIATTR_KPARAM_INFO
	.align		4
.L_1581:
        /*0048*/ 	.byte	0x04, 0x17
        /*004a*/ 	.short	(.L_1583 - .L_1582)
.L_1582:
        /*004c*/ 	.word	0x00000000
        /*0050*/ 	.short	0x0003
        /*0052*/ 	.short	0x04e0
        /*0054*/ 	.byte	0x00, 0xf0, 0x21, 0x00


	//----- nvinfo : EIATTR_KPARAM_INFO
	.align		4
.L_1583:
        /*0058*/ 	.byte	0x04, 0x17
        /*005a*/ 	.short	(.L_1585 - .L_1584)
.L_1584:
        /*005c*/ 	.word	0x00000000
        /*0060*/ 	.short	0x0002
        /*0062*/ 	.short	0x0340
        /*0064*/ 	.byte	0x00, 0xf0, 0x81, 0x06


	//----- nvinfo : EIATTR_KPARAM_INFO
	.align		4
.L_1585:
        /*0068*/ 	.byte	0x04, 0x17
        /*006a*/ 	.short	(.L_1587 - .L_1586)
.L_1586:
        /*006c*/ 	.word	0x00000000
        /*0070*/ 	.short	0x0001
        /*0072*/ 	.short	0x01a0
        /*0074*/ 	.byte	0x00, 0xf0, 0x81, 0x06


	//----- nvinfo : EIATTR_KPARAM_INFO
	.align		4
.L_1587:
        /*0078*/ 	.byte	0x04, 0x17
        /*007a*/ 	.short	(.L_1589 - .L_1588)
.L_1588:
        /*007c*/ 	.word	0x00000000
        /*0080*/ 	.short	0x0000
        /*0082*/ 	.short	0x0000
        /*0084*/ 	.byte	0x00, 0xf0, 0x81, 0x06


	//----- nvinfo : EIATTR_SPARSE_MMA_MASK
	.align		4
.L_1589:
        /*0088*/ 	.byte	0x03, 0x50
        /*008a*/ 	.short	0x0000


	//----- nvinfo : EIATTR_MAXREG_COUNT
	.align		4
        /*008c*/ 	.byte	0x03, 0x1b
        /*008e*/ 	.short	0x0080


	//----- nvinfo : EIATTR_NUM_BARRIERS
	.align		4
        /*0090*/ 	.byte	0x02, 0x4c
        /*0092*/ 	.byte	0x01
	.zero		1


	//----- nvinfo : EIATTR_MERCURY_ISA_VERSION
	.align		4
        /*0094*/ 	.byte	0x03, 0x5f
        /*0096*/ 	.short	0x0101


	//----- nvinfo : EIATTR_VRC_CTA_INIT_COUNT
	.align		4
        /*0098*/ 	.byte	0x02, 0x4a
	.zero		1
	.zero		1


	//----- nvinfo : EIATTR_EXIT_INSTR_OFFSETS
	.align		4
        /*009c*/ 	.byte	0x04, 0x1c
        /*009e*/ 	.short	(.L_1591 - .L_1590)


	//   ....[0]....
.L_1590:
        /*00a0*/ 	.word	0x00004320


	//   ....[1]....
        /*00a4*/ 	.word	0x00004460


	//----- nvinfo : EIATTR_MAX_THREADS
	.align		4
.L_1591:
        /*00a8*/ 	.byte	0x04, 0x05
        /*00aa*/ 	.short	(.L_1593 - .L_1592)
.L_1592:
        /*00ac*/ 	.word	0x00000200
        /*00b0*/ 	.word	0x00000001
        /*00b4*/ 	.word	0x00000001


	//----- nvinfo : EIATTR_CRS_STACK_SIZE
	.align		4
.L_1593:
        /*00b8*/ 	.byte	0x04, 0x1e
        /*00ba*/ 	.short	(.L_1595 - .L_1594)
.L_1594:
        /*00bc*/ 	.word	0x00000000


	//----- nvinfo : EIATTR_CBANK_PARAM_SIZE
	.align		4
.L_1595:
        /*00c0*/ 	.byte	0x03, 0x19
        /*00c2*/ 	.short	0x06a0


	//----- nvinfo : EIATTR_PARAM_CBANK
	.align		4
        /*00c4*/ 	.byte	0x04, 0x0a
        /*00c6*/ 	.short	(.L_1597 - .L_1596)
	.align		4
.L_1596:
        /*00c8*/ 	.word	index@(.nv.constant0._ZN2at4cuda17kernelHistogram1DIdslLi1ELi2ELin1ELNS0_23CUDAHistogramMemoryTypeE0EZNS0_21CUDA_tensor_histogramIdsLb1EEEbNS_6TensorES4_S4_lNS_14AccumulateTypeIT0_Lb1EE4typeES8_NS0_13TensorArgTypeES9_S9_EUllE_EEvNS0_6detail10TensorInfoIT_T1_EESF_NSC_IKS6_SE_EElS8_S8_SE_T6_)
        /*00cc*/ 	.short	0x0380
        /*00ce*/ 	.short	0x06a0


	//----- nvinfo : EIATTR_SW_WAR
	.align		4
.L_1597:
        /*00d0*/ 	.byte	0x04, 0x36
        /*00d2*/ 	.short	(.L_1599 - .L_1598)
.L_1598:
        /*00d4*/ 	.word	0x00000008
.L_1599:


//--------------------- .nv.info._ZN2at4cuda17kernelHistogram1DIlslLi1ELi2ELin1ELNS0_23CUDAHistogramMemoryTypeE1EZNS0_21CUDA_tensor_histogramIlsLb0EEEbNS_6TensorES4_S4_lNS_14AccumulateTypeIT0_Lb1EE4typeES8_NS0_13TensorArgTypeES9_S9_EUllE0_EEvNS0_6detail10TensorInfoIT_T1_EESF_NSC_IKS6_SE_EElS8_S8_SE_T6_ --------------------------
	.section	.nv.info._ZN2at4cuda17kernelHistogram1DIlslLi1ELi2ELin1ELNS0_23CUDAHistogramMemoryTypeE1EZNS0_21CUDA_tensor_histogramIlsLb0EEEbNS_6TensorES4_S4_lNS_14AccumulateTypeIT0_Lb1EE4typeES8_NS0_13TensorArgTypeES9_S9_EUllE0_EEvNS0_6detail10TensorInfoIT_T1_EESF_NSC_IKS6_SE_EElS8_S8_SE_T6_,"",@"SHT_CUDA_INFO"
	.sectionflags	@""
	.align	4


	//----- nvinfo : EIATTR_CUDA_API_VERSION
	.align		4
        /*0000*/ 	.byte	0x04, 0x37
        /*0002*/ 	.short	(.L_1601 - .L_1600)
.L_1600:
        /*0004*/ 	.word	0x00000082


	//----- nvinfo : EIATTR_KPARAM_INFO
	.align		4
.L_1601:
        /*0008*/ 	.byte	0x04, 0x17
        /*000a*/ 	.short	(.L_1603 - .L_1602)
.L_1602:
        /*000c*/ 	.word	0x00000000
        /*0010*/ 	.short	0x0007
        /*0012*/ 	.short	0x0500
        /*0014*/ 	.byte	0x00, 0xf0, 0x05, 0x00


	//----- nvinfo : EIATTR_KPARAM_INFO
	.align		4
.L_1603:
        /*0018*/ 	.byte	0x04, 0x17
        /*001a*/ 	.short	(.L_1605 - .L_1604)
.L_1604:
        /*001c*/ 	.word	0x00000000
        /*0020*/ 	.short	0x0006
        /*0022*/ 	.short	0x04f8
        /*0024*/ 	.byte	0x00, 0xf0, 0x21, 0x00


	//----- nvinfo : EIATTR_KPARAM_INFO
	.align		4
.L_1605:
        /*0028*/ 	.byte	0x04, 0x17
        /*002a*/ 	.short	(.L_1607 - .L_1606)
.L_1606:
        /*002c*/ 	.word	0x00000000
        /*0030*/ 	.short	0x0005
        /*0032*/ 	.short	0x04f0
        /*0034*/ 	.byte	0x00, 0xf0, 0x21, 0x00


	//----- nvinfo : EIATTR_KPARAM_INFO
	.align		4
.L_1607:
        /*0038*/ 	.byte	0x04, 0x17
        /*003a*/ 	.short	(.L_1609 - .L_1608)
.L_1608:
        /*003c*/ 	.word	0x00000000
        /*0040*/ 	.short	0x0004
        /*0042*/ 	.short	0x04e8
        /*0044*/ 	.byte	0x00, 0xf0, 0x21, 0x00


	//----- nvinfo : EIATTR_KPARAM_INFO
	.align		4
.L_1609:
        /*0048*/ 	.byte	0x04, 0x17
        /*004a*/ 	.short	(.L_1611 - .L_1610)
.L_1610:
        /*004c*/ 	.word	0x00000000
        /*0050*/ 	.short	0x0003
        /*0052*/ 	.short	0x04e0
        /*0054*/ 	.byte	0x00, 0xf0, 0x21, 0x00


	//----- nvinfo : EIATTR_KPARAM_INFO
	.align		4
.L_1611:
        /*0058*/ 	.byte	0x04, 0x17
        /*005a*/ 	.short	(.L_1613 - .L_1612)
.L_1612:
        /*005c*/ 	.word	0x00000000
        /*0060*/ 	.short	0x0002
        /*0062*/ 	.short	0x0340
        /*0064*/ 	.byte	0x00, 0xf0, 0x81, 0x06


	//----- nvinfo : EIATTR_KPARAM_INFO
	.align		4
.L_1613:
        /*0068*/ 	.byte	0x04, 0x17
        /*006a*/ 	.short	(.L_1615 - .L_1614)
.L_1614:
        /*006c*/ 	.word	0x00000000
        /*0070*/ 	.short	0x0001
        /*0072*/ 	.short	0x01a0
        /*0074*/ 	.byte	0x00, 0xf0, 0x81, 0x06


	//----- nvinfo : EIATTR_KPARAM_INFO
	.align		4
.L_1615:
        /*0078*/ 	.byte	0x04, 0x17
        /*007a*/ 	.short	(.L_1617 - .L_1616)
.L_1616:
        /*007c*/ 	.word	0x00000000
        /*0080*/ 	.short	0x0000
        /*0082*/ 	.short	0x0000
        /*0084*/ 	.byte	0x00, 0xf0, 0x81, 0x06


	//----- nvinfo : EIATTR_SPARSE_MMA_MASK
	.align		4
.L_1617:
        /*0088*/ 	.byte	0x03, 0x50
        /*008a*/ 	.short	0x0000


	//----- nvinfo : EIATTR_MAXREG_COUNT
	.align		4
        /*008c*/ 	.byte	0x03, 0x1b
        /*008e*/ 	.short	0x0080


	//----- nvinfo : EIATTR_MERCURY_ISA_VERSION
	.align		4
        /*0090*/ 	.byte	0x03, 0x5f
        /*0092*/ 	.short	0x0101


	//----- nvinfo : EIATTR_VRC_CTA_INIT_COUNT
	.align		4
        /*0094*/ 	.byte	0x02, 0x4a
	.zero		1
	.zero		1


	//----- nvinfo : EIATTR_EXIT_INSTR_OFFSETS
	.align		4
        /*0098*/ 	.byte	0x04, 0x1c
        /*009a*/ 	.short	(.L_1619 - .L_1618)


	//   ....[0]....
.L_1618:
        /*009c*/ 	.word	0x00000080


	//   ....[1]....
        /*00a0*/ 	.word	0x00003c30


	//   ....[2]....
        /*00a4*/ 	.word	0x000044d0


	//   ....[3]....
        /*00a8*/ 	.word	0x000055c0


	//----- nvinfo : EIATTR_MAX_THREADS
	.align		4
.L_1619:
        /*00ac*/ 	.byte	0x04, 0x05
        /*00ae*/ 	.short	(.L_1621 - .L_1620)
.L_1620:
        /*00b0*/ 	.word	0x00000200
        /*00b4*/ 	.word	0x00000001
        /*00b8*/ 	.word	0x00000001


	//----- nvinfo : EIATTR_CRS_STACK_SIZE
	.align		4
.L_1621:
        /*00bc*/ 	.byte	0x04, 0x1e
        /*00be*/ 	.short	(.L_1623 - .L_1622)
.L_1622:
        /*00c0*/ 	.word	0x00000000


	//----- nvinfo : EIATTR_CBANK_PARAM_SIZE
	.align		4
.L_1623:
        /*00c4*/ 	.byte	0x03, 0x19
        /*00c6*/ 	.short	0x0501


	//----- nvinfo : EIATTR_PARAM_CBANK
	.align		4
        /*00c8*/ 	.byte	0x04, 0x0a
        /*00ca*/ 	.short	(.L_1625 - .L_1624)
	.align		4
.L_1624:
        /*00cc*/ 	.word	index@(.nv.constant0._ZN2at4cuda17kernelHistogram1DIlslLi1ELi2ELin1ELNS0_23CUDAHistogramMemoryTypeE1EZNS0_21CUDA_tensor_histogramIlsLb0EEEbNS_6TensorES4_S4_lNS_14AccumulateTypeIT0_Lb1EE4typeES8_NS0_13TensorArgTypeES9_S9_EUllE0_EEvNS0_6detail10TensorInfoIT_T1_EESF_NSC_IKS6_SE_EElS8_S8_SE_T6_)
        /*00d0*/ 	.short	0x0380
        /*00d2*/ 	.short	0x0501


	//----- nvinfo : EIATTR_SW_WAR
	.align		4
.L_1625:
        /*00d4*/ 	.byte	0x04, 0x36
        /*00d6*/ 	.short	(.L_1627 - .L_1626)
.L_1626:
        /*00d8*/ 	.word	0x00000008
.L_1627:


//--------------------- .nv.info._ZN2at4cuda17kernelHistogram1DIlslLi1ELi2ELin1ELNS0_23CUDAHistogramMemoryTypeE0EZNS0_21CUDA_tensor_histogramIlsLb0EEEbNS_6TensorES4_S4_lNS_14AccumulateTypeIT0_Lb1EE4typeES8_NS0_13TensorArgTypeES9_S9_EUllE0_EEvNS0_6detail10TensorInfoIT_T1_EESF_NSC_IKS6_SE_EElS8_S8_SE_T6_ --------------------------
	.section	.nv.info._ZN2at4cuda17kernelHistogram1DIlslLi1ELi2ELin1ELNS0_23CUDAHistogramMemoryTypeE0EZNS0_21CUDA_tensor_histogramIlsLb0EEEbNS_6TensorES4_S4_lNS_14AccumulateTypeIT0_Lb1EE4typeES8_NS0_13TensorArgTypeES9_S9_EUllE0_EEvNS0_6detail10TensorInfoIT_T1_EESF_NSC_IKS6_SE_EElS8_S8_SE_T6_,"",@"SHT_CUDA_INFO"
	.sectionflags	@""
	.align	4


	//----- nvinfo : EIATTR_CUDA_API_VERSION
	.align		4
        /*0000*/ 	.byte	0x04, 0x37
        /*0002*/ 	.short	(.L_1629 - .L_1628)
.L_1628:
        /*0004*/ 	.word	0x00000082


	//----- nvinfo : EIATTR_KPARAM_INFO
	.align		4
.L_1629:
        /*0008*/ 	.byte	0x04, 0x17
        /*000a*/ 	.short	(.L_1631 - .L_1630)
.L_1630:
        /*000c*/ 	.word	0x00000000
        /*0010*/ 	.short	0x0007
        /*0012*/ 	.short	0x0500
        /*0014*/ 	.byte	0x00, 0xf0, 0x05, 0x00


	//----- nvinfo : EIATTR_KPARAM_INFO
	.align		4
.L_1631:
        /*0018*/ 	.byte	0x04, 0x17
        /*001a*/ 	.short	(.L_1633 - .L_1632)
.L_1632:
        /*001c*/ 	.word	0x00000000
        /*0020*/ 	.short	0x0006
        /*0022*/ 	.short	0x04f8
        /*0024*/ 	.byte	0x00, 0xf0, 0x21, 0x00


	//----- nvinfo : EIATTR_KPARAM_INFO
	.align		4
.L_1633:
        /*0028*/ 	.byte	0x04, 0x17
        /*002a*/ 	.short	(.L_1635 - .L_1634)
.L_1634:
        /*002c*/ 	.word	0x00000000
        /*0030*/ 	.short	0x0005
        /*0032*/ 	.short	0x04f0
        /*0034*/ 	.byte	0x00, 0xf0, 0x21, 0x00


	//----- nvinfo : EIATTR_KPARAM_INFO
	.align		4
.L_1635:
        /*0038*/ 	.byte	0x04, 0x17
        /*003a*/ 	.short	(.L_1637 - .L_1636)
.L_1636:
        /*003c*/ 	.word	0x00000000
        /*0040*/ 	.short	0x0004
        /*0042*/ 	.short	0x04e8
        /*0044*/ 	.byte	0x00, 0xf0, 0x21, 0x00


	//----- nvinfo : EIATTR_KPARAM_INFO
	.align		4
.L_1637:
        /*0048*/ 	.byte	0x04, 0x17
        /*004a*/ 	.short	(.L_1639 - .L_1638)
.L_1638:
        /*004c*/ 	.word	0x00000000
        /*0050*/ 	.short	0x0003
        /*0052*/ 	.short	0x04e0
        /*0054*/ 	.byte	0x00, 0xf0, 0x21, 0x00


	//----- nvinfo : EIATTR_KPARAM_INFO
	.align		4
.L_1639:
        /*0058*/ 	.byte	0x04, 0x17
        /*005a*/ 	.short	(.L_1641 - .L_1640)
.L_1640:
        /*005c*/ 	.word	0x00000000
        /*0060*/ 	.short	0x0002
        /*0062*/ 	.short	0x0340
        /*0064*/ 	.byte	0x00, 0xf0, 0x81, 0x06


	//----- nvinfo : EIATTR_KPARAM_INFO
	.align		4
.L_1641:
        /*0068*/ 	.byte	0x04, 0x17
        /*006a*/ 	.short	(.L_1643 - .L_1642)
.L_1642:
        /*006c*/ 	.word	0x00000000
        /*0070*/ 	.short	0x0001
        /*0072*/ 	.short	0x01a0
        /*0074*/ 	.byte	0x00, 0xf0, 0x81, 0x06


	//----- nvinfo : EIATTR_KPARAM_INFO
	.align		4
.L_1643:
        /*0078*/ 	.byte	0x04, 0x17
        /*007a*/ 	.short	(.L_1645 - .L_1644)
.L_1644:
        /*007c*/ 	.word	0x00000000
        /*0080*/ 	.short	0x0000
        /*0082*/ 	.short	0x0000
        /*0084*/ 	.byte	0x00, 0xf0, 0x81, 0x06


	//----- nvinfo : EIATTR_SPARSE_MMA_MASK
	.align		4
.L_1645:
        /*0088*/ 	.byte	0x03, 0x50
        /*008a*/ 	.short	0x0000


	//----- nvinfo : EIATTR_MAXREG_COUNT
	.align		4
        /*008c*/ 	.byte	0x03, 0x1b
        /*008e*/ 	.short	0x0080


	//----- nvinfo : EIATTR_NUM_BARRIERS
	.align		4
        /*0090*/ 	.byte	0x02, 0x4c
        /*0092*/ 	.byte	0x01
	.zero		1


	//----- nvinfo : EIATTR_MERCURY_ISA_VERSION
	.align		4
        /*0094*/ 	.byte	0x03, 0x5f
        /*0096*/ 	.short	0x0101


	//----- nvinfo : EIATTR_VRC_CTA_INIT_COUNT
	.align		4
        /*0098*/ 	.byte	0x02, 0x4a
	.zero		1
	.zero		1


	//----- nvinfo : EIATTR_EXIT_INSTR_OFFSETS
	.align		4
        /*009c*/ 	.byte	0x04, 0x1c
        /*009e*/ 	.short	(.L_1647 - .L_1646)


	//   ....[0]....
.L_1646:
        /*00a0*/ 	.word	0x00005de0


	//   ....[1]....
        /*00a4*/ 	.word	0x00006310


	//   ....[2]....
        /*00a8*/ 	.word	0x00006660


	//----- nvinfo : EIATTR_MAX_THREADS
	.align		4
.L_1647:
        /*00ac*/ 	.byte	0x04, 0x05
        /*00ae*/ 	.short	(.L_1649 - .L_1648)
.L_1648:
        /*00b0*/ 	.word	0x00000200
        /*00b4*/ 	.word	0x00000001
        /*00b8*/ 	.word	0x00000001


	//----- nvinfo : EIATTR_CRS_STACK_SIZE
	.align		4
.L_1649:
        /*00bc*/ 	.byte	0x04, 0x1e
        /*00be*/ 	.short	(.L_1651 - .L_1650)
.L_1650:
        /*00c0*/ 	.word	0x00000000


	//----- nvinfo : EIATTR_CBANK_PARAM_SIZE
	.align		4
.L_1651:
        /*00c4*/ 	.byte	0x03, 0x19
        /*00c6*/ 	.short	0x0501


	//----- nvinfo : EIATTR_PARAM_CBANK
	.align		4
        /*00c8*/ 	.byte	0x04, 0x0a
        /*00ca*/ 	.short	(.L_1653 - .L_1652)
	.align		4
.L_1652:
        /*00cc*/ 	.word	index@(.nv.constant0._ZN2at4cuda17kernelHistogram1DIlslLi1ELi2ELin1ELNS0_23CUDAHistogramMemoryTypeE0EZNS0_21CUDA_tensor_histogramIlsLb0EEEbNS_6TensorES4_S4_lNS_14AccumulateTypeIT0_Lb1EE4typeES8_NS0_13TensorArgTypeES9_S9_EUllE0_EEvNS0_6detail10TensorInfoIT_T1_EESF_NSC_IKS6_SE_EElS8_S8_SE_T6_)
        /*00d0*/ 	.short	0x0380
        /*00d2*/ 	.short	0x0501


	//----- nvinfo : EIATTR_SW_WAR
	.align		4
.L_1653:
        /*00d4*/ 	.byte	0x04, 0x36
        /*00d6*/ 	.short	(.L_1655 - .L_1654)
.L_1654:
        /*00d8*/ 	.word	0x00000008
.L_1655:


//--------------------- .nv.info._ZN2at4cuda17kernelHistogram1DIlslLi1ELi2ELin1ELNS0_23CUDAHistogramMemoryTypeE1EZNS0_21CUDA_tensor_histogramIlsLb0EEEbNS_6TensorES4_S4_lNS_14AccumulateTypeIT0_Lb1EE4typeES8_NS0_13TensorArgTypeES9_S9_EUllE_EEvNS0_6detail10TensorInfoIT_T1_EESF_NSC_IKS6_SE_EElS8_S8_SE_T6_ --------------------------
	.section	.nv.info._ZN2at4cuda17kernelHistogram1DIlslLi1ELi2ELin1ELNS0_23CUDAHistogramMemoryTypeE1EZNS0_21CUDA_tensor_histogramIlsLb0EEEbNS_6TensorES4_S4_lNS_14AccumulateTypeIT0_Lb1EE4typeES8_NS0_13TensorArgTypeES9_S9_EUllE_EEvNS0_6detail10TensorInfoIT_T1_EESF_NSC_IKS6_SE_EElS8_S8_SE_T6_,"",@"SHT_CUDA_INFO"
	.sectionflags	@""
	.align	4


	//----- nvinfo : EIATTR_CUDA_API_VERSION
	.align		4
        /*0000*/ 	.byte	0x04, 0x37
        /*0002*/ 	.short	(.L_1657 - .L_1656)
.L_1656:
        /*0004*/ 	.word	0x00000082


	//----- nvinfo : EIATTR_KPARAM_INFO
	.align		4
.L_1657:
        /*0008*/ 	.byte	0x04, 0x17
        /*000a*/ 	.short	(.L_1659 - .L_1658)
.L_1658:
        /*000c*/ 	.word	0x00000000
        /*0010*/ 	.short	0x0007
        /*0012*/ 	.short	0x0500
        /*0014*/ 	.byte	0x00, 0xf0, 0x81, 0x06


	//----- nvinfo : EIATTR_KPARAM_INFO
	.align		4
.L_1659:
        /*0018*/ 	.byte	0x04, 0x17
        /*001a*/ 	.short	(.L_1661 - .L_1660)
.L_1660:
        /*001c*/ 	.word	0x00000000
        /*0020*/ 	.short	0x0006
        /*0022*/ 	.short	0x04f8
        /*0024*/ 	.byte	0x00, 0xf0, 0x21, 0x00


	//----- nvinfo : EIATTR_KPARAM_INFO
	.align		4
.L_1661:
        /*0028*/ 	.byte	0x04, 0x17
        /*002a*/ 	.short	(.L_1663 - .L_1662)
.L_1662:
        /*002c*/ 	.word	0x00000000
        /*0030*/ 	.short	0x0005
        /*0032*/ 	.short	0x04f0
        /*0034*/ 	.byte	0x00, 0xf0, 0x21, 0x00


	//----- nvinfo : EIATTR_KPARAM_INFO
	.align		4
.L_1663:
        /*0038*/ 	.byte	0x04, 0x17
        /*003a*/ 	.short	(.L_1665 - .L_1664)
.L_1664:
        /*003c*/ 	.word	0x00000000
        /*0040*/ 	.short	0x0004
        /*0042*/ 	.short	0x04e8
        /*0044*/ 	.byte	0x00, 0xf0, 0x21, 0x00


	//----- nvinfo : EIATTR_KPARAM_INFO
	.align		4
.L_1665:
        /*0048*/ 	.byte	0x04, 0x17
        /*004a*/ 	.short	(.L_1667 - .L_1666)
.L_1666:
        /*004c*/ 	.word	0x00000000
        /*0050*/ 	.short	0x0003
        /*0052*/ 	.short	0x04e0
        /*0054*/ 	.byte	0x00, 0xf0, 0x21, 0x00


	//----- nvinfo : EIATTR_KPARAM_INFO
	.align		4
.L_1667:
        /*0058*/ 	.byte	0x04, 0x17
        /*005a*/ 	.short	(.L_1669 - .L_1668)
.L_1668:
        /*005c*/ 	.word	0x00000000
        /*0060*/ 	.short	0x0002
        /*0062*/ 	.short	0x0340
        /*0064*/ 	.byte	0x00, 0xf0, 0x81, 0x06


	//----- nvinfo : EIATTR_KPARAM_INFO
	.align		4
.L_1669:
        /*0068*/ 	.byte	0x04, 0x17
        /*006a*/ 	.short	(.L_1671 - .L_1670)
.L_1670:
        /*006c*/ 	.word	0x00000000
        /*0070*/ 	.short	0x0001
        /*0072*/ 	.short	0x01a0
        /*0074*/ 	.byte	0x00, 0xf0, 0x81, 0x06


	//----- nvinfo : EIATTR_KPARAM_INFO
	.align		4
.L_1671:
        /*0078*/ 	.byte	0x04, 0x17
        /*007a*/ 	.short	(.L_1673 - .L_1672)
.L_1672:
        /*007c*/ 	.word	0x00000000
        /*0080*/ 	.short	0x0000
        /*0082*/ 	.short	0x0000
        /*0084*/ 	.byte	0x00, 0xf0, 0x81, 0x06


	//----- nvinfo : EIATTR_SPARSE_MMA_MASK
	.align		4
.L_1673:
        /*0088*/ 	.byte	0x03, 0x50
        /*008a*/ 	.short	0x0000


	//----- nvinfo : EIATTR_MAXREG_COUNT
	.align		4
        /*008c*/ 	.byte	0x03, 0x1b
        /*008e*/ 	.short	0x0080


	//----- nvinfo : EIATTR_MERCURY_ISA_VERSION
	.align		4
        /*0090*/ 	.byte	0x03, 0x5f
        /*0092*/ 	.short	0x0101


	//----- nvinfo : EIATTR_VRC_CTA_INIT_COUNT
	.align		4
        /*0094*/ 	.byte	0x02, 0x4a
	.zero		1
	.zero		1


	//----- nvinfo : EIATTR_EXIT_INSTR_OFFSETS
	.align		4
        /*0098*/ 	.byte	0x04, 0x1c
        /*009a*/ 	.short	(.L_1675 - .L_1674)


	//   ....[0]....
.L_1674:
        /*009c*/ 	.word	0x00000080


	//   ....[1]....
        /*00a0*/ 	.word	0x00003c00


	//   ....[2]....
        /*00a4*/ 	.word	0x00004550


	//   ....[3]....
        /*00a8*/ 	.word	0x000057c0


	//----- nvinfo : EIATTR_MAX_THREADS
	.align		4
.L_1675:
        /*00ac*/ 	.byte	0x04, 0x05
        /*00ae*/ 	.short	(.L_1677 - .L_1676)
.L_1676:
        /*00b0*/ 	.word	0x00000200
        /*00b4*/ 	.word	0x00000001
        /*00b8*/ 	.word	0x00000001


	//----- nvinfo : EIATTR_CRS_STACK_SIZE
	.align		4
.L_1677:
        /*00bc*/ 	.byte	0x04, 0x1e
        /*00be*/ 	.short	(.L_1679 - .L_1678)
.L_1678:
        /*00c0*/ 	.word	0x00000000


	//----- nvinfo : EIATTR_CBANK_PARAM_SIZE
	.align		4
.L_1679:
        /*00c4*/ 	.byte	0x03, 0x19
        /*00c6*/ 	.short	0x06a0


	//----- nvinfo : EIATTR_PARAM_CBANK
	.align		4
        /*00c8*/ 	.byte	0x04, 0x0a
        /*00ca*/ 	.short	(.L_1681 - .L_1680)
	.align		4
.L_1680:
        /*00cc*/ 	.word	index@(.nv.constant0._ZN2at4cuda17kernelHistogram1DIlslLi1ELi2ELin1ELNS0_23CUDAHistogramMemoryTypeE1EZNS0_21CUDA_tensor_histogramIlsLb0EEEbNS_6TensorES4_S4_lNS_14AccumulateTypeIT0_Lb1EE4typeES8_NS0_13TensorArgTypeES9_S9_EUllE_EEvNS0_6detail10TensorInfoIT_T1_EESF_NSC_IKS6_SE_EElS8_S8_SE_T6_)
        /*00d0*/ 	.short	0x0380
        /*00d2*/ 	.short	0x06a0


	//----- nvinfo : EIATTR_SW_WAR
	.align		4
.L_1681:
        /*00d4*/ 	.byte	0x04, 0x36
        /*00d6*/ 	.short	(.L_1683 - .L_1682)
.L_1682:
        /*00d8*/ 	.word	0x00000008
.L_1683:


//--------------------- .nv.info._ZN2at4cuda17kernelHistogram1DIlslLi1ELi2ELin1ELNS0_23CUDAHistogramMemoryTypeE0EZNS0_21CUDA_tensor_histogramIlsLb0EEEbNS_6TensorES4_S4_lNS_14AccumulateTypeIT0_Lb1EE4typeES8_NS0_13TensorArgTypeES9_S9_EUllE_EEvNS0_6detail10TensorInfoIT_T1_EESF_NSC_IKS6_SE_EElS8_S8_SE_T6_ --------------------------
	.section	.nv.info._ZN2at4cuda17kernelHistogram1DIlslLi1ELi2ELin1ELNS0_23CUDAHistogramMemoryTypeE0EZNS0_21CUDA_tensor_histogramIlsLb0EEEbNS_6TensorES4_S4_lNS_14AccumulateTypeIT0_Lb1EE4typeES8_NS0_13TensorArgTypeES9_S9_EUllE_EEvNS0_6detail10TensorInfoIT_T1_EESF_NSC_IKS6_SE_EElS8_S8_SE_T6_,"",@"SHT_CUDA_INFO"
	.sectionflags	@""
	.align	4


	//----- nvinfo : EIATTR_CUDA_API_VERSION
	.align		4
        /*0000*/ 	.byte	0x04, 0x37
        /*0002*/ 	.short	(.L_1685 - .L_1684)
.L_1684:
        /*0004*/ 	.word	0x00000082


	//----- nvinfo : EIATTR_KPARAM_INFO
	.align		4
.L_1685:
        /*0008*/ 	.byte	0x04, 0x17
        /*000a*/ 	.short	(.L_1687 - .L_1686)
.L_1686:
        /*000c*/ 	.word	0x00000000
        /*0010*/ 	.short	0x0007
        /*0012*/ 	.short	0x0500
        /*0014*/ 	.byte	0x00, 0xf0, 0x81, 0x06


	//----- nvinfo : EIATTR_KPARAM_INFO
	.align		4
.L_1687:
        /*0018*/ 	.byte	0x04, 0x17
        /*001a*/ 	.short	(.L_1689 - .L_1688)
.L_1688:
        /*001c*/ 	.word	0x00000000
        /*0020*/ 	.short	0x0006
        /*0022*/ 	.short	0x04f8
        /*0024*/ 	.byte	0x00, 0xf0, 0x21, 0x00


	//----- nvinfo : EIATTR_KPARAM_INFO
	.align		4
.L_1689:
        /*0028*/ 	.byte	0x04, 0x17
        /*002a*/ 	.short	(.L_1691 - .L_1690)
.L_1690:
        /*002c*/ 	.word	0x00000000
        /*0030*/ 	.short	0x0005
        /*0032*/ 	.short	0x04f0
        /*0034*/ 	.byte	0x00, 0xf0, 0x21, 0x00


	//----- nvinfo : EIATTR_KPARAM_INFO
	.align		4
.L_1691:
        /*0038*/ 	.byte	0x04, 0x17
        /*003a*/ 	.short	(.L_1693 - .L_1692)
.L_1692:
        /*003c*/ 	.word	0x00000000
        /*0040*/ 	.short	0x0004
        /*0042*/ 	.short	0x04e8
        /*0044*/ 	.byte	0x00, 0xf0, 0x21, 0x00


	//----- nvinfo : EIATTR_KPARAM_INFO
	.align		4
.L_1693:
        /*0048*/ 	.byte	0x04, 0x17
        /*004a*/ 	.short	(.L_1695 - .L_1694)
.L_1694:
        /*004c*/ 	.word	0x00000000
        /*0050*/ 	.short	0x0003
        /*0052*/ 	.short	0x04e0
        /*0054*/ 	.byte	0x00, 0xf0, 0x21, 0x00


	//----- nvinfo : EIATTR_KPARAM_INFO
	.align		4
.L_1695:
        /*0058*/ 	.byte	0x04, 0x17
        /*005a*/ 	.short	(.L_1697 - .L_1696)
.L_1696:
        /*005c*/ 	.word	0x00000000
        /*0060*/ 	.short	0x0002
        /*0062*/ 	.short	0x0340
        /*0064*/ 	.byte	0x00, 0xf0, 0x81, 0x06


	//----- nvinfo : EIATTR_KPARAM_INFO
	.align		4
.L_1697:
        /*0068*/ 	.byte	0x04, 0x17
        /*006a*/ 	.short	(.L_1699 - .L_1698)
.L_1698:
        /*006c*/ 	.word	0x00000000
        /*0070*/ 	.short	0x0001
        /*0072*/ 	.short	0x01a0
        /*0074*/ 	.byte	0x00, 0xf0, 0x81, 0x06


	//----- nvinfo : EIATTR_KPARAM_INFO
	.align		4
.L_1699:
        /*0078*/ 	.byte	0x04, 0x17
        /*007a*/ 	.short	(.L_1701 - .L_1700)
.L_1700:
        /*007c*/ 	.word	0x00000000
        /*0080*/ 	.short	0x0000
        /*0082*/ 	.short	0x0000
        /*0084*/ 	.byte	0x00, 0xf0, 0x81, 0x06


	//----- nvinfo : EIATTR_SPARSE_MMA_MASK
	.align		4
.L_1701:
        /*0088*/ 	.byte	0x03, 0x50
        /*008a*/ 	.short	0x0000


	//----- nvinfo : EIATTR_MAXREG_COUNT
	.align		4
        /*008c*/ 	.byte	0x03, 0x1b
        /*008e*/ 	.short	0x0080


	//----- nvinfo : EIATTR_NUM_BARRIERS
	.align		4
        /*0090*/ 	.byte	0x02, 0x4c
        /*0092*/ 	.byte	0x01
	.zero		1


	//----- nvinfo : EIATTR_MERCURY_ISA_VERSION
	.align		4
        /*0094*/ 	.byte	0x03, 0x5f
        /*0096*/ 	.short	0x0101


	//----- nvinfo : EIATTR_VRC_CTA_INIT_COUNT
	.align		4
        /*0098*/ 	.byte	0x02, 0x4a
	.zero		1
	.zero		1


	//----- nvinfo : EIATTR_EXIT_INSTR_OFFSETS
	.align		4
        /*009c*/ 	.byte	0x04, 0x1c
        /*009e*/ 	.short	(.L_1703 - .L_1702)


	//   ....[0]....
.L_1702:
        /*00a0*/ 	.word	0x00006190


	//   ....[1]....
        /*00a4*/ 	.word	0x000066e0


	//   ....[2]....
        /*00a8*/ 	.word	0x00006a30


	//----- nvinfo : EIATTR_MAX_THREADS
	.align		4
.L_1703:
        /*00ac*/ 	.byte	0x04, 0x05
        /*00ae*/ 	.short	(.L_1705 - .L_1704)
.L_1704:
        /*00b0*/ 	.word	0x00000200
        /*00b4*/ 	.word	0x00000001
        /*00b8*/ 	.word	0x00000001


	//----- nvinfo : EIATTR_CRS_STACK_SIZE
	.align		4
.L_1705:
        /*00bc*/ 	.byte	0x04, 0x1e
        /*00be*/ 	.short	(.L_1707 - .L_1706)
.L_1706:
        /*00c0*/ 	.word	0x00000000


	//----- nvinfo : EIATTR_CBANK_PARAM_SIZE
	.align		4
.L_1707:
        /*00c4*/ 	.byte	0x03, 0x19
        /*00c6*/ 	.short	0x06a0


	//----- nvinfo : EIATTR_PARAM_CBANK
	.align		4
        /*00c8*/ 	.byte	0x04, 0x0a
        /*00ca*/ 	.short	(.L_1709 - .L_1708)
	.align		4
.L_1708:
        /*00cc*/ 	.word	index@(.nv.constant0._ZN2at4cuda17kernelHistogram1DIlslLi1ELi2ELin1ELNS0_23CUDAHistogramMemoryTypeE0EZNS0_21CUDA_tensor_histogramIlsLb0EEEbNS_6TensorES4_S4_lNS_14AccumulateTypeIT0_Lb1EE4typeES8_NS0_13TensorArgTypeES9_S9_EUllE_EEvNS0_6detail10TensorInfoIT_T1_EESF_NSC_IKS6_SE_EElS8_S8_SE_T6_)
        /*00d0*/ 	.short	0x0380
        /*00d2*/ 	.short	0x06a0


	//----- nvinfo : EIATTR_SW_WAR
	.align		4
.L_1709:
        /*00d4*/ 	.byte	0x04, 0x36
        /*00d6*/ 	.short	(.L_1711 - .L_1710)
.L_1710:
        /*00d8*/ 	.word	0x00000008
.L_1711:


//--------------------- .nv.info._ZN2at4cuda17kernelHistogram1DIfslLi1ELi2ELin1ELNS0_23CUDAHistogramMemoryTypeE1EZNS0_21CUDA_tensor_histogramIfsLb1EEEbNS_6TensorES4_S4_lNS_14AccumulateTypeIT0_Lb1EE4typeES8_NS0_13TensorArgTypeES9_S9_EUllE0_EEvNS0_6detail10TensorInfoIT_T1_EESF_NSC_IKS6_SE_EElS8_S8_SE_T6_ --------------------------
	.section	.nv.info._ZN2at4cuda17kernelHistogram1DIfslLi1ELi2ELin1ELNS0_23CUDAHistogramMemoryTypeE1EZNS0_21CUDA_tensor_histogramIfsLb1EEEbNS_6TensorES4_S4_lNS_14AccumulateTypeIT0_Lb1EE4typeES8_NS0_13TensorArgTypeES9_S9_EUllE0_EEvNS0_6detail10TensorInfoIT_T1_EESF_NSC_IKS6_SE_EElS8_S8_SE_T6_,"",@"SHT_CUDA_INFO"
	.sectionflags	@""
	.align	4


	//----- nvinfo : EIATTR_CUDA_API_VERSION
	.align		4
        /*0000*/ 	.byte	0x04, 0x37
        /*0002*/ 	.short	(.L_1713 - .L_1712)
.L_1712:
        /*0004*/ 	.word	0x00000082


	//----- nvinfo : EIATTR_KPARAM_INFO
	.align		4
.L_1713:
        /*0008*/ 	.byte	0x04, 0x17
        /*000a*/ 	.short	(.L_1715 - .L_1714)
.L_1714:
        /*000c*/ 	.word	0x00000000
        /*0010*/ 	.short	0x0007
        /*0012*/ 	.short	0x0500
        /*0014*/ 	.byte	0x00, 0xf0, 0x05, 0x00


	//----- nvinfo : EIATTR_KPARAM_INFO
	.align		4
.L_1715:
        /*0018*/ 	.byte	0x04, 0x17
        /*001a*/ 	.short	(.L_1717 - .L_1716)
.L_1716:
        /*001c*/ 	.word	0x00000000
        /*0020*/ 	.short	0x0006
        /*0022*/ 	.short	0x04f8
        /*0024*/ 	.byte	0x00, 0xf0, 0x21, 0x00


	//----- nvinfo : EIATTR_KPARAM_INFO
	.align		4
.L_1717:
        /*0028*/ 	.byte	0x04, 0x17
        /*002a*/ 	.short	(.L_1719 - .L_1718)
.L_1718:
        /*002c*/ 	.word	0x00000000
        /*0030*/ 	.short	0x0005
        /*0032*/ 	.short	0x04f0
        /*0034*/ 	.byte	0x00, 0xf0, 0x21, 0x00


	//----- nvinfo : EIATTR_KPARAM_INFO
	.align		4
.L_1719:
        /*0038*/ 	.byte	0x04, 0x17
        /*003a*/ 	.short	(.L_1721 - .L_1720)
.L_1720:
        /*003c*/ 	.word	0x00000000
        /*0040*/ 	.short	0x0004
        /*0042*/ 	.short	0x04e8
        /*0044*/ 	.byte	0x00, 0xf0, 0x21, 0x00


	//----- nvinfo : EIATTR_KPARAM_INFO
	.align		4
.L_1721:
        /*0048*/ 	.byte	0x04, 0x17
        /*004a*/ 	.short	(.L_1723 - .L_1722)
.L_1722:
        /*004c*/ 	.word	0x00000000
        /*0050*/ 	.short	0x0003
        /*0052*/ 	.short	0x04e0
        /*0054*/ 	.byte	0x00, 0xf0, 0x21, 0x00


	//----- nvinfo : EIATTR_KPARAM_INFO
	.align		4
.L_1723:
        /*0058*/ 	.byte	0x04, 0x17
        /*005a*/ 	.short	(.L_1725 - .L_1724)
.L_1724:
        /*005c*/ 	.word	0x00000000
        /*0060*/ 	.short	0x0002
        /*0062*/ 	.short	0x0340
        /*0064*/ 	.byte	0x00, 0xf0, 0x81, 0x06


	//----- nvinfo : EIATTR_KPARAM_INFO
	.align		4
.L_1725:
        /*0068*/ 	.byte	0x04, 0x17
        /*006a*/ 	.short	(.L_1727 - .L_1726)
.L_1726:
        /*006c*/ 	.word	0x00000000
        /*0070*/ 	.short	0x0001
        /*0072*/ 	.short	0x01a0
        /*0074*/ 	.byte	0x00, 0xf0, 0x81, 0x06


	//----- nvinfo : EIATTR_KPARAM_INFO
	.align		4
.L_1727:
        /*0078*/ 	.byte	0x04, 0x17
        /*007a*/ 	.short	(.L_1729 - .L_1728)
.L_1728:
        /*007c*/ 	.word	0x00000000
        /*0080*/ 	.short	0x0000
        /*0082*/ 	.short	0x0000
        /*0084*/ 	.byte	0x00, 0xf0, 0x81, 0x06


	//----- nvinfo : EIATTR_SPARSE_MMA_MASK
	.align		4
.L_1729:
        /*0088*/ 	.byte	0x03, 0x50
        /*008a*/ 	.short	0x0000


	//----- nvinfo : EIATTR_MAXREG_COUNT
	.align		4
        /*008c*/ 	.byte	0x03, 0x1b
        /*008e*/ 	.short	0x0080


	//----- nvinfo : EIATTR_MERCURY_ISA_VERSION
	.align		4
        /*0090*/ 	.byte	0x03, 0x5f
        /*0092*/ 	.short	0x0101


	//----- nvinfo : EIATTR_VRC_CTA_INIT_COUNT
	.align		4
        /*0094*/ 	.byte	0x02, 0x4a
	.zero		1
	.zero		1


	//----- nvinfo : EIATTR_EXIT_INSTR_OFFSETS
	.align		4
        /*0098*/ 	.byte	0x04, 0x1c
        /*009a*/ 	.short	(.L_1731 - .L_1730)


	//   ....[0]....
.L_1730:
        /*009c*/ 	.word	0x00000080


	//   ....[1]....
        /*00a0*/ 	.word	0x00003d40


	//----- nvinfo : EIATTR_MAX_THREADS
	.align		4
.L_1731:
        /*00a4*/ 	.byte	0x04, 0x05
        /*00a6*/ 	.short	(.L_1733 - .L_1732)
.L_1732:
        /*00a8*/ 	.word	0x00000200
        /*00ac*/ 	.word	0x00000001
        /*00b0*/ 	.word	0x00000001


	//----- nvinfo : EIATTR_CRS_STACK_SIZE
	.align		4
.L_1733:
        /*00b4*/ 	.byte	0x04, 0x1e
        /*00b6*/ 	.short	(.L_1735 - .L_1734)
.L_1734:
        /*00b8*/ 	.word	0x00000000


	//----- nvinfo : EIATTR_CBANK_PARAM_SIZE
	.align		4
.L_1735:
        /*00bc*/ 	.byte	0x03, 0x19
        /*00be*/ 	.short	0x0501


	//----- nvinfo : EIATTR_PARAM_CBANK
	.align		4
        /*00c0*/ 	.byte	0x04, 0x0a
        /*00c2*/ 	.short	(.L_1737 - .L_1736)
	.align		4
.L_1736:
        /*00c4*/ 	.word	index@(.nv.constant0._ZN2at4cuda17kernelHistogram1DIfslLi1ELi2ELin1ELNS0_23CUDAHistogramMemoryTypeE1EZNS0_21CUDA_tensor_histogramIfsLb1EEEbNS_6TensorES4_S4_lNS_14AccumulateTypeIT0_Lb1EE4typeES8_NS0_13TensorArgTypeES9_S9_EUllE0_EEvNS0_6detail10TensorInfoIT_T1_EESF_NSC_IKS6_SE_EElS8_S8_SE_T6_)
        /*00c8*/ 	.short	0x0380
        /*00ca*/ 	.short	0x0501


	//----- nvinfo : EIATTR_SW_WAR
	.align		4
.L_1737:
        /*00cc*/ 	.byte	0x04, 0x36
        /*00ce*/ 	.short	(.L_1739 - .L_1738)
.L_1738:
        /*00d0*/ 	.word	0x00000008
.L_1739:


//--------------------- .nv.info._ZN2at4cuda17kernelHistogram1DIfslLi1ELi2ELin1ELNS0_23CUDAHistogramMemoryTypeE0EZNS0_21CUDA_tensor_histogramIfsLb1EEEbNS_6TensorES4_S4_lNS_14AccumulateTypeIT0_Lb1EE4typeES8_NS0_13TensorArgTypeES9_S9_EUllE0_EEvNS0_6detail10TensorInfoIT_T1_EESF_NSC_IKS6_SE_EElS8_S8_SE_T6_ --------------------------
	.section	.nv.info._ZN2at4cuda17kernelHistogram1DIfslLi1ELi2ELin1ELNS0_23CUDAHistogramMemoryTypeE0EZNS0_21CUDA_tensor_histogramIfsLb1EEEbNS_6TensorES4_S4_lNS_14AccumulateTypeIT0_Lb1EE4typeES8_NS0_13TensorArgTypeES9_S9_EUllE0_EEvNS0_6detail10TensorInfoIT_T1_EESF_NSC_IKS6_SE_EElS8_S8_SE_T6_,"",@"SHT_CUDA_INFO"
	.sectionflags	@""
	.align	4


	//----- nvinfo : EIATTR_CUDA_API_VERSION
	.align		4
        /*0000*/ 	.byte	0x04, 0x37
        /*0002*/ 	.short	(.L_1741 - .L_1740)
.L_1740:
        /*0004*/ 	.word	0x00000082


	//----- nvinfo : EIATTR_KPARAM_INFO
	.align		4
.L_1741:
        /*0008*/ 	.byte	0x04, 0x17
        /*000a*/ 	.short	(.L_1743 - .L_1742)
.L_1742:
        /*000c*/ 	.word	0x00000000
        /*0010*/ 	.short	0x0007
        /*0012*/ 	.short	0x0500
        /*0014*/ 	.byte	0x00, 0xf0, 0x05, 0x00


	//----- nvinfo : EIATTR_KPARAM_INFO
	.align		4
.L_1743:
        /*0018*/ 	.byte	0x04, 0x17
        /*001a*/ 	.short	(.L_1745 - .L_1744)
.L_1744:
        /*001c*/ 	.word	0x00000000
        /*0020*/ 	.short	0x0006
        /*0022*/ 	.short	0x04f8
        /*0024*/ 	.byte	0x00, 0xf0, 0x21, 0x00


	//----- nvinfo : EIATTR_KPARAM_INFO
	.align		4
.L_1745:
        /*0028*/ 	.byte	0x04, 0x17
        /*002a*/ 	.short	(.L_1747 - .L_1746)
.L_1746:
        /*002c*/ 	.word	0x00000000
        /*0030*/ 	.short	0x0005
        /*0032*/ 	.short	0x04f0
        /*0034*/ 	.byte	0x00, 0xf0, 0x21, 0x00


	//----- nvinfo : EIATTR_KPARAM_INFO
	.align		4
.L_1747:
        /*0038*/ 	.byte	0x04, 0x17
        /*003a*/ 	.short	(.L_1749 - .L_1748)
.L_1748:
        /*003c*/ 	.word	0x00000000
        /*0040*/ 	.short	0x0004
        /*0042*/ 	.short	0x04e8
        /*0044*/ 	.byte	0x00, 0xf0, 0x21, 0x00


	//----- nvinfo : EIATTR_KPARAM_INFO
	.align		4
.L_1749:
        /*0048*/ 	.byte	0x04, 0x17
        /*004a*/ 	.short	(.L_1751 - .L_1750)
.L_1750:
        /*004c*/ 	.word	0x00000000
        /*0050*/ 	.short	0x0003
        /*0052*/ 	.short	0x04e0
        /*0054*/ 	.byte	0x00, 0xf0, 0x21, 0x00


	//----- nvinfo : EIATTR_KPARAM_INFO
	.align		4
.L_1751:
        /*0058*/ 	.byte	0x04, 0x17
        /*005a*/ 	.short	(.L_1753 - .L_1752)
.L_1752:
        /*005c*/ 	.word	0x00000000
        /*0060*/ 	.short	0x0002
        /*0062*/ 	.short	0x0340
        /*0064*/ 	.byte	0x00, 0xf0, 0x81, 0x06


	//----- nvinfo : EIATTR_KPARAM_INFO
	.align		4
.L_1753:
        /*0068*/ 	.byte	0x04, 0x17
        /*006a*/ 	.short	(.L_1755 - .L_1754)
.L_1754:
        /*006c*/ 	.word	0x00000000
        /*0070*/ 	.short	0x0001
        /*0072*/ 	.short	0x01a0
        /*0074*/ 	.byte	0x00, 0xf0, 0x81, 0x06


	//----- nvinfo : EIATTR_KPARAM_INFO
	.align		4
.L_1755:
        /*0078*/ 	.byte	0x04, 0x17
        /*007a*/ 	.short	(.L_1757 - .L_1756)
.L_1756:
        /*007c*/ 	.word	0x00000000
        /*0080*/ 	.short	0x0000
        /*0082*/ 	.short	0x0000
        /*0084*/ 	.byte	0x00, 0xf0, 0x81, 0x06


	//----- nvinfo : EIATTR_SPARSE_MMA_MASK
	.align		4
.L_1757:
        /*0088*/ 	.byte	0x03, 0x50
        /*008a*/ 	.short	0x0000


	//----- nvinfo : EIATTR_MAXREG_COUNT
	.align		4
        /*008c*/ 	.byte	0x03, 0x1b
        /*008e*/ 	.short	0x0080


	//----- nvinfo : EIATTR_NUM_BARRIERS
	.align		4
        /*0090*/ 	.byte	0x02, 0x4c
        /*0092*/ 	.byte	0x01
	.zero		1


	//----- nvinfo : EIATTR_MERCURY_ISA_VERSION
	.align		4
        /*0094*/ 	.byte	0x03, 0x5f
        /*0096*/ 	.short	0x0101


	//----- nvinfo : EIATTR_VRC_CTA_INIT_COUNT
	.align		4
        /*0098*/ 	.byte	0x02, 0x4a
	.zero		1
	.zero		1


	//----- nvinfo : EIATTR_EXIT_INSTR_OFFSETS
	.align		4
        /*009c*/ 	.byte	0x04, 0x1c
        /*009e*/ 	.short	(.L_1759 - .L_1758)


	//   ....[0]....
.L_1758:
        /*00a0*/ 	.word	0x00004380


	//   ....[1]....
        /*00a4*/ 	.word	0x000044c0


	//----- nvinfo : EIATTR_MAX_THREADS
	.align		4
.L_1759:
        /*00a8*/ 	.byte	0x04, 0x05
        /*00aa*/ 	.short	(.L_1761 - .L_1760)
.L_1760:
        /*00ac*/ 	.word	0x00000200
        /*00b0*/ 	.word	0x00000001
        /*00b4*/ 	.word	0x00000001


	//----- nvinfo : EIATTR_CRS_STACK_SIZE
	.align		4
.L_1761:
        /*00b8*/ 	.byte	0x04, 0x1e
        /*00ba*/ 	.short	(.L_1763 - .L_1762)
.L_1762:
        /*00bc*/ 	.word	0x00000000


	//----- nvinfo : EIATTR_CBANK_PARAM_SIZE
	.align		4
.L_1763:
        /*00c0*/ 	.byte	0x03, 0x19
        /*00c2*/ 	.short	0x0501


	//----- nvinfo : EIATTR_PARAM_CBANK
	.align		4
        /*00c4*/ 	.byte	0x04, 0x0a
        /*00c6*/ 	.short	(.L_1765 - .L_1764)
	.align		4
.L_1764:
        /*00c8*/ 	.word	index@(.nv.constant0._ZN2at4cuda17kernelHistogram1DIfslLi1ELi2ELin1ELNS0_23CUDAHistogramMemoryTypeE0EZNS0_21CUDA_tensor_histogramIfsLb1EEEbNS_6TensorES4_S4_lNS_14AccumulateTypeIT0_Lb1EE4typeES8_NS0_13TensorArgTypeES9_S9_EUllE0_EEvNS0_6detail10TensorInfoIT_T1_EESF_NSC_IKS6_SE_EElS8_S8_SE_T6_)
        /*00cc*/ 	.short	0x0380
        /*00ce*/ 	.short	0x0501


	//----- nvinfo : EIATTR_SW_WAR
	.align		4
.L_1765:
        /*00d0*/ 	.byte	0x04, 0x36
        /*00d2*/ 	.short	(.L_1767 - .L_1766)
.L_1766:
        /*00d4*/ 	.word	0x00000008
.L_1767:


//--------------------- .nv.info._ZN2at4cuda17kernelHistogram1DIfslLi1ELi2ELin1ELNS0_23CUDAHistogramMemoryTypeE1EZNS0_21CUDA_tensor_histogramIfsLb1EEEbNS_6TensorES4_S4_lNS_14AccumulateTypeIT0_Lb1EE4typeES8_NS0_13TensorArgTypeES9_S9_EUllE_EEvNS0_6detail10TensorInfoIT_T1_EESF_NSC_IKS6_SE_EElS8_S8_SE_T6_ --------------------------
	.section	.nv.info._ZN2at4cuda17kernelHistogram1DIfslLi1ELi2ELin1ELNS0_23CUDAHistogramMemoryTypeE1EZNS0_21CUDA_tensor_histogramIfsLb1EEEbNS_6TensorES4_S4_lNS_14AccumulateTypeIT0_Lb1EE4typeES8_NS0_13TensorArgTypeES9_S9_EUllE_EEvNS0_6detail10TensorInfoIT_T1_EESF_NSC_IKS6_SE_EElS8_S8_SE_T6_,"",@"SHT_CUDA_INFO"
	.sectionflags	@""
	.align	4


	//----- nvinfo : EIATTR_CUDA_API_VERSION
	.align		4
        /*0000*/ 	.byte	0x04, 0x37
        /*0002*/ 	.short	(.L_1769 - .L_1768)
.L_1768:
        /*0004*/ 	.word	0x00000082


	//----- nvinfo : EIATTR_KPARAM_INFO
	.align		4
.L_1769:
        /*0008*/ 	.byte	0x04, 0x17
        /*000a*/ 	.short	(.L_1771 - .L_1770)
.L_1770:
        /*000c*/ 	.word	0x00000000
        /*0010*/ 	.short	0x0007
        /*0012*/ 	.short	0x0500
        /*0014*/ 	.byte	0x00, 0xf0, 0x81, 0x06


	//----- nvinfo : EIATTR_KPARAM_INFO
	.align		4
.L_1771:
        /*0018*/ 	.byte	0x04, 0x17
        /*001a*/ 	.short	(.L_1773 - .L_1772)
.L_1772:
        /*001c*/ 	.word	0x00000000
        /*0020*/ 	.short	0x0006
        /*0022*/ 	.short	0x04f8
        /*0024*/ 	.byte	0x00, 0xf0, 0x21, 0x00


	//----- nvinfo : EIATTR_KPARAM_INFO
	.align		4
.L_1773:
        /*0028*/ 	.byte	0x04, 0x17
        /*002a*/ 	.short	(.L_1775 - .L_1774)
.L_1774:
        /*002c*/ 	.word	0x00000000
        /*0030*/ 	.short	0x0005
        /*0032*/ 	.short	0x04f0
        /*0034*/ 	.byte	0x00, 0xf0, 0x21, 0x00


	//----- nvinfo : EIATTR_KPARAM_INFO
	.align		4
.L_1775:
        /*0038*/ 	.byte	0x04, 0x17
        /*003a*/ 	.short	(.L_1777 - .L_1776)
.L_1776:
        /*003c*/ 	.word	0x00000000
        /*0040*/ 	.short	0x0004
        /*0042*/ 	.short	0x04e8
        /*0044*/ 	.byte	0x00, 0xf0, 0x21, 0x00


	//----- nvinfo : EIATTR_KPARAM_INFO
	.align		4
.L_1777:
        /*0048*/ 	.byte	0x04, 0x17
        /*004a*/ 	.short	(.L_1779 - .L_1778)
.L_1778:
        /*004c*/ 	.word	0x00000000
        /*0050*/ 	.short	0x0003
        /*0052*/ 	.short	0x04e0
        /*0054*/ 	.byte	0x00, 0xf0, 0x21, 0x00


	//----- nvinfo : EIATTR_KPARAM_INFO
	.align		4
.L_1779:
        /*0058*/ 	.byte	0x04, 0x17
        /*005a*/ 	.short	(.L_1781 - .L_1780)
.L_1780:
        /*005c*/ 	.word	0x00000000
        /*0060*/ 	.short	0x0002
        /*0062*/ 	.short	0x0340
        /*0064*/ 	.byte	0x00, 0xf0, 0x81, 0x06


	//----- nvinfo : EIATTR_KPARAM_INFO
	.align		4
.L_1781:
        /*0068*/ 	.byte	0x04, 0x17
        /*006a*/ 	.short	(.L_1783 - .L_1782)
.L_1782:
        /*006c*/ 	.word	0x00000000
        /*0070*/ 	.short	0x0001
        /*0072*/ 	.short	0x01a0
        /*0074*/ 	.byte	0x00, 0xf0, 0x81, 0x06


	//----- nvinfo : EIATTR_KPARAM_INFO
	.align		4
.L_1783:
        /*0078*/ 	.byte	0x04, 0x17
        /*007a*/ 	.short	(.L_1785 - .L_1784)
.L_1784:
        /*007c*/ 	.word	0x00000000
        /*0080*/ 	.short	0x0000
        /*0082*/ 	.short	0x0000
        /*0084*/ 	.byte	0x00, 0xf0, 0x81, 0x06


	//----- nvinfo : EIATTR_SPARSE_MMA_MASK
	.align		4
.L_1785:
        /*0088*/ 	.byte	0x03, 0x50
        /*008a*/ 	.short	0x0000


	//----- nvinfo : EIATTR_MAXREG_COUNT
	.align		4
        /*008c*/ 	.byte	0x03, 0x1b
        /*008e*/ 	.short	0x0080


	//----- nvinfo : EIATTR_MERCURY_ISA_VERSION
	.align		4
        /*0090*/ 	.byte	0x03, 0x5f
        /*0092*/ 	.short	0x0101


	//----- nvinfo : EIATTR_VRC_CTA_INIT_COUNT
	.align		4
        /*0094*/ 	.byte	0x02, 0x4a
	.zero		1
	.zero		1


	//----- nvinfo : EIATTR_EXIT_INSTR_OFFSETS
	.align		4
        /*0098*/ 	.byte	0x04, 0x1c
        /*009a*/ 	.short	(.L_1787 - .L_1786)


	//   ....[0]....
.L_1786:
        /*009c*/ 	.word	0x00000080


	//   ....[1]....
        /*00a0*/ 	.word	0x00003dc0


	//----- nvinfo : EIATTR_MAX_THREADS
	.align		4
.L_1787:
        /*00a4*/ 	.byte	0x04, 0x05
        /*00a6*/ 	.short	(.L_1789 - .L_1788)
.L_1788:
        /*00a8*/ 	.word	0x00000200
        /*00ac*/ 	.word	0x00000001
        /*00b0*/ 	.word	0x00000001


	//----- nvinfo : EIATTR_CRS_STACK_SIZE
	.align		4
.L_1789:
        /*00b4*/ 	.byte	0x04, 0x1e
        /*00b6*/ 	.short	(.L_1791 - .L_1790)
.L_1790:
        /*00b8*/ 	.word	0x00000000


	//----- nvinfo : EIATTR_CBANK_PARAM_SIZE
	.align		4
.L_1791:
        /*00bc*/ 	.byte	0x03, 0x19
        /*00be*/ 	.short	0x06a0


	//----- nvinfo : EIATTR_PARAM_CBANK
	.align		4
        /*00c0*/ 	.byte	0x04, 0x0a
        /*00c2*/ 	.short	(.L_1793 - .L_1792)
	.align		4
.L_1792:
        /*00c4*/ 	.word	index@(.nv.constant0._ZN2at4cuda17kernelHistogram1DIfslLi1ELi2ELin1ELNS0_23CUDAHistogramMemoryTypeE1EZNS0_21CUDA_tensor_histogramIfsLb1EEEbNS_6TensorES4_S4_lNS_14AccumulateTypeIT0_Lb1EE4typeES8_NS0_13TensorArgTypeES9_S9_EUllE_EEvNS0_6detail10TensorInfoIT_T1_EESF_NSC_IKS6_SE_EElS8_S8_SE_T6_)
        /*00c8*/ 	.short	0x0380
        /*00ca*/ 	.short	0x06a0


	//----- nvinfo : EIATTR_SW_WAR
	.align		4
.L_1793:
        /*00cc*/ 	.byte	0x04, 0x36
        /*00ce*/ 	.short	(.L_1795 - .L_1794)
.L_1794:
        /*00d0*/ 	.word	0x00000008
.L_1795:


//--------------------- .nv.info._ZN2at4cuda17kernelHistogram1DIfslLi1ELi2ELin1ELNS0_23CUDAHistogramMemoryTypeE0EZNS0_21CUDA_tensor_histogramIfsLb1EEEbNS_6TensorES4_S4_lNS_14AccumulateTypeIT0_Lb1EE4typeES8_NS0_13TensorArgTypeES9_S9_EUllE_EEvNS0_6detail10TensorInfoIT_T1_EESF_NSC_IKS6_SE_EElS8_S8_SE_T6_ --------------------------
	.section	.nv.info._ZN2at4cuda17kernelHistogram1DIfslLi1ELi2ELin1ELNS0_23CUDAHistogramMemoryTypeE0EZNS0_21CUDA_tensor_histogramIfsLb1EEEbNS_6TensorES4_S4_lNS_14AccumulateTypeIT0_Lb1EE4typeES8_NS0_13TensorArgTypeES9_S9_EUllE_EEvNS0_6detail10TensorInfoIT_T1_EESF_NSC_IKS6_SE_EElS8_S8_SE_T6_,"",@"SHT_CUDA_INFO"
	.sectionflags	@""
	.align	4


	//----- nvinfo : EIATTR_CUDA_API_VERSION
	.align		4
        /*0000*/ 	.byte	0x04, 0x37
        /*0002*/ 	.short	(.L_1797 - .L_1796)
.L_1796:
        /*0004*/ 	.word	0x00000082


	//----- nvinfo : EIATTR_KPARAM_INFO
	.align		4
.L_1797:
        /*0008*/ 	.byte	0x04, 0x17
        /*000a*/ 	.short	(.L_1799 - .L_1798)
.L_1798:
        /*000c*/ 	.word	0x00000000
        /*0010*/ 	.short	0x0007
        /*0012*/ 	.short	0x0500
        /*0014*/ 	.byte	0x00, 0xf0, 0x81, 0x06


	//----- nvinfo : EIATTR_KPARAM_INFO
	.align		4
.L_1799:
        /*0018*/ 	.byte	0x04, 0x17
        /*001a*/ 	.short	(.L_1801 - .L_1800)
.L_1800:
        /*001c*/ 	.word	0x00000000
        /*0020*/ 	.short	0x0006
        /*0022*/ 	.short	0x04f8
        /*0024*/ 	.byte	0x00, 0xf0, 0x21, 0x00


	//----- nvinfo : EIATTR_KPARAM_INFO
	.align		4
.L_1801:
        /*0028*/ 	.byte	0x04, 0x17
        /*002a*/ 	.short	(.L_1803 - .L_1802)
.L_1802:
        /*002c*/ 	.word	0x00000000
        /*0030*/ 	.short	0x0005
        /*0032*/ 	.short	0x04f0
        /*0034*/ 	.byte	0x00, 0xf0, 0x21, 0x00


	//----- nvinfo : EIATTR_KPARAM_INFO
	.align		4
.L_1803:
        /*0038*/ 	.byte	0x04, 0x17
        /*003a*/ 	.short	(.L_1805 - .L_1804)
.L_1804:
        /*003c*/ 	.word	0x00000000
        /*0040*/ 	.short	0x0004
        /*0042*/ 	.short	0x04e8
        /*0044*/ 	.byte	0x00, 0xf0, 0x21, 0x00


	//----- nvinfo : EIATTR_KPARAM_INFO
	.align		4
.L_1805:
        /*0048*/ 	.byte	0x04, 0x17
        /*004a*/ 	.short	(.L_1807 - .L_1806)
.L_1806:
        /*004c*/ 	.word	0x00000000
        /*0050*/ 	.short	0x0003
        /*0052*/ 	.short	0x04e0
        /*0054*/ 	.byte	0x00, 0xf0, 0x21, 0x00


	//----- nvinfo : EIATTR_KPARAM_INFO
	.align		4
.L_1807:
        /*0058*/ 	.byte	0x04, 0x17
        /*005a*/ 	.short	(.L_1809 - .L_1808)
.L_1808:
        /*005c*/ 	.word	0x00000000
        /*0060*/ 	.short	0x0002
        /*0062*/ 	.short	0x0340
        /*0064*/ 	.byte	0x00, 0xf0, 0x81, 0x06


	//----- nvinfo : EIATTR_KPARAM_INFO
	.align		4
.L_1809:
        /*0068*/ 	.byte	0x04, 0x17
        /*006a*/ 	.short	(.L_1811 - .L_1810)
.L_1810:
        /*006c*/ 	.word	0x00000000
        /*0070*/ 	.short	0x0001
        /*0072*/ 	.short	0x01a0
        /*0074*/ 	.byte	0x00, 0xf0, 0x81, 0x06


	//----- nvinfo : EIATTR_KPARAM_INFO
	.align		4
.L_1811:
        /*0078*/ 	.byte	0x04, 0x17
        /*007a*/ 	.short	(.L_1813 - .L_1812)
.L_1812:
        /*007c*/ 	.word	0x00000000
        /*0080*/ 	.short	0x0000
        /*0082*/ 	.short	0x0000
        /*0084*/ 	.byte	0x00, 0xf0, 0x81, 0x06


	//----- nvinfo : EIATTR_SPARSE_MMA_MASK
	.align		4
.L_1813:
        /*0088*/ 	.byte	0x03, 0x50
        /*008a*/ 	.short	0x0000


	//----- nvinfo : EIATTR_MAXREG_COUNT
	.align		4
        /*008c*/ 	.byte	0x03, 0x1b
        /*008e*/ 	.short	0x0080


	//----- nvinfo : EIATTR_NUM_BARRIERS
	.align		4
        /*0090*/ 	.byte	0x02, 0x4c
        /*0092*/ 	.byte	0x01
	.zero		1


	//----- nvinfo : EIATTR_MERCURY_ISA_VERSION
	.align		4
        /*0094*/ 	.byte	0x03, 0x5f
        /*0096*/ 	.short	0x0101


	//----- nvinfo : EIATTR_VRC_CTA_INIT_COUNT
	.align		4
        /*0098*/ 	.byte	0x02, 0x4a
	.zero		1
	.zero		1


	//----- nvinfo : EIATTR_EXIT_INSTR_OFFSETS
	.align		4
        /*009c*/ 	.byte	0x04, 0x1c
        /*009e*/ 	.short	(.L_1815 - .L_1814)


	//   ....[0]....
.L_1814:
        /*00a0*/ 	.word	0x00004410


	//   ....[1]....
        /*00a4*/ 	.word	0x00004550


	//----- nvinfo : EIATTR_MAX_THREADS
	.align		4
.L_1815:
        /*00a8*/ 	.byte	0x04, 0x05
        /*00aa*/ 	.short	(.L_1817 - .L_1816)
.L_1816:
        /*00ac*/ 	.word	0x00000200
        /*00b0*/ 	.word	0x00000001
        /*00b4*/ 	.word	0x00000001


	//----- nvinfo : EIATTR_CRS_STACK_SIZE
	.align		4
.L_1817:
        /*00b8*/ 	.byte	0x04, 0x1e
        /*00ba*/ 	.short	(.L_1819 - .L_1818)
.L_1818:
        /*00bc*/ 	.word	0x00000000


	//----- nvinfo : EIATTR_CBANK_PARAM_SIZE
	.align		4
.L_1819:
        /*00c0*/ 	.byte	0x03, 0x19
        /*00c2*/ 	.short	0x06a0


	//----- nvinfo : EIATTR_PARAM_CBANK
	.align		4
        /*00c4*/ 	.byte	0x04, 0x0a
        /*00c6*/ 	.short	(.L_1821 - .L_1820)
	.align		4
.L_1820:
        /*00c8*/ 	.word	index@(.nv.constant0._ZN2at4cuda17kernelHistogram1DIfslLi1ELi2ELin1ELNS0_23CUDAHistogramMemoryTypeE0EZNS0_21CUDA_tensor_histogramIfsLb1EEEbNS_6TensorES4_S4_lNS_14AccumulateTypeIT0_Lb1EE4typeES8_NS0_13TensorArgTypeES9_S9_EUllE_EEvNS0_6detail10TensorInfoIT_T1_EESF_NSC_IKS6_SE_EElS8_S8_SE_T6_)
        /*00cc*/ 	.short	0x0380
        /*00ce*/ 	.short	0x06a0


	//----- nvinfo : EIATTR_SW_WAR
	.align		4
.L_1821:
        /*00d0*/ 	.byte	0x04, 0x36
        /*00d2*/ 	.short	(.L_1823 - .L_1822)
.L_1822:
        /*00d4*/ 	.word	0x00000008
.L_1823:


//--------------------- .nv.info._ZN2at4cuda17kernelHistogram1DIdllLi1ELi2ELin1ELNS0_23CUDAHistogramMemoryTypeE1EZNS0_21CUDA_tensor_histogramIdlLb1EEEbNS_6TensorES4_S4_lNS_14AccumulateTypeIT0_Lb1EE4typeES8_NS0_13TensorArgTypeES9_S9_EUllE0_EEvNS0_6detail10TensorInfoIT_T1_EESF_NSC_IKS6_SE_EElS8_S8_SE_T6_ --------------------------
	.section	.nv.info._ZN2at4cuda17kernelHistogram1DIdllLi1ELi2ELin1ELNS0_23CUDAHistogramMemoryTypeE1EZNS0_21CUDA_tensor_histogramIdlLb1EEEbNS_6TensorES4_S4_lNS_14AccumulateTypeIT0_Lb1EE4typeES8_NS0_13TensorArgTypeES9_S9_EUllE0_EEvNS0_6detail10TensorInfoIT_T1_EESF_NSC_IKS6_SE_EElS8_S8_SE_T6_,"",@"SHT_CUDA_INFO"
	.sectionflags	@""
	.align	4


	//----- nvinfo : EIATTR_CUDA_API_VERSION
	.align		4
        /*0000*/ 	.byte	0x04, 0x37
        /*0002*/ 	.short	(.L_1825 - .L_1824)
.L_1824:
        /*0004*/ 	.word	0x00000082


	//----- nvinfo : EIATTR_KPARAM_INFO
	.align		4
.L_1825:
        /*0008*/ 	.byte	0x04, 0x17
        /*000a*/ 	.short	(.L_1827 - .L_1826)
.L_1826:
        /*000c*/ 	.word	0x00000000
        /*0010*/ 	.short	0x0007
        /*0012*/ 	.short	0x0500
        /*0014*/ 	.byte	0x00, 0xf0, 0x05, 0x00


	//----- nvinfo : EIATTR_KPARAM_INFO
	.align		4
.L_1827:
        /*0018*/ 	.byte	0x04, 0x17
        /*001a*/ 	.short	(.L_1829 - .L_1828)
.L_1828:
        /*001c*/ 	.word	0x00000000
        /*0020*/ 	.short	0x0006
        /*0022*/ 	.short	0x04f8
        /*0024*/ 	.byte	0x00, 0xf0, 0x21, 0x00


	//----- nvinfo : EIATTR_KPARAM_INFO
	.align		4
.L_1829:
        /*0028*/ 	.byte	0x04, 0x17
        /*002a*/ 	.short	(.L_1831 - .L_1830)
.L_1830:
        /*002c*/ 	.word	0x00000000
        /*0030*/ 	.short	0x0005
        /*0032*/ 	.short	0x04f0
        /*0034*/ 	.byte	0x00, 0xf0, 0x21, 0x00


	//----- nvinfo : EIATTR_KPARAM_INFO
	.align		4
.L_1831:
        /*0038*/ 	.byte	0x04, 0x17
        /*003a*/ 	.short	(.L_1833 - .L_1832)
.L_1832:
        /*003c*/ 	.word	0x00000000
        /*0040*/ 	.short	0x0004
        /*0042*/ 	.short	0x04e8
        /*0044*/ 	.byte	0x00, 0xf0, 0x21, 0x00


	//----- nvinfo : EIATTR_KPARAM_INFO
	.align		4
.L_1833:
        /*0048*/ 	.byte	0x04, 0x17
        /*004a*/ 	.short	(.L_1835 - .L_1834)
.L_1834:
        /*004c*/ 	.word	0x00000000
        /*0050*/ 	.short	0x0003
        /*0052*/ 	.short	0x04e0
        /*0054*/ 	.byte	0x00, 0xf0, 0x21, 0x00


	//----- nvinfo : EIATTR_KPARAM_INFO
	.align		4
.L_1835:
        /*0058*/ 	.byte	0x04, 0x17
        /*005a*/ 	.short	(.L_1837 - .L_1836)
.L_1836:
        /*005c*/ 	.word	0x00000000
        /*0060*/ 	.short	0x0002
        /*0062*/ 	.short	0x0340
        /*0064*/ 	.byte	0x00, 0xf0, 0x81, 0x06


	//----- nvinfo : EIATTR_KPARAM_INFO
	.align		4
.L_1837:
        /*0068*/ 	.byte	0x04, 0x17
        /*006a*/ 	.short	(.L_1839 - .L_1838)
.L_1838:
        /*006c*/ 	.word	0x00000000
        /*0070*/ 	.short	0x0001
        /*0072*/ 	.short	0x01a0
        /*0074*/ 	.byte	0x00, 0xf0, 0x81, 0x06


	//----- nvinfo : EIATTR_KPARAM_INFO
	.align		4
.L_1839:
        /*0078*/ 	.byte	0x04, 0x17
        /*007a*/ 	.short	(.L_1841 - .L_1840)
.L_1840:
        /*007c*/ 	.word	0x00000000
        /*0080*/ 	.short	0x0000
        /*0082*/ 	.short	0x0000
        /*0084*/ 	.byte	0x00, 0xf0, 0x81, 0x06


	//----- nvinfo : EIATTR_SPARSE_MMA_MASK
	.align		4
.L_1841:
        /*0088*/ 	.byte	0x03, 0x50
        /*008a*/ 	.short	0x0000


	//----- nvinfo : EIATTR_MAXREG_COUNT
	.align		4
        /*008c*/ 	.byte	0x03, 0x1b
        /*008e*/ 	.short	0x0080


	//----- nvinfo : EIATTR_MERCURY_ISA_VERSION
	.align		4
        /*0090*/ 	.byte	0x03, 0x5f
        /*0092*/ 	.short	0x0101


	//----- nvinfo : EIATTR_VRC_CTA_INIT_COUNT
	.align		4
        /*0094*/ 	.byte	0x02, 0x4a
	.zero		1
	.zero		1


	//----- nvinfo : EIATTR_EXIT_INSTR_OFFSETS
	.align		4
        /*0098*/ 	.byte	0x04, 0x1c
        /*009a*/ 	.short	(.L_1843 - .L_1842)


	//   ....[0]....
.L_1842:
        /*009c*/ 	.word	0x00000080


	//   ....[1]....
        /*00a0*/ 	.word	0x00003d40


	//----- nvinfo : EIATTR_MAX_THREADS
	.align		4
.L_1843:
        /*00a4*/ 	.byte	0x04, 0x05
        /*00a6*/ 	.short	(.L_1845 - .L_1844)
.L_1844:
        /*00a8*/ 	.word	0x00000200
        /*00ac*/ 	.word	0x00000001
        /*00b0*/ 	.word	0x00000001


	//----- nvinfo : EIATTR_CRS_STACK_SIZE
	.align		4
.L_1845:
        /*00b4*/ 	.byte	0x04, 0x1e
        /*00b6*/ 	.short	(.L_1847 - .L_1846)
.L_1846:
        /*00b8*/ 	.word	0x00000000


	//----- nvinfo : EIATTR_CBANK_PARAM_SIZE
	.align		4
.L_1847:
        /*00bc*/ 	.byte	0x03, 0x19
        /*00be*/ 	.short	0x0501


	//----- nvinfo : EIATTR_PARAM_CBANK
	.align		4
        /*00c0*/ 	.byte	0x04, 0x0a
        /*00c2*/ 	.short	(.L_1849 - .L_1848)
	.align		4
.L_1848:
        /*00c4*/ 	.word	index@(.nv.constant0._ZN2at4cuda17kernelHistogram1DIdllLi1ELi2ELin1ELNS0_23CUDAHistogramMemoryTypeE1EZNS0_21CUDA_tensor_histogramIdlLb1EEEbNS_6TensorES4_S4_lNS_14AccumulateTypeIT0_Lb1EE4typeES8_NS0_13TensorArgTypeES9_S9_EUllE0_EEvNS0_6detail10TensorInfoIT_T1_EESF_NSC_IKS6_SE_EElS8_S8_SE_T6_)
        /*00c8*/ 	.short	0x0380
        /*00ca*/ 	.short	0x0501


	//----- nvinfo : EIATTR_SW_WAR
	.align		4
.L_1849:
        /*00cc*/ 	.byte	0x04, 0x36
        /*00ce*/ 	.short	(.L_1851 - .L_1850)
.L_1850:
        /*00d0*/ 	.word	0x00000008
.L_1851:


//--------------------- .nv.info._ZN2at4cuda17kernelHistogram1DIdllLi1ELi2ELin1ELNS0_23CUDAHistogramMemoryTypeE0EZNS0_21CUDA_tensor_histogramIdlLb1EEEbNS_6TensorES4_S4_lNS_14AccumulateTypeIT0_Lb1EE4typeES8_NS0_13TensorArgTypeES9_S9_EUllE0_EEvNS0_6detail10TensorInfoIT_T1_EESF_NSC_IKS6_SE_EElS8_S8_SE_T6_ --------------------------
	.section	.nv.info._ZN2at4cuda17kernelHistogram1DIdllLi1ELi2ELin1ELNS0_23CUDAHistogramMemoryTypeE0EZNS0_21CUDA_tensor_histogramIdlLb1EEEbNS_6TensorES4_S4_lNS_14AccumulateTypeIT0_Lb1EE4typeES8_NS0_13TensorArgTypeES9_S9_EUllE0_EEvNS0_6detail10TensorInfoIT_T1_EESF_NSC_IKS6_SE_EElS8_S8_SE_T6_,"",@"SHT_CUDA_INFO"
	.sectionflags	@""
	.align	4


	//----- nvinfo : EIATTR_CUDA_API_VERSION
	.align		4
        /*0000*/ 	.byte	0x04, 0x37
        /*0002*/ 	.short	(.L_1853 - .L_1852)
.L_1852:
        /*0004*/ 	.word	0x00000082


	//----- nvinfo : EIATTR_KPARAM_INFO
	.align		4
.L_1853:
        /*0008*/ 	.byte	0x04, 0x17
        /*000a*/ 	.short	(.L_1855 - .L_1854)
.L_1854:
        /*000c*/ 	.word	0x00000000
        /*0010*/ 	.short	0x0007
        /*0012*/ 	.short	0x0500
        /*0014*/ 	.byte	0x00, 0xf0, 0x05, 0x00


	//----- nvinfo : EIATTR_KPARAM_INFO
	.align		4
.L_1855:
        /*0018*/ 	.byte	0x04, 0x17
        /*001a*/ 	.short	(.L_1857 - .L_1856)
.L_1856:
        /*001c*/ 	.word	0x00000000
        /*0020*/ 	.short	0x0006
        /*0022*/ 	.short	0x04f8
        /*0024*/ 	.byte	0x00, 0xf0, 0x21, 0x00


	//----- nvinfo : EIATTR_KPARAM_INFO
	.align		4
.L_1857:
        /*0028*/ 	.byte	0x04, 0x17
        /*002a*/ 	.short	(.L_1859 - .L_1858)
.L_1858:
        /*002c*/ 	.word	0x00000000
        /*0030*/ 	.short	0x0005
        /*0032*/ 	.short	0x04f0
        /*0034*/ 	.byte	0x00, 0xf0, 0x21, 0x00


	//----- nvinfo : EIATTR_KPARAM_INFO
	.align		4
.L_1859:
        /*0038*/ 	.byte	0x04, 0x17
        /*003a*/ 	.short	(.L_1861 - .L_1860)
.L_1860:
        /*003c*/ 	.word	0x00000000
        /*0040*/ 	.short	0x0004
        /*0042*/ 	.short	0x04e8
        /*0044*/ 	.byte	0x00, 0xf0, 0x21, 0x00


	//----- nvinfo : EIATTR_KPARAM_INFO
	.align		4
.L_1861:
        /*0048*/ 	.byte	0x04, 0x17
        /*004a*/ 	.short	(.L_1863 - .L_1862)
.L_1862:
        /*004c*/ 	.word	0x00000000
        /*0050*/ 	.short	0x0003
        /*0052*/ 	.short	0x04e0
        /*0054*/ 	.byte	0x00, 0xf0, 0x21, 0x00


	//----- nvinfo : EIATTR_KPARAM_INFO
	.align		4
.L_1863:
        /*0058*/ 	.byte	0x04, 0x17
        /*005a*/ 	.short	(.L_1865 - .L_1864)
.L_1864:
        /*005c*/ 	.word	0x00000000
        /*0060*/ 	.short	0x0002
        /*0062*/ 	.short	0x0340
        /*0064*/ 	.byte	0x00, 0xf0, 0x81, 0x06


	//----- nvinfo : EIATTR_KPARAM_INFO
	.align		4
.L_1865:
        /*0068*/ 	.byte	0x04, 0x17
        /*006a*/ 	.short	(.L_1867 - .L_1866)
.L_1866:
        /*006c*/ 	.word	0x00000000
        /*0070*/ 	.short	0x0001
        /*0072*/ 	.short	0x01a0
        /*0074*/ 	.byte	0x00, 0xf0, 0x81, 0x06


	//----- nvinfo : EIATTR_KPARAM_INFO
	.align		4
.L_1867:
        /*0078*/ 	.byte	0x04, 0x17
        /*007a*/ 	.short	(.L_1869 - .L_1868)
.L_1868:
        /*007c*/ 	.word	0x00000000
        /*0080*/ 	.short	0x0000
        /*0082*/ 	.short	0x0000
        /*0084*/ 	.byte	0x00, 0xf0, 0x81, 0x06


	//----- nvinfo : EIATTR_SPARSE_MMA_MASK
	.align		4
.L_1869:
        /*0088*/ 	.byte	0x03, 0x50
        /*008a*/ 	.short	0x0000


	//----- nvinfo : EIATTR_MAXREG_COUNT
	.align		4
        /*008c*/ 	.byte	0x03, 0x1b
        /*008e*/ 	.short	0x0080


	//----- nvinfo : EIATTR_NUM_BARRIERS
	.align		4
        /*0090*/ 	.byte	0x02, 0x4c
        /*0092*/ 	.byte	0x01
	.zero		1


	//----- nvinfo : EIATTR_MERCURY_ISA_VERSION
	.align		4
        /*0094*/ 	.byte	0x03, 0x5f
        /*0096*/ 	.short	0x0101


	//----- nvinfo : EIATTR_VRC_CTA_INIT_COUNT
	.align		4
        /*0098*/ 	.byte	0x02, 0x4a
	.zero		1
	.zero		1


	//----- nvinfo : EIATTR_EXIT_INSTR_OFFSETS
	.align		4
        /*009c*/ 	.byte	0x04, 0x1c
        /*009e*/ 	.short	(.L_1871 - .L_1870)


	//   ....[0]....
.L_1870:
        /*00a0*/ 	.word	0x00004280


	//   ....[1]....
        /*00a4*/ 	.word	0x000043c0


	//----- nvinfo : EIATTR_MAX_THREADS
	.align		4
.L_1871:
        /*00a8*/ 	.byte	0x04, 0x05
        /*00aa*/ 	.short	(.L_1873 - .L_1872)
.L_1872:
        /*00ac*/ 	.word	0x00000200
        /*00b0*/ 	.word	0x00000001
        /*00b4*/ 	.word	0x00000001


	//----- nvinfo : EIATTR_CRS_STACK_SIZE
	.align		4
.L_1873:
        /*00b8*/ 	.byte	0x04, 0x1e
        /*00ba*/ 	.short	(.L_1875 - .L_1874)
.L_1874:
        /*00bc*/ 	.word	0x00000000


	//----- nvinfo : EIATTR_CBANK_PARAM_SIZE
	.align		4
.L_1875:
        /*00c0*/ 	.byte	0x03, 0x19
        /*00c2*/ 	.short	0x0501


	//----- nvinfo : EIATTR_PARAM_CBANK
	.align		4
        /*00c4*/ 	.byte	0x04, 0x0a
        /*00c6*/ 	.short	(.L_1877 - .L_1876)
	.align		4
.L_1876:
        /*00c8*/ 	.word	index@(.nv.constant0._ZN2at4cuda17kernelHistogram1DIdllLi1ELi2ELin1ELNS0_23CUDAHistogramMemoryTypeE0EZNS0_21CUDA_tensor_histogramIdlLb1EEEbNS_6TensorES4_S4_lNS_14AccumulateTypeIT0_Lb1EE4typeES8_NS0_13TensorArgTypeES9_S9_EUllE0_EEvNS0_6detail10TensorInfoIT_T1_EESF_NSC_IKS6_SE_EElS8_S8_SE_T6_)
        /*00cc*/ 	.short	0x0380
        /*00ce*/ 	.short	0x0501


	//----- nvinfo : EIATTR_SW_WAR
	.align		4
.L_1877:
        /*00d0*/ 	.byte	0x04, 0x36
        /*00d2*/ 	.short	(.L_1879 - .L_1878)
.L_1878:
        /*00d4*/ 	.word	0x00000008
.L_1879:


//--------------------- .nv.info._ZN2at4cuda17kernelHistogram1DIdllLi1ELi2ELin1ELNS0_23CUDAHistogramMemoryTypeE1EZNS0_21CUDA_tensor_histogramIdlLb1EEEbNS_6TensorES4_S4_lNS_14AccumulateTypeIT0_Lb1EE4typeES8_NS0_13TensorArgTypeES9_S9_EUllE_EEvNS0_6detail10TensorInfoIT_T1_EESF_NSC_IKS6_SE_EElS8_S8_SE_T6_ --------------------------
	.section	.nv.info._ZN2at4cuda17kernelHistogram1DIdllLi1ELi2ELin1ELNS0_23CUDAHistogramMemoryTypeE1EZNS0_21CUDA_tensor_histogramIdlLb1EEEbNS_6TensorES4_S4_lNS_14AccumulateTypeIT0_Lb1EE4typeES8_NS0_13TensorArgTypeES9_S9_EUllE_EEvNS0_6detail10TensorInfoIT_T1_EESF_NSC_IKS6_SE_EElS8_S8_SE_T6_,"",@"SHT_CUDA_INFO"
	.sectionflags	@""
	.align	4


	//----- nvinfo : EIATTR_CUDA_API_VERSION
	.align		4
        /*0000*/ 	.byte	0x04, 0x37
        /*0002*/ 	.short	(.L_1881 - .L_1880)
.L_1880:
        /*0004*/ 	.word	0x00000082


	//----- nvinfo : EIATTR_KPARAM_INFO
	.align		4
.L_1881:
        /*0008*/ 	.byte	0x04, 0x17
        /*000a*/ 	.short	(.L_1883 - .L_1882)
.L_1882:
        /*000c*/ 	.word	0x00000000
        /*0010*/ 	.short	0x0007
        /*0012*/ 	.short	0x0500
        /*0014*/ 	.byte	0x00, 0xf0, 0x81, 0x06


	//----- nvinfo : EIATTR_KPARAM_INFO
	.align		4
.L_1883:
        /*0018*/ 	.byte	0x04, 0x17
        /*001a*/ 	.short	(.L_1885 - .L_1884)
.L_1884:
        /*001c*/ 	.word	0x00000000
        /*0020*/ 	.short	0x0006
        /*0022*/ 	.short	0x04f8
        /*0024*/ 	.byte	0x00, 0xf0, 0x21, 0x00


	//----- nvinfo : EIATTR_KPARAM_INFO
	.align		4
.L_1885:
        /*0028*/ 	.byte	0x04, 0x17
        /*002a*/ 	.short	(.L_1887 - .L_1886)
.L_1886:
        /*002c*/ 	.word	0x00000000
        /*0030*/ 	.short	0x0005
        /*0032*/ 	.short	0x04f0
        /*0034*/ 	.byte	0x00, 0xf0, 0x21, 0x00


	//----- nvinfo : EIATTR_KPARAM_INFO
	.align		4
.L_1887:
        /*0038*/ 	.byte	0x04, 0x17
        /*003a*/ 	.short	(.L_1889 - .L_1888)
.L_1888:
        /*003c*/ 	.word	0x00000000
        /*0040*/ 	.short	0x0004
        /*0042*/ 	.short	0x04e8
        /*0044*/ 	.byte	0x00, 0xf0, 0x21, 0x00


	//----- nvinfo : EIATTR_KPARAM_INFO
	.align		4
.L_1889:
        /*0048*/ 	.byte	0x04, 0x17
        /*004a*/ 	.short	(.L_1891 - .L_1890)
.L_1890:
        /*004c*/ 	.word	0x00000000
        /*0050*/ 	.short	0x0003
        /*0052*/ 	.short	0x04e0
        /*0054*/ 	.byte	0x00, 0xf0, 0x21, 0x00


	//----- nvinfo : EIATTR_KPARAM_INFO
	.align		4
.L_1891:
        /*0058*/ 	.byte	0x04, 0x17
        /*005a*/ 	.short	(.L_1893 - .L_1892)
.L_1892:
        /*005c*/ 	.word	0x00000000
        /*0060*/ 	.short	0x0002
        /*0062*/ 	.short	0x0340
        /*0064*/ 	.byte	0x00, 0xf0, 0x81, 0x06


	//----- nvinfo : EIATTR_KPARAM_INFO
	.align		4
.L_1893:
        /*0068*/ 	.byte	0x04, 0x17
        /*006a*/ 	.short	(.L_1895 - .L_1894)
.L_1894:
        /*006c*/ 	.word	0x00000000
        /*0070*/ 	.short	0x0001
        /*0072*/ 	.short	0x01a0
        /*0074*/ 	.byte	0x00, 0xf0, 0x81, 0x06


	//----- nvinfo : EIATTR_KPARAM_INFO
	.align		4
.L_1895:
        /*0078*/ 	.byte	0x04, 0x17
        /*007a*/ 	.short	(.L_1897 - .L_1896)
.L_1896:
        /*007c*/ 	.word	0x00000000
        /*0080*/ 	.short	0x0000
        /*0082*/ 	.short	0x0000
        /*0084*/ 	.byte	0x00, 0xf0, 0x81, 0x06


	//----- nvinfo : EIATTR_SPARSE_MMA_MASK
	.align		4
.L_1897:
        /*0088*/ 	.byte	0x03, 0x50
        /*008a*/ 	.short	0x0000


	//----- nvinfo : EIATTR_MAXREG_COUNT
	.align		4
        /*008c*/ 	.byte	0x03, 0x1b
        /*008e*/ 	.short	0x0080


	//----- nvinfo : EIATTR_MERCURY_ISA_VERSION
	.align		4
        /*0090*/ 	.byte	0x03, 0x5f
        /*0092*/ 	.short	0x0101


	//----- nvinfo : EIATTR_VRC_CTA_INIT_COUNT
	.align		4
        /*0094*/ 	.byte	0x02, 0x4a
	.zero		1
	.zero		1


	//----- nvinfo : EIATTR_EXIT_INSTR_OFFSETS
	.align		4
        /*0098*/ 	.byte	0x04, 0x1c
        /*009a*/ 	.short	(.L_1899 - .L_1898)


	//   ....[0]....
.L_1898:
        /*009c*/ 	.word	0x00000080


	//   ....[1]....
        /*00a0*/ 	.word	0x00003db0


	//----- nvinfo : EIATTR_MAX_THREADS
	.align		4
.L_1899:
        /*00a4*/ 	.byte	0x04, 0x05
        /*00a6*/ 	.short	(.L_1901 - .L_1900)
.L_1900:
        /*00a8*/ 	.word	0x00000200
        /*00ac*/ 	.word	0x00000001
        /*00b0*/ 	.word	0x00000001


	//----- nvinfo : EIATTR_CRS_STACK_SIZE
	.align		4
.L_1901:
        /*00b4*/ 	.byte	0x04, 0x1e
        /*00b6*/ 	.short	(.L_1903 - .L_1902)
.L_1902:
        /*00b8*/ 	.word	0x00000000


	//----- nvinfo : EIATTR_CBANK_PARAM_SIZE
	.align		4
.L_1903:
        /*00bc*/ 	.byte	0x03, 0x19
        /*00be*/ 	.short	0x06a0


	//----- nvinfo : EIATTR_PARAM_CBANK
	.align		4
        /*00c0*/ 	.byte	0x04, 0x0a
        /*00c2*/ 	.short	(.L_1905 - .L_1904)
	.align		4
.L_1904:
        /*00c4*/ 	.word	index@(.nv.constant0._ZN2at4cuda17kernelHistogram1DIdllLi1ELi2ELin1ELNS0_23CUDAHistogramMemoryTypeE1EZNS0_21CUDA_tensor_histogramIdlLb1EEEbNS_6TensorES4_S4_lNS_14AccumulateTypeIT0_Lb1EE4typeES8_NS0_13TensorArgTypeES9_S9_EUllE_EEvNS0_6detail10TensorInfoIT_T1_EESF_NSC_IKS6_SE_EElS8_S8_SE_T6_)
        /*00c8*/ 	.short	0x0380
        /*00ca*/ 	.short	0x06a0


	//----- nvinfo : EIATTR_SW_WAR
	.align		4
.L_1905:
        /*00cc*/ 	.byte	0x04, 0x36
        /*00ce*/ 	.short	(.L_1907 - .L_1906)
.L_1906:
        /*00d0*/ 	.word	0x00000008
.L_1907:


//--------------------- .nv.info._ZN2at4cuda17kernelHistogram1DIdllLi1ELi2ELin1ELNS0_23CUDAHistogramMemoryTypeE0EZNS0_21CUDA_tensor_histogramIdlLb1EEEbNS_6TensorES4_S4_lNS_14AccumulateTypeIT0_Lb1EE4typeES8_NS0_13TensorArgTypeES9_S9_EUllE_EEvNS0_6detail10TensorInfoIT_T1_EESF_NSC_IKS6_SE_EElS8_S8_SE_T6_ --------------------------
	.section	.nv.info._ZN2at4cuda17kernelHistogram1DIdllLi1ELi2ELin1ELNS0_23CUDAHistogramMemoryTypeE0EZNS0_21CUDA_tensor_histogramIdlLb1EEEbNS_6TensorES4_S4_lNS_14AccumulateTypeIT0_Lb1EE4typeES8_NS0_13TensorArgTypeES9_S9_EUllE_EEvNS0_6detail10TensorInfoIT_T1_EESF_NSC_IKS6_SE_EElS8_S8_SE_T6_,"",@"SHT_CUDA_INFO"
	.sectionflags	@""
	.align	4


	//----- nvinfo : EIATTR_CUDA_API_VERSION
	.align		4
        /*0000*/ 	.byte	0x04, 0x37
        /*0002*/ 	.short	(.L_1909 - .L_1908)
.L_1908:
        /*0004*/ 	.word	0x00000082


	//----- nvinfo : EIATTR_KPARAM_INFO
	.align		4
.L_1909:
        /*0008*/ 	.byte	0x04, 0x17
        /*000a*/ 	.short	(.L_1911 - .L_1910)
.L_1910:
        /*000c*/ 	.word	0x00000000
        /*0010*/ 	.short	0x0007
        /*0012*/ 	.short	0x0500
        /*0014*/ 	.byte	0x00, 0xf0, 0x81, 0x06


	//----- nvinfo : EIATTR_KPARAM_INFO
	.align		4
.L_1911:
        /*0018*/ 	.byte	0x04, 0x17
        /*001a*/ 	.short	(.L_1913 - .L_1912)
.L_1912:
        /*001c*/ 	.word	0x00000000
        /*0020*/ 	.short	0x0006
        /*0022*/ 	.short	0x04f8
        /*0024*/ 	.byte	0x00, 0xf0, 0x21, 0x00


	//----- nvinfo : EIATTR_KPARAM_INFO
	.align		4
.L_1913:
        /*0028*/ 	.byte	0x04, 0x17
        /*002a*/ 	.short	(.L_1915 - .L_1914)
.L_1914:
        /*002c*/ 	.word	0x00000000
        /*0030*/ 	.short	0x0005
        /*0032*/ 	.short	0x04f0
        /*0034*/ 	.byte	0x00, 0xf0, 0x21, 0x00


	//----- nvinfo : EIATTR_KPARAM_INFO
	.align		4
.L_1915:
        /*0038*/ 	.byte	0x04, 0x17
        /*003a*/ 	.short	(.L_1917 - .L_1916)
.L_1916:
        /*003c*/ 	.word	0x00000000
        /*0040*/ 	.short	0x0004
        /*0042*/ 	.short	0x04e8
        /*0044*/ 	.byte	0x00, 0xf0, 0x21, 0x00


	//----- nvinfo : EIATTR_KPARAM_INFO
	.align		4
.L_1917:
        /*0048*/ 	.byte	0x04, 0x17
        /*004a*/ 	.short	(.L_1919 - .L_1918)
.L_1918:
        /*004c*/ 	.word	0x00000000
        /*0050*/ 	.short	0x0003
        /*0052*/ 	.short	0x04e0
        /*0054*/ 	.byte	0x00, 0xf0, 0x21, 0x00


	//----- nvinfo : EIATTR_KPARAM_INFO
	.align		4
.L_1919:
        /*0058*/ 	.byte	0x04, 0x17
        /*005a*/ 	.short	(.L_1921 - .L_1920)
.L_1920:
        /*005c*/ 	.word	0x00000000
        /*0060*/ 	.short	0x0002
        /*0062*/ 	.short	0x0340
        /*0064*/ 	.byte	0x00, 0xf0, 0x81, 0x06


	//----- nvinfo : EIATTR_KPARAM_INFO
	.align		4
.L_1921:
        /*0068*/ 	.byte	0x04, 0x17
        /*006a*/ 	.short	(.L_1923 - .L_1922)
.L_1922:
        /*006c*/ 	.word	0x00000000
        /*0070*/ 	.short	0x0001
        /*0072*/ 	.short	0x01a0
        /*0074*/ 	.byte	0x00, 0xf0, 0x81, 0x06


	//----- nvinfo : EIATTR_KPARAM_INFO
	.align		4
.L_1923:
        /*0078*/ 	.byte	0x04, 0x17
        /*007a*/ 	.short	(.L_1925 - .L_1924)
.L_1924:
        /*007c*/ 	.word	0x00000000
        /*0080*/ 	.short	0x0000
        /*0082*/ 	.short	0x0000
        /*0084*/ 	.byte	0x00, 0xf0, 0x81, 0x06


	//----- nvinfo : EIATTR_SPARSE_MMA_MASK
	.align		4
.L_1925:
        /*0088*/ 	.byte	0x03, 0x50
        /*008a*/ 	.short	0x0000


	//----- nvinfo : EIATTR_MAXREG_COUNT
	.align		4
        /*008c*/ 	.byte	0x03, 0x1b
        /*008e*/ 	.short	0x0080


	//----- nvinfo : EIATTR_NUM_BARRIERS
	.align		4
        /*0090*/ 	.byte	0x02, 0x4c
        /*0092*/ 	.byte	0x01
	.zero		1


	//----- nvinfo : EIATTR_MERCURY_ISA_VERSION
	.align		4
        /*0094*/ 	.byte	0x03, 0x5f
        /*0096*/ 	.short	0x0101


	//----- nvinfo : EIATTR_VRC_CTA_INIT_COUNT
	.align		4
        /*0098*/ 	.byte	0x02, 0x4a
	.zero		1
	.zero		1


	//----- nvinfo : EIATTR_EXIT_INSTR_OFFSETS
	.align		4
        /*009c*/ 	.byte	0x04, 0x1c
        /*009e*/ 	.short	(.L_1927 - .L_1926)


	//   ....[0]....
.L_1926:
        /*00a0*/ 	.word	0x00004310


	//   ....[1]....
        /*00a4*/ 	.word	0x00004450


	//----- nvinfo : EIATTR_MAX_THREADS
	.align		4
.L_1927:
        /*00a8*/ 	.byte	0x04, 0x05
        /*00aa*/ 	.short	(.L_1929 - .L_1928)
.L_1928:
        /*00ac*/ 	.word	0x00000200
        /*00b0*/ 	.word	0x00000001
        /*00b4*/ 	.word	0x00000001


	//----- nvinfo : EIATTR_CRS_STACK_SIZE
	.align		4
.L_1929:
        /*00b8*/ 	.byte	0x04, 0x1e
        /*00ba*/ 	.short	(.L_1931 - .L_1930)
.L_1930:
        /*00bc*/ 	.word	0x00000000


	//----- nvinfo : EIATTR_CBANK_PARAM_SIZE
	.align		4
.L_1931:
        /*00c0*/ 	.byte	0x03, 0x19
        /*00c2*/ 	.short	0x06a0


	//----- nvinfo : EIATTR_PARAM_CBANK
	.align		4
        /*00c4*/ 	.byte	0x04, 0x0a
        /*00c6*/ 	.short	(.L_1933 - .L_1932)
	.align		4
.L_1932:
        /*00c8*/ 	.word	index@(.nv.constant0._ZN2at4cuda17kernelHistogram1DIdllLi1ELi2ELin1ELNS0_23CUDAHistogramMemoryTypeE0EZNS0_21CUDA_tensor_histogramIdlLb1EEEbNS_6TensorES4_S4_lNS_14AccumulateTypeIT0_Lb1EE4typeES8_NS0_13TensorArgTypeES9_S9_EUllE_EEvNS0_6detail10TensorInfoIT_T1_EESF_NSC_IKS6_SE_EElS8_S8_SE_T6_)
        /*00cc*/ 	.short	0x0380
        /*00ce*/ 	.short	0x06a0


	//----- nvinfo : EIATTR_SW_WAR
	.align		4
.L_1933:
        /*00d0*/ 	.byte	0x04, 0x36
        /*00d2*/ 	.short	(.L_1935 - .L_1934)
.L_1934:
        /*00d4*/ 	.word	0x00000008
.L_1935:


//--------------------- .nv.info._ZN2at4cuda17kernelHistogram1DIlllLi1ELi2ELin1ELNS0_23CUDAHistogramMemoryTypeE1EZNS0_21CUDA_tensor_histogramIllLb0EEEbNS_6TensorES4_S4_lNS_14AccumulateTypeIT0_Lb1EE4typeES8_NS0_13TensorArgTypeES9_S9_EUllE0_EEvNS0_6detail10TensorInfoIT_T1_EESF_NSC_IKS6_SE_EElS8_S8_SE_T6_ --------------------------
	.section	.nv.info._ZN2at4cuda17kernelHistogram1DIlllLi1ELi2ELin1ELNS0_23CUDAHistogramMemoryTypeE1EZNS0_21CUDA_tensor_histogramIllLb0EEEbNS_6TensorES4_S4_lNS_14AccumulateTypeIT0_Lb1EE4typeES8_NS0_13TensorArgTypeES9_S9_EUllE0_EEvNS0_6detail10TensorInfoIT_T1_EESF_NSC_IKS6_SE_EElS8_S8_SE_T6_,"",@"SHT_CUDA_INFO"
	.sectionflags	@""
	.align	4


	//----- nvinfo : EIATTR_CUDA_API_VERSION
	.align		4
        /*0000*/ 	.byte	0x04, 0x37
        /*0002*/ 	.short	(.L_1937 - .L_1936)
.L_1936:
        /*0004*/ 	.word	0x00000082


	//----- nvinfo : EIATTR_KPARAM_INFO
	.align		4
.L_1937:
        /*0008*/ 	.byte	0x04, 0x17
        /*000a*/ 	.short	(.L_1939 - .L_1938)
.L_1938:
        /*000c*/ 	.word	0x00000000
        /*0010*/ 	.short	0x0007
        /*0012*/ 	.short	0x0500
        /*0014*/ 	.byte	0x00, 0xf0, 0x05, 0x00


	//----- nvinfo : EIATTR_KPARAM_INFO
	.align		4
.L_1939:
        /*0018*/ 	.byte	0x04, 0x17
        /*001a*/ 	.short	(.L_1941 - .L_1940)
.L_1940:
        /*001c*/ 	.word	0x00000000
        /*0020*/ 	.short	0x0006
        /*0022*/ 	.short	0x04f8
        /*0024*/ 	.byte	0x00, 0xf0, 0x21, 0x00


	//----- nvinfo : EIATTR_KPARAM_INFO
	.align		4
.L_1941:
        /*0028*/ 	.byte	0x04, 0x17
        /*002a*/ 	.short	(.L_1943 - .L_1942)
.L_1942:
        /*002c*/ 	.word	0x00000000
        /*0030*/ 	.short	0x0005
        /*0032*/ 	.short	0x04f0
        /*0034*/ 	.byte	0x00, 0xf0, 0x21, 0x00


	//----- nvinfo : EIATTR_KPARAM_INFO
	.align		4
.L_1943:
        /*0038*/ 	.byte	0x04, 0x17
        /*003a*/ 	.short	(.L_1945 - .L_1944)
.L_1944:
        /*003c*/ 	.word	0x00000000
        /*0040*/ 	.short	0x0004
        /*0042*/ 	.short	0x04e8
        /*0044*/ 	.byte	0x00, 0xf0, 0x21, 0x00


	//----- nvinfo : EIATTR_KPARAM_INFO
	.align		4
.L_1945:
        /*0048*/ 	.byte	0x04, 0x17
        /*004a*/ 	.short	(.L_1947 - .L_1946)
.L_1946:
        /*004c*/ 	.word	0x00000000
        /*0050*/ 	.short	0x0003
        /*0052*/ 	.short	0x04e0
        /*0054*/ 	.byte	0x00, 0xf0, 0x21, 0x00


	//----- nvinfo : EIATTR_KPARAM_INFO
	.align		4
.L_1947:
        /*0058*/ 	.byte	0x04, 0x17
        /*005a*/ 	.short	(.L_1949 - .L_1948)
.L_1948:
        /*005c*/ 	.word	0x00000000
        /*0060*/ 	.short	0x0002
        /*0062*/ 	.short	0x0340
        /*0064*/ 	.byte	0x00, 0xf0, 0x81, 0x06


	//----- nvinfo : EIATTR_KPARAM_INFO
	.align		4
.L_1949:
        /*0068*/ 	.byte	0x04, 0x17
        /*006a*/ 	.short	(.L_1951 - .L_1950)
.L_1950:
        /*006c*/ 	.word	0x00000000
        /*0070*/ 	.short	0x0001
        /*0072*/ 	.short	0x01a0
        /*0074*/ 	.byte	0x00, 0xf0, 0x81, 0x06


	//----- nvinfo : EIATTR_KPARAM_INFO
	.align		4
.L_1951:
        /*0078*/ 	.byte	0x04, 0x17
        /*007a*/ 	.short	(.L_1953 - .L_1952)
.L_1952:
        /*007c*/ 	.word	0x00000000
        /*0080*/ 	.short	0x0000
        /*0082*/ 	.short	0x0000
        /*0084*/ 	.byte	0x00, 0xf0, 0x81, 0x06


	//----- nvinfo : EIATTR_SPARSE_MMA_MASK
	.align		4
.L_1953:
        /*0088*/ 	.byte	0x03, 0x50
        /*008a*/ 	.short	0x0000


	//----- nvinfo : EIATTR_MAXREG_COUNT
	.align		4
        /*008c*/ 	.byte	0x03, 0x1b
        /*008e*/ 	.short	0x0080


	//----- nvinfo : EIATTR_MERCURY_ISA_VERSION
	.align		4
        /*0090*/ 	.byte	0x03, 0x5f
        /*0092*/ 	.short	0x0101


	//----- nvinfo : EIATTR_VRC_CTA_INIT_COUNT
	.align		4
        /*0094*/ 	.byte	0x02, 0x4a
	.zero		1
	.zero		1


	//----- nvinfo : EIATTR_EXIT_INSTR_OFFSETS
	.align		4
        /*0098*/ 	.byte	0x04, 0x1c
        /*009a*/ 	.short	(.L_1955 - .L_1954)


	//   ....[0]....
.L_1954:
        /*009c*/ 	.word	0x00000080


	//   ....[1]....
        /*00a0*/ 	.word	0x00003c20


	//   ....[2]....
        /*00a4*/ 	.word	0x000044b0


	//   ....[3]....
        /*00a8*/ 	.word	0x00005560


	//----- nvinfo : EIATTR_MAX_THREADS
	.align		4
.L_1955:
        /*00ac*/ 	.byte	0x04, 0x05
        /*00ae*/ 	.short	(.L_1957 - .L_1956)
.L_1956:
        /*00b0*/ 	.word	0x00000200
        /*00b4*/ 	.word	0x00000001
        /*00b8*/ 	.word	0x00000001


	//----- nvinfo : EIATTR_CRS_STACK_SIZE
	.align		4
.L_1957:
        /*00bc*/ 	.byte	0x04, 0x1e
        /*00be*/ 	.short	(.L_1959 - .L_1958)
.L_1958:
        /*00c0*/ 	.word	0x00000000


	//----- nvinfo : EIATTR_CBANK_PARAM_SIZE
	.align		4
.L_1959:
        /*00c4*/ 	.byte	0x03, 0x19
        /*00c6*/ 	.short	0x0501


	//----- nvinfo : EIATTR_PARAM_CBANK
	.align		4
        /*00c8*/ 	.byte	0x04, 0x0a
        /*00ca*/ 	.short	(.L_1961 - .L_1960)
	.align		4
.L_1960:
        /*00cc*/ 	.word	index@(.nv.constant0._ZN2at4cuda17kernelHistogram1DIlllLi1ELi2ELin1ELNS0_23CUDAHistogramMemoryTypeE1EZNS0_21CUDA_tensor_histogramIllLb0EEEbNS_6TensorES4_S4_lNS_14AccumulateTypeIT0_Lb1EE4typeES8_NS0_13TensorArgTypeES9_S9_EUllE0_EEvNS0_6detail10TensorInfoIT_T1_EESF_NSC_IKS6_SE_EElS8_S8_SE_T6_)
        /*00d0*/ 	.short	0x0380
        /*00d2*/ 	.short	0x0501


	//----- nvinfo : EIATTR_SW_WAR
	.align		4
.L_1961:
        /*00d4*/ 	.byte	0x04, 0x36
        /*00d6*/ 	.short	(.L_1963 - .L_1962)
.L_1962:
        /*00d8*/ 	.word	0x00000008
.L_1963:


//--------------------- .nv.info._ZN2at4cuda17kernelHistogram1DIlllLi1ELi2ELin1ELNS0_23CUDAHistogramMemoryTypeE0EZNS0_21CUDA_tensor_histogramIllLb0EEEbNS_6TensorES4_S4_lNS_14AccumulateTypeIT0_Lb1EE4typeES8_NS0_13TensorArgTypeES9_S9_EUllE0_EEvNS0_6detail10TensorInfoIT_T1_EESF_NSC_IKS6_SE_EElS8_S8_SE_T6_ --------------------------
	.section	.nv.info._ZN2at4cuda17kernelHistogram1DIlllLi1ELi2ELin1ELNS0_23CUDAHistogramMemoryTypeE0EZNS0_21CUDA_tensor_histogramIllLb0EEEbNS_6TensorES4_S4_lNS_14AccumulateTypeIT0_Lb1EE4typeES8_NS0_13TensorArgTypeES9_S9_EUllE0_EEvNS0_6detail10TensorInfoIT_T1_EESF_NSC_IKS6_SE_EElS8_S8_SE_T6_,"",@"SHT_CUDA_INFO"
	.sectionflags	@""
	.align	4


	//----- nvinfo : EIATTR_CUDA_API_VERSION
	.align		4
        /*0000*/ 	.byte	0x04, 0x37
        /*0002*/ 	.short	(.L_1965 - .L_1964)
.L_1964:
        /*0004*/ 	.word	0x00000082


	//----- nvinfo : EIATTR_KPARAM_INFO
	.align		4
.L_1965:
        /*0008*/ 	.byte	0x04, 0x17
        /*000a*/ 	.short	(.L_1967 - .L_1966)
.L_1966:
        /*000c*/ 	.word	0x00000000
        /*0010*/ 	.short	0x0007
        /*0012*/ 	.short	0x0500
        /*0014*/ 	.byte	0x00, 0xf0, 0x05, 0x00


	//----- nvinfo : EIATTR_KPARAM_INFO
	.align		4
.L_1967:
        /*0018*/ 	.byte	0x04, 0x17
        /*001a*/ 	.short	(.L_1969 - .L_1968)
.L_1968:
        /*001c*/ 	.word	0x00000000
        /*0020*/ 	.short	0x0006
        /*0022*/ 	.short	0x04f8
        /*0024*/ 	.byte	0x00, 0xf0, 0x21, 0x00


	//----- nvinfo : EIATTR_KPARAM_INFO
	.align		4
.L_1969:
        /*0028*/ 	.byte	0x04, 0x17
        /*002a*/ 	.short	(.L_1971 - .L_1970)
.L_1970:
        /*002c*/ 	.word	0x00000000
        /*0030*/ 	.short	0x0005
        /*0032*/ 	.short	0x04f0
        /*0034*/ 	.byte	0x00, 0xf0, 0x21, 0x00


	//----- nvinfo : EIATTR_KPARAM_INFO
	.align		4
.L_1971:
        /*0038*/ 	.byte	0x04, 0x17
        /*003a*/ 	.short	(.L_1973 - .L_1972)
.L_1972:
        /*003c*/ 	.word	0x00000000
        /*0040*/ 	.short	0x0004
        /*0042*/ 	.short	0x04e8
        /*0044*/ 	.byte	0x00, 0xf0, 0x21, 0x00


	//----- nvinfo : EIATTR_KPARAM_INFO
	.align		4
.L_1973:
        /*0048*/ 	.byte	0x04, 0x17
        /*004a*/ 	.short	(.L_1975 - .L_1974)
.L_1974:
        /*004c*/ 	.word	0x00000000
        /*0050*/ 	.short	0x0003
        /*0052*/ 	.short	0x04e0
        /*0054*/ 	.byte	0x00, 0xf0, 0x21, 0x00


	//----- nvinfo : EIATTR_KPARAM_INFO
	.align		4
.L_1975:
        /*0058*/ 	.byte	0x04, 0x17
        /*005a*/ 	.short	(.L_1977 - .L_1976)
.L_1976:
        /*005c*/ 	.word	0x00000000
        /*0060*/ 	.short	0x0002
        /*0062*/ 	.short	0x0340
        /*0064*/ 	.byte	0x00, 0xf0, 0x81, 0x06


	//----- nvinfo : EIATTR_KPARAM_INFO
	.align		4
.L_1977:
        /*0068*/ 	.byte	0x04, 0x17
        /*006a*/ 	.short	(.L_1979 - .L_1978)
.L_1978:
        /*006c*/ 	.word	0x00000000
        /*0070*/ 	.short	0x0001
        /*0072*/ 	.short	0x01a0
        /*0074*/ 	.byte	0x00, 0xf0, 0x81, 0x06


	//----- nvinfo : EIATTR_KPARAM_INFO
	.align		4
.L_1979:
        /*0078*/ 	.byte	0x04, 0x17
        /*007a*/ 	.short	(.L_1981 - .L_1980)
.L_1980:
        /*007c*/ 	.word	0x00000000
        /*0080*/ 	.short	0x0000
        /*0082*/ 	.short	0x0000
        /*0084*/ 	.byte	0x00, 0xf0, 0x81, 0x06


	//----- nvinfo : EIATTR_SPARSE_MMA_MASK
	.align		4
.L_1981:
        /*0088*/ 	.byte	0x03, 0x50
        /*008a*/ 	.short	0x0000


	//----- nvinfo : EIATTR_MAXREG_COUNT
	.align		4
        /*008c*/ 	.byte	0x03, 0x1b
        /*008e*/ 	.short	0x0080


	//----- nvinfo : EIATTR_NUM_BARRIERS
	.align		4
        /*0090*/ 	.byte	0x02, 0x4c
        /*0092*/ 	.byte	0x01
	.zero		1


	//----- nvinfo : EIATTR_MERCURY_ISA_VERSION
	.align		4
        /*0094*/ 	.byte	0x03, 0x5f
        /*0096*/ 	.short	0x0101


	//----- nvinfo : EIATTR_VRC_CTA_INIT_COUNT
	.align		4
        /*0098*/ 	.byte	0x02, 0x4a
	.zero		1
	.zero		1


	//----- nvinfo : EIATTR_EXIT_INSTR_OFFSETS
	.align		4
        /*009c*/ 	.byte	0x04, 0x1c
        /*009e*/ 	.short	(.L_1983 - .L_1982)


	//   ....[0]....
.L_1982:
        /*00a0*/ 	.word	0x00005d80


	//   ....[1]....
        /*00a4*/ 	.word	0x000062b0


	//   ....[2]....
        /*00a8*/ 	.word	0x00006600


	//----- nvinfo : EIATTR_MAX_THREADS
	.align		4
.L_1983:
        /*00ac*/ 	.byte	0x04, 0x05
        /*00ae*/ 	.short	(.L_1985 - .L_1984)
.L_1984:
        /*00b0*/ 	.word	0x00000200
        /*00b4*/ 	.word	0x00000001
        /*00b8*/ 	.word	0x00000001


	//----- nvinfo : EIATTR_CRS_STACK_SIZE
	.align		4
.L_1985:
        /*00bc*/ 	.byte	0x04, 0x1e
        /*00be*/ 	.short	(.L_1987 - .L_1986)
.L_1986:
        /*00c0*/ 	.word	0x00000000


	//----- nvinfo : EIATTR_CBANK_PARAM_SIZE
	.align		4
.L_1987:
        /*00c4*/ 	.byte	0x03, 0x19
        /*00c6*/ 	.short	0x0501


	//----- nvinfo : EIATTR_PARAM_CBANK
	.align		4
        /*00c8*/ 	.byte	0x04, 0x0a
        /*00ca*/ 	.short	(.L_1989 - .L_1988)
	.align		4
.L_1988:
        /*00cc*/ 	.word	index@(.nv.constant0._ZN2at4cuda17kernelHistogram1DIlllLi1ELi2ELin1ELNS0_23CUDAHistogramMemoryTypeE0EZNS0_21CUDA_tensor_histogramIllLb0EEEbNS_6TensorES4_S4_lNS_14AccumulateTypeIT0_Lb1EE4typeES8_NS0_13TensorArgTypeES9_S9_EUllE0_EEvNS0_6detail10TensorInfoIT_T1_EESF_NSC_IKS6_SE_EElS8_S8_SE_T6_)
        /*00d0*/ 	.short	0x0380
        /*00d2*/ 	.short	0x0501


	//----- nvinfo : EIATTR_SW_WAR
	.align		4
.L_1989:
        /*00d4*/ 	.byte	0x04, 0x36
        /*00d6*/ 	.short	(.L_1991 - .L_1990)
.L_1990:
        /*00d8*/ 	.word	0x00000008
.L_1991:


//--------------------- .nv.info._ZN2at4cuda17kernelHistogram1DIlllLi1ELi2ELin1ELNS0_23CUDAHistogramMemoryTypeE1EZNS0_21CUDA_tensor_histogramIllLb0EEEbNS_6TensorES4_S4_lNS_14AccumulateTypeIT0_Lb1EE4typeES8_NS0_13TensorArgTypeES9_S9_EUllE_EEvNS0_6detail10TensorInfoIT_T1_EESF_NSC_IKS6_SE_EElS8_S8_SE_T6_ --------------------------
	.section	.nv.info._ZN2at4cuda17kernelHistogram1DIlllLi1ELi2ELin1ELNS0_23CUDAHistogramMemoryTypeE1EZNS0_21CUDA_tensor_histogramIllLb0EEEbNS_6TensorES4_S4_lNS_14AccumulateTypeIT0_Lb1EE4typeES8_NS0_13TensorArgTypeES9_S9_EUllE_EEvNS0_6detail10TensorInfoIT_T1_EESF_NSC_IKS6_SE_EElS8_S8_SE_T6_,"",@"SHT_CUDA_INFO"
	.sectionflags	@""
	.align	4


	//----- nvinfo : EIATTR_CUDA_API_VERSION
	.align		4
        /*0000*/ 	.byte	0x04, 0x37
        /*0002*/ 	.short	(.L_1993 - .L_1992)
.L_1992:
        /*0004*/ 	.word	0x00000082


	//----- nvinfo : EIATTR_KPARAM_INFO
	.align		4
.L_1993:
        /*0008*/ 	.byte	0x04, 0x17
        /*000a*/ 	.short	(.L_1995 - .L_1994)
.L_1994:
        /*000c*/ 	.word	0x00000000
        /*0010*/ 	.short	0x0007
        /*0012*/ 	.short	0x0500
        /*0014*/ 	.byte	0x00, 0xf0, 0x81, 0x06


	//----- nvinfo : EIATTR_KPARAM_INFO
	.align		4
.L_1995:
        /*0018*/ 	.byte	0x04, 0x17
        /*001a*/ 	.short	(.L_1997 - .L_1996)
.L_1996:
        /*001c*/ 	.word	0x00000000
        /*0020*/ 	.short	0x0006
        /*0022*/ 	.short	0x04f8
        /*0024*/ 	.byte	0x00, 0xf0, 0x21, 0x00


	//----- nvinfo : EIATTR_KPARAM_INFO
	.align		4
.L_1997:
        /*0028*/ 	.byte	0x04, 0x17
        /*002a*/ 	.short	(.L_1999 - .L_1998)
.L_1998:
        /*002c*/ 	.word	0x00000000
        /*0030*/ 	.short	0x0005
        /*0032*/ 	.short	0x04f0
        /*0034*/ 	.byte	0x00, 0xf0, 0x21, 0x00


	//----- nvinfo : EIATTR_KPARAM_INFO
	.align		4
.L_1999:
        /*0038*/ 	.byte	0x04, 0x17
        /*003a*/ 	.short	(.L_2001 - .L_2000)
.L_2000:
        /*003c*/ 	.word	0x00000000
        /*0040*/ 	.short	0x0004
        /*0042*/ 	.short	0x04e8
        /*0044*/ 	.byte	0x00, 0xf0, 0x21, 0x00


	//----- nvinfo : EIATTR_KPARAM_INFO
	.align		4
.L_2001:
        /*0048*/ 	.byte	0x04, 0x17
        /*004a*/ 	.short	(.L_2003 - .L_2002)
.L_2002:
        /*004c*/ 	.word	0x00000000
        /*0050*/ 	.short	0x0003
        /*0052*/ 	.short	0x04e0
        /*0054*/ 	.byte	0x00, 0xf0, 0x21, 0x00


	//----- nvinfo : EIATTR_KPARAM_INFO
	.align		4
.L_2003:
        /*0058*/ 	.byte	0x04, 0x17
        /*005a*/ 	.short	(.L_2005 - .L_2004)
.L_2004:
        /*005c*/ 	.word	0x00000000
        /*0060*/ 	.short	0x0002
        /*0062*/ 	.short	0x0340
        /*0064*/ 	.byte	0x00, 0xf0, 0x81, 0x06


	//----- nvinfo : EIATTR_KPARAM_INFO
	.align		4
.L_2005:
        /*0068*/ 	.byte	0x04, 0x17
        /*006a*/ 	.short	(.L_2007 - .L_2006)
.L_2006:
        /*006c*/ 	.word	0x00000000
        /*0070*/ 	.short	0x0001
        /*0072*/ 	.short	0x01a0
        /*0074*/ 	.byte	0x00, 0xf0, 0x81, 0x06


	//----- nvinfo : EIATTR_KPARAM_INFO
	.align		4
.L_2007:
        /*0078*/ 	.byte	0x04, 0x17
        /*007a*/ 	.short	(.L_2009 - .L_2008)
.L_2008:
        /*007c*/ 	.word	0x00000000
        /*0080*/ 	.short	0x0000
        /*0082*/ 	.short	0x0000
        /*0084*/ 	.byte	0x00, 0xf0, 0x81, 0x06


	//----- nvinfo : EIATTR_SPARSE_MMA_MASK
	.align		4
.L_2009:
        /*0088*/ 	.byte	0x03, 0x50
        /*008a*/ 	.short	0x0000


	//----- nvinfo : EIATTR_MAXREG_COUNT
	.align		4
        /*008c*/ 	.byte	0x03, 0x1b
        /*008e*/ 	.short	0x0080


	//----- nvinfo : EIATTR_MERCURY_ISA_VERSION
	.align		4
        /*0090*/ 	.byte	0x03, 0x5f
        /*0092*/ 	.short	0x0101


	//----- nvinfo : EIATTR_VRC_CTA_INIT_COUNT
	.align		4
        /*0094*/ 	.byte	0x02, 0x4a
	.zero		1
	.zero		1


	//----- nvinfo : EIATTR_EXIT_INSTR_OFFSETS
	.align		4
        /*0098*/ 	.byte	0x04, 0x1c
        /*009a*/ 	.short	(.L_2011 - .L_2010)


	//   ....[0]....
.L_2010:
        /*009c*/ 	.word	0x00000080


	//   ....[1]....
        /*00a0*/ 	.word	0x00003bf0


	//   ....[2]....
        /*00a4*/ 	.word	0x00004530


	//   ....[3]....
        /*00a8*/ 	.word	0x00005760


	//----- nvinfo : EIATTR_MAX_THREADS
	.align		4
.L_2011:
        /*00ac*/ 	.byte	0x04, 0x05
        /*00ae*/ 	.short	(.L_2013 - .L_2012)
.L_2012:
        /*00b0*/ 	.word	0x00000200
        /*00b4*/ 	.word	0x00000001
        /*00b8*/ 	.word	0x00000001


	//----- nvinfo : EIATTR_CRS_STACK_SIZE
	.align		4
.L_2013:
        /*00bc*/ 	.byte	0x04, 0x1e
        /*00be*/ 	.short	(.L_2015 - .L_2014)
.L_2014:
        /*00c0*/ 	.word	0x00000000


	//----- nvinfo : EIATTR_CBANK_PARAM_SIZE
	.align		4
.L_2015:
        /*00c4*/ 	.byte	0x03, 0x19
        /*00c6*/ 	.short	0x06a0


	//----- nvinfo : EIATTR_PARAM_CBANK
	.align		4
        /*00c8*/ 	.byte	0x04, 0x0a
        /*00ca*/ 	.short	(.L_2017 - .L_2016)
	.align		4
.L_2016:
        /*00cc*/ 	.word	index@(.nv.constant0._ZN2at4cuda17kernelHistogram1DIlllLi1ELi2ELin1ELNS0_23CUDAHistogramMemoryTypeE1EZNS0_21CUDA_tensor_histogramIllLb0EEEbNS_6TensorES4_S4_lNS_14AccumulateTypeIT0_Lb1EE4typeES8_NS0_13TensorArgTypeES9_S9_EUllE_EEvNS0_6detail10TensorInfoIT_T1_EESF_NSC_IKS6_SE_EElS8_S8_SE_T6_)
        /*00d0*/ 	.short	0x0380
        /*00d2*/ 	.short	0x06a0


	//----- nvinfo : EIATTR_SW_WAR
	.align		4
.L_2017:
        /*00d4*/ 	.byte	0x04, 0x36
        /*00d6*/ 	.short	(.L_2019 - .L_2018)
.L_2018:
        /*00d8*/ 	.word	0x00000008
.L_2019:


//--------------------- .nv.info._ZN2at4cuda17kernelHistogram1DIlllLi1ELi2ELin1ELNS0_23CUDAHistogramMemoryTypeE0EZNS0_21CUDA_tensor_histogramIllLb0EEEbNS_6TensorES4_S4_lNS_14AccumulateTypeIT0_Lb1EE4typeES8_NS0_13TensorArgTypeES9_S9_EUllE_EEvNS0_6detail10TensorInfoIT_T1_EESF_NSC_IKS6_SE_EElS8_S8_SE_T6_ --------------------------
	.section	.nv.info._ZN2at4cuda17kernelHistogram1DIlllLi1ELi2ELin1ELNS0_23CUDAHistogramMemoryTypeE0EZNS0_21CUDA_tensor_histogramIllLb0EEEbNS_6TensorES4_S4_lNS_14AccumulateTypeIT0_Lb1EE4typeES8_NS0_13TensorArgTypeES9_S9_EUllE_EEvNS0_6detail10TensorInfoIT_T1_EESF_NSC_IKS6_SE_EElS8_S8_SE_T6_,"",@"SHT_CUDA_INFO"
	.sectionflags	@""
	.align	4


	//----- nvinfo : EIATTR_CUDA_API_VERSION
	.align		4
        /*0000*/ 	.byte	0x04, 0x37
        /*0002*/ 	.short	(.L_2021 - .L_2020)
.L_2020:
        /*0004*/ 	.word	0x00000082


	//----- nvinfo : EIATTR_KPARAM_INFO
	.align		4
.L_2021:
        /*0008*/ 	.byte	0x04, 0x17
        /*000a*/ 	.short	(.L_2023 - .L_2022)
.L_2022:
        /*000c*/ 	.word	0x00000000
        /*0010*/ 	.short	0x0007
        /*0012*/ 	.short	0x0500
        /*0014*/ 	.byte	0x00, 0xf0, 0x81, 0x06


	//----- nvinfo : EIATTR_KPARAM_INFO
	.align		4
.L_2023:
        /*0018*/ 	.byte	0x04, 0x17
        /*001a*/ 	.short	(.L_2025 - .L_2024)
.L_2024:
        /*001c*/ 	.word	0x00000000
        /*0020*/ 	.short	0x0006
        /*0022*/ 	.short	0x04f8
        /*0024*/ 	.byte	0x00, 0xf0, 0x21, 0x00


	//----- nvinfo : EIATTR_KPARAM_INFO
	.align		4
.L_2025:
        /*0028*/ 	.byte	0x04, 0x17
        /*002a*/ 	.short	(.L_2027 - .L_2026)
.L_2026:
        /*002c*/ 	.word	0x00000000
        /*0030*/ 	.short	0x0005
        /*0032*/ 	.short	0x04f0
        /*0034*/ 	.byte	0x00, 0xf0, 0x21, 0x00


	//----- nvinfo : EIATTR_KPARAM_INFO
	.align		4
.L_2027:
        /*0038*/ 	.byte	0x04, 0x17
        /*003a*/ 	.short	(.L_2029 - .L_2028)
.L_2028:
        /*003c*/ 	.word	0x00000000
        /*0040*/ 	.short	0x0004
        /*0042*/ 	.short	0x04e8
        /*0044*/ 	.byte	0x00, 0xf0, 0x21, 0x00


	//----- nvinfo : EIATTR_KPARAM_INFO
	.align		4
.L_2029:
        /*0048*/ 	.byte	0x04, 0x17
        /*004a*/ 	.short	(.L_2031 - .L_2030)
.L_2030:
        /*004c*/ 	.word	0x00000000
        /*0050*/ 	.short	0x0003
        /*0052*/ 	.short	0x04e0
        /*0054*/ 	.byte	0x00, 0xf0, 0x21, 0x00


	//----- nvinfo : EIATTR_KPARAM_INFO
	.align		4
.L_2031:
        /*0058*/ 	.byte	0x04, 0x17
        /*005a*/ 	.short	(.L_2033 - .L_2032)
.L_2032:
        /*005c*/ 	.word	0x00000000
        /*0060*/ 	.short	0x0002
        /*0062*/ 	.short	0x0340
        /*0064*/ 	.byte	0x00, 0xf0, 0x81, 0x06


	//----- nvinfo : EIATTR_KPARAM_INFO
	.align		4
.L_2033:
        /*0068*/ 	.byte	0x04, 0x17
        /*006a*/ 	.short	(.L_2035 - .L_2034)
.L_2034:
        /*006c*/ 	.word	0x00000000
        /*0070*/ 	.short	0x0001
        /*0072*/ 	.short	0x01a0
        /*0074*/ 	.byte	0x00, 0xf0, 0x81, 0x06


	//----- nvinfo : EIATTR_KPARAM_INFO
	.align		4
.L_2035:
        /*0078*/ 	.byte	0x04, 0x17
        /*007a*/ 	.short	(.L_2037 - .L_2036)
.L_2036:
        /*007c*/ 	.word	0x00000000
        /*0080*/ 	.short	0x0000
        /*0082*/ 	.short	0x0000
        /*0084*/ 	.byte	0x00, 0xf0, 0x81, 0x06


	//----- nvinfo : EIATTR_SPARSE_MMA_MASK
	.align		4
.L_2037:
        /*0088*/ 	.byte	0x03, 0x50
        /*008a*/ 	.short	0x0000


	//----- nvinfo : EIATTR_MAXREG_COUNT
	.align		4
        /*008c*/ 	.byte	0x03, 0x1b
        /*008e*/ 	.short	0x0080


	//----- nvinfo : EIATTR_NUM_BARRIERS
	.align		4
        /*0090*/ 	.byte	0x02, 0x4c
        /*0092*/ 	.byte	0x01
	.zero		1


	//----- nvinfo : EIATTR_MERCURY_ISA_VERSION
	.align		4
        /*0094*/ 	.byte	0x03, 0x5f
        /*0096*/ 	.short	0x0101


	//----- nvinfo : EIATTR_VRC_CTA_INIT_COUNT
	.align		4
        /*0098*/ 	.byte	0x02, 0x4a
	.zero		1
	.zero		1


	//----- nvinfo : EIATTR_EXIT_INSTR_OFFSETS
	.align		4
        /*009c*/ 	.byte	0x04, 0x1c
        /*009e*/ 	.short	(.L_2039 - .L_2038)


	//   ....[0]....
.L_2038:
        /*00a0*/ 	.word	0x00006130


	//   ....[1]....
        /*00a4*/ 	.word	0x00006680


	//   ....[2]....
        /*00a8*/ 	.word	0x000069d0


	//----- nvinfo : EIATTR_MAX_THREADS
	.align		4
.L_2039:
        /*00ac*/ 	.byte	0x04, 0x05
        /*00ae*/ 	.short	(.L_2041 - .L_2040)
.L_2040:
        /*00b0*/ 	.word	0x00000200
        /*00b4*/ 	.word	0x00000001
        /*00b8*/ 	.word	0x00000001


	//----- nvinfo : EIATTR_CRS_STACK_SIZE
	.align		4
.L_2041:
        /*00bc*/ 	.byte	0x04, 0x1e
        /*00be*/ 	.short	(.L_2043 - .L_2042)
.L_2042:
        /*00c0*/ 	.word	0x00000000


	//----- nvinfo : EIATTR_CBANK_PARAM_SIZE
	.align		4
.L_2043:
        /*00c4*/ 	.byte	0x03, 0x19
        /*00c6*/ 	.short	0x06a0


	//----- nvinfo : EIATTR_PARAM_CBANK
	.align		4
        /*00c8*/ 	.byte	0x04, 0x0a
        /*00ca*/ 	.short	(.L_2045 - .L_2044)
	.align		4
.L_2044:
        /*00cc*/ 	.word	index@(.nv.constant0._ZN2at4cuda17kernelHistogram1DIlllLi1ELi2ELin1ELNS0_23CUDAHistogramMemoryTypeE0EZNS0_21CUDA_tensor_histogramIllLb0EEEbNS_6TensorES4_S4_lNS_14AccumulateTypeIT0_Lb1EE4typeES8_NS0_13TensorArgTypeES9_S9_EUllE_EEvNS0_6detail10TensorInfoIT_T1_EESF_NSC_IKS6_SE_EElS8_S8_SE_T6_)
        /*00d0*/ 	.short	0x0380
        /*00d2*/ 	.short	0x06a0


	//----- nvinfo : EIATTR_SW_WAR
	.align		4
.L_2045:
        /*00d4*/ 	.byte	0x04, 0x36
        /*00d6*/ 	.short	(.L_2047 - .L_2046)
.L_2046:
        /*00d8*/ 	.word	0x00000008
.L_2047:


//--------------------- .nv.info._ZN2at4cuda17kernelHistogram1DIfllLi1ELi2ELin1ELNS0_23CUDAHistogramMemoryTypeE1EZNS0_21CUDA_tensor_histogramIflLb1EEEbNS_6TensorES4_S4_lNS_14AccumulateTypeIT0_Lb1EE4typeES8_NS0_13TensorArgTypeES9_S9_EUllE0_EEvNS0_6detail10TensorInfoIT_T1_EESF_NSC_IKS6_SE_EElS8_S8_SE_T6_ --------------------------
	.section	.nv.info._ZN2at4cuda17kernelHistogram1DIfllLi1ELi2ELin1ELNS0_23CUDAHistogramMemoryTypeE1EZNS0_21CUDA_tensor_histogramIflLb1EEEbNS_6TensorES4_S4_lNS_14AccumulateTypeIT0_Lb1EE4typeES8_NS0_13TensorArgTypeES9_S9_EUllE0_EEvNS0_6detail10TensorInfoIT_T1_EESF_NSC_IKS6_SE_EElS8_S8_SE_T6_,"",@"SHT_CUDA_INFO"
	.sectionflags	@""
	.align	4


	//----- nvinfo : EIATTR_CUDA_API_VERSION
	.align		4
        /*0000*/ 	.byte	0x04, 0x37
        /*0002*/ 	.short	(.L_2049 - .L_2048)
.L_2048:
        /*0004*/ 	.word	0x00000082


	//----- nvinfo : EIATTR_KPARAM_INFO
	.align		4
.L_2049:
        /*0008*/ 	.byte	0x04, 0x17
        /*000a*/ 	.short	(.L_2051 - .L_2050)
.L_2050:
        /*000c*/ 	.word	0x00000000
        /*0010*/ 	.short	0x0007
        /*0012*/ 	.short	0x0500
        /*0014*/ 	.byte	0x00, 0xf0, 0x05, 0x00


	//----- nvinfo : EIATTR_KPARAM_INFO
	.align		4
.L_2051:
        /*0018*/ 	.byte	0x04, 0x17
        /*001a*/ 	.short	(.L_2053 - .L_2052)
.L_2052:
        /*001c*/ 	.word	0x00000000
        /*0020*/ 	.short	0x0006
        /*0022*/ 	.short	0x04f8
        /*0024*/ 	.byte	0x00, 0xf0, 0x21, 0x00


	//----- nvinfo : EIATTR_KPARAM_INFO
	.align		4
.L_2053:
        /*0028*/ 	.byte	0x04, 0x17
        /*002a*/ 	.short	(.L_2055 - .L_2054)
.L_2054:
        /*002c*/ 	.word	0x00000000
        /*0030*/ 	.short	0x0005
        /*0032*/ 	.short	0x04f0
        /*0034*/ 	.byte	0x00, 0xf0, 0x21, 0x00


	//----- nvinfo : EIATTR_KPARAM_INFO
	.align		4
.L_2055:
        /*0038*/ 	.byte	0x04, 0x17
        /*003a*/ 	.short	(.L_2057 - .L_2056)
.L_2056:
        /*003c*/ 	.word	0x00000000
        /*0040*/ 	.short	0x0004
        /*0042*/ 	.short	0x04e8
        /*0044*/ 	.byte	0x00, 0xf0, 0x21, 0x00


	//----- nvinfo : EIATTR_KPARAM_INFO
	.align		4
.L_2057:
        /*0048*/ 	.byte	0x04, 0x17
        /*004a*/ 	.short	(.L_2059 - .L_2058)
.L_2058:
        /*004c*/ 	.word	0x00000000
        /*0050*/ 	.short	0x0003
        /*0052*/ 	.short	0x04e0
        /*0054*/ 	.byte	0x00, 0xf0, 0x21, 0x00


	//----- nvinfo : EIATTR_KPARAM_INFO
	.align		4
.L_2059:
        /*0058*/ 	.byte	0x04, 0x17
        /*005a*/ 	.short	(.L_2061 - .L_2060)
.L_2060:
        /*005c*/ 	.word	0x00000000
        /*0060*/ 	.short	0x0002
        /*0062*/ 	.short	0x0340
        /*0064*/ 	.byte	0x00, 0xf0, 0x81, 0x06


	//----- nvinfo : EIATTR_KPARAM_INFO
	.align		4
.L_2061:
        /*0068*/ 	.byte	0x04, 0x17
        /*006a*/ 	.short	(.L_2063 - .L_2062)
.L_2062:
        /*006c*/ 	.word	0x00000000
        /*0070*/ 	.short	0x0001
        /*0072*/ 	.short	0x01a0
        /*0074*/ 	.byte	0x00, 0xf0, 0x81, 0x06


	//----- nvinfo : EIATTR_KPARAM_INFO
	.align		4
.L_2063:
        /*0078*/ 	.byte	0x04, 0x17
        /*007a*/ 	.short	(.L_2065 - .L_2064)
.L_2064:
        /*007c*/ 	.word	0x00000000
        /*0080*/ 	.short	0x0000
        /*0082*/ 	.short	0x0000
        /*0084*/ 	.byte	0x00, 0xf0, 0x81, 0x06


	//----- nvinfo : EIATTR_SPARSE_MMA_MASK
	.align		4
.L_2065:
        /*0088*/ 	.byte	0x03, 0x50
        /*008a*/ 	.short	0x0000


	//----- nvinfo : EIATTR_MAXREG_COUNT
	.align		4
        /*008c*/ 	.byte	0x03, 0x1b
        /*008e*/ 	.short	0x0080


	//----- nvinfo : EIATTR_MERCURY_ISA_VERSION
	.align		4
        /*0090*/ 	.byte	0x03, 0x5f
        /*0092*/ 	.short	0x0101


	//----- nvinfo : EIATTR_VRC_CTA_INIT_COUNT
	.align		4
        /*0094*/ 	.byte	0x02, 0x4a
	.zero		1
	.zero		1


	//----- nvinfo : EIATTR_EXIT_INSTR_OFFSETS
	.align		4
        /*0098*/ 	.byte	0x04, 0x1c
        /*009a*/ 	.short	(.L_2067 - .L_2066)


	//   ....[0]....
.L_2066:
        /*009c*/ 	.word	0x00000080


	//   ....[1]....
        /*00a0*/ 	.word	0x00003d30


	//----- nvinfo : EIATTR_MAX_THREADS
	.align		4
.L_2067:
        /*00a4*/ 	.byte	0x04, 0x05
        /*00a6*/ 	.short	(.L_2069 - .L_2068)
.L_2068:
        /*00a8*/ 	.word	0x00000200
        /*00ac*/ 	.word	0x00000001
        /*00b0*/ 	.word	0x00000001


	//----- nvinfo : EIATTR_CRS_STACK_SIZE
	.align		4
.L_2069:
        /*00b4*/ 	.byte	0x04, 0x1e
        /*00b6*/ 	.short	(.L_2071 - .L_2070)
.L_2070:
        /*00b8*/ 	.word	0x00000000


	//----- nvinfo : EIATTR_CBANK_PARAM_SIZE
	.align		4
.L_2071:
        /*00bc*/ 	.byte	0x03, 0x19
        /*00be*/ 	.short	0x0501


	//----- nvinfo : EIATTR_PARAM_CBANK
	.align		4
        /*00c0*/ 	.byte	0x04, 0x0a
        /*00c2*/ 	.short	(.L_2073 - .L_2072)
	.align		4
.L_2072:
        /*00c4*/ 	.word	index@(.nv.constant0._ZN2at4cuda17kernelHistogram1DIfllLi1ELi2ELin1ELNS0_23CUDAHistogramMemoryTypeE1EZNS0_21CUDA_tensor_histogramIflLb1EEEbNS_6TensorES4_S4_lNS_14AccumulateTypeIT0_Lb1EE4typeES8_NS0_13TensorArgTypeES9_S9_EUllE0_EEvNS0_6detail10TensorInfoIT_T1_EESF_NSC_IKS6_SE_EElS8_S8_SE_T6_)
        /*00c8*/ 	.short	0x0380
        /*00ca*/ 	.short	0x0501


	//----- nvinfo : EIATTR_SW_WAR
	.align		4
.L_2073:
        /*00cc*/ 	.byte	0x04, 0x36
        /*00ce*/ 	.short	(.L_2075 - .L_2074)
.L_2074:
        /*00d0*/ 	.word	0x00000008
.L_2075:


//--------------------- .nv.info._ZN2at4cuda17kernelHistogram1DIfllLi1ELi2ELin1ELNS0_23CUDAHistogramMemoryTypeE0EZNS0_21CUDA_tensor_histogramIflLb1EEEbNS_6TensorES4_S4_lNS_14AccumulateTypeIT0_Lb1EE4typeES8_NS0_13TensorArgTypeES9_S9_EUllE0_EEvNS0_6detail10TensorInfoIT_T1_EESF_NSC_IKS6_SE_EElS8_S8_SE_T6_ --------------------------
	.section	.nv.info._ZN2at4cuda17kernelHistogram1DIfllLi1ELi2ELin1ELNS0_23CUDAHistogramMemoryTypeE0EZNS0_21CUDA_tensor_histogramIflLb1EEEbNS_6TensorES4_S4_lNS_14AccumulateTypeIT0_Lb1EE4typeES8_NS0_13TensorArgTypeES9_S9_EUllE0_EEvNS0_6detail10TensorInfoIT_T1_EESF_NSC_IKS6_SE_EElS8_S8_SE_T6_,"",@"SHT_CUDA_INFO"
	.sectionflags	@""
	.align	4


	//----- nvinfo : EIATTR_CUDA_API_VERSION
	.align		4
        /*0000*/ 	.byte	0x04, 0x37
        /*0002*/ 	.short	(.L_2077 - .L_2076)
.L_2076:
        /*0004*/ 	.word	0x00000082


	//----- nvinfo : EIATTR_KPARAM_INFO
	.align		4
.L_2077:
        /*0008*/ 	.byte	0x04, 0x17
        /*000a*/ 	.short	(.L_2079 - .L_2078)
.L_2078:
        /*000c*/ 	.word	0x00000000
        /*0010*/ 	.short	0x0007
        /*0012*/ 	.short	0x0500
        /*0014*/ 	.byte	0x00, 0xf0, 0x05, 0x00


	//----- nvinfo : EIATTR_KPARAM_INFO
	.align		4
.L_2079:
        /*0018*/ 	.byte	0x04, 0x17
        /*001a*/ 	.short	(.L_2081 - .L_2080)
.L_2080:
        /*001c*/ 	.word	0x00000000
        /*0020*/ 	.short	0x0006
        /*0022*/ 	.short	0x04f8
        /*0024*/ 	.byte	0x00, 0xf0, 0x21, 0x00


	//----- nvinfo : EIATTR_KPARAM_INFO
	.align		4
.L_2081:
        /*0028*/ 	.byte	0x04, 0x17
        /*002a*/ 	.short	(.L_2083 - .L_2082)
.L_2082:
        /*002c*/ 	.word	0x00000000
        /*0030*/ 	.short	0x0005
        /*0032*/ 	.short	0x04f0
        /*0034*/ 	.byte	0x00, 0xf0, 0x21, 0x00


	//----- nvinfo : EIATTR_KPARAM_INFO
	.align		4
.L_2083:
        /*0038*/ 	.byte	0x04, 0x17
        /*003a*/ 	.short	(.L_2085 - .L_2084)
.L_2084:
        /*003c*/ 	.word	0x00000000
        /*0040*/ 	.short	0x0004
        /*0042*/ 	.short	0x04e8
        /*0044*/ 	.byte	0x00, 0xf0, 0x21, 0x00


	//----- nvinfo : EIATTR_KPARAM_INFO
	.align		4
.L_2085:
        /*0048*/ 	.byte	0x04, 0x17
        /*004a*/ 	.short	(.L_2087 - .L_2086)
.L_2086:
        /*004c*/ 	.word	0x00000000
        /*0050*/ 	.short	0x0003
        /*0052*/ 	.short	0x04e0
        /*0054*/ 	.byte	0x00, 0xf0, 0x21, 0x00


	//----- nvinfo : EIATTR_KPARAM_INFO
	.align		4
.L_2087:
        /*0058*/ 	.byte	0x04, 0x17
        /*005a*/ 	.short	(.L_2089 - .L_2088)
.L_2088:
        /*005c*/ 	.word	0x00000000
        /*0060*/ 	.short	0x0002
        /*0062*/ 	.short	0x0340
        /*0064*/ 	.byte	0x00, 0xf0, 0x81, 0x06


	//----- nvinfo : EIATTR_KPARAM_INFO
	.align		4
.L_2089:
        /*0068*/ 	.byte	0x04, 0x17
        /*006a*/ 	.short	(.L_2091 - .L_2090)
.L_2090:
        /*006c*/ 	.word	0x00000000
        /*0070*/ 	.short	0x0001
        /*0072*/ 	.short	0x01a0
        /*0074*/ 	.byte	0x00, 0xf0, 0x81, 0x06


	//----- nvinfo : EIATTR_KPARAM_INFO
	.align		4
.L_2091:
        /*0078*/ 	.byte	0x04, 0x17
        /*007a*/ 	.short	(.L_2093 - .L_2092)
.L_2092:
        /*007c*/ 	.word	0x00000000
        /*0080*/ 	.short	0x0000
        /*0082*/ 	.short	0x0000
        /*0084*/ 	.byte	0x00, 0xf0, 0x81, 0x06


	//----- nvinfo : EIATTR_SPARSE_MMA_MASK
	.align		4
.L_2093:
        /*0088*/ 	.byte	0x03, 0x50
        /*008a*/ 	.short	0x0000


	//----- nvinfo : EIATTR_MAXREG_COUNT
	.align		4
        /*008c*/ 	.byte	0x03, 0x1b
        /*008e*/ 	.short	0x0080


	//----- nvinfo : EIATTR_NUM_BARRIERS
	.align		4
        /*0090*/ 	.byte	0x02, 0x4c
        /*0092*/ 	.byte	0x01
	.zero		1


	//----- nvinfo : EIATTR_MERCURY_ISA_VERSION
	.align		4
        /*0094*/ 	.byte	0x03, 0x5f
        /*0096*/ 	.short	0x0101


	//----- nvinfo : EIATTR_VRC_CTA_INIT_COUNT
	.align		4
        /*0098*/ 	.byte	0x02, 0x4a
	.zero		1
	.zero		1


	//----- nvinfo : EIATTR_EXIT_INSTR_OFFSETS
	.align		4
        /*009c*/ 	.byte	0x04, 0x1c
        /*009e*/ 	.short	(.L_2095 - .L_2094)


	//   ....[0]....
.L_2094:
        /*00a0*/ 	.word	0x00004370


	//   ....[1]....
        /*00a4*/ 	.word	0x000044b0


	//----- nvinfo : EIATTR_MAX_THREADS
	.align		4
.L_2095:
        /*00a8*/ 	.byte	0x04, 0x05
        /*00aa*/ 	.short	(.L_2097 - .L_2096)
.L_2096:
        /*00ac*/ 	.word	0x00000200
        /*00b0*/ 	.word	0x00000001
        /*00b4*/ 	.word	0x00000001


	//----- nvinfo : EIATTR_CRS_STACK_SIZE
	.align		4
.L_2097:
        /*00b8*/ 	.byte	0x04, 0x1e
        /*00ba*/ 	.short	(.L_2099 - .L_2098)
.L_2098:
        /*00bc*/ 	.word	0x00000000


	//----- nvinfo : EIATTR_CBANK_PARAM_SIZE
	.align		4
.L_2099:
        /*00c0*/ 	.byte	0x03, 0x19
        /*00c2*/ 	.short	0x0501


	//----- nvinfo : EIATTR_PARAM_CBANK
	.align		4
        /*00c4*/ 	.byte	0x04, 0x0a
        /*00c6*/ 	.short	(.L_2101 - .L_2100)
	.align		4
.L_2100:
        /*00c8*/ 	.word	index@(.nv.constant0._ZN2at4cuda17kernelHistogram1DIfllLi1ELi2ELin1ELNS0_23CUDAHistogramMemoryTypeE0EZNS0_21CUDA_tensor_histogramIflLb1EEEbNS_6TensorES4_S4_lNS_14AccumulateTypeIT0_Lb1EE4typeES8_NS0_13TensorArgTypeES9_S9_EUllE0_EEvNS0_6detail10TensorInfoIT_T1_EESF_NSC_IKS6_SE_EElS8_S8_SE_T6_)
        /*00cc*/ 	.short	0x0380
        /*00ce*/ 	.short	0x0501


	//----- nvinfo : EIATTR_SW_WAR
	.align		4
.L_2101:
        /*00d0*/ 	.byte	0x04, 0x36
        /*00d2*/ 	.short	(.L_2103 - .L_2102)
.L_2102:
        /*00d4*/ 	.word	0x00000008
.L_2103:


//--------------------- .nv.info._ZN2at4cuda17kernelHistogram1DIfllLi1ELi2ELin1ELNS0_23CUDAHistogramMemoryTypeE1EZNS0_21CUDA_tensor_histogramIflLb1EEEbNS_6TensorES4_S4_lNS_14AccumulateTypeIT0_Lb1EE4typeES8_NS0_13TensorArgTypeES9_S9_EUllE_EEvNS0_6detail10TensorInfoIT_T1_EESF_NSC_IKS6_SE_EElS8_S8_SE_T6_ --------------------------
	.section	.nv.info._ZN2at4cuda17kernelHistogram1DIfllLi1ELi2ELin1ELNS0_23CUDAHistogramMemoryTypeE1EZNS0_21CUDA_tensor_histogramIflLb1EEEbNS_6TensorES4_S4_lNS_14AccumulateTypeIT0_Lb1EE4typeES8_NS0_13TensorArgTypeES9_S9_EUllE_EEvNS0_6detail10TensorInfoIT_T1_EESF_NSC_IKS6_SE_EElS8_S8_SE_T6_,"",@"SHT_CUDA_INFO"
	.sectionflags	@""
	.align	4


	//----- nvinfo : EIATTR_CUDA_API_VERSION
	.align		4
        /*0000*/ 	.byte	0x04, 0x37
        /*0002*/ 	.short	(.L_2105 - .L_2104)
.L_2104:
        /*0004*/ 	.word	0x00000082


	//----- nvinfo : EIATTR_KPARAM_INFO
	.align		4
.L_2105:
        /*0008*/ 	.byte	0x04, 0x17
        /*000a*/ 	.short	(.L_2107 - .L_2106)
.L_2106:
        /*000c*/ 	.word	0x00000000
        /*0010*/ 	.short	0x0007
        /*0012*/ 	.short	0x0500
        /*0014*/ 	.byte	0x00, 0xf0, 0x81, 0x06


	//----- nvinfo : EIATTR_KPARAM_INFO
	.align		4
.L_2107:
        /*0018*/ 	.byte	0x04, 0x17
        /*001a*/ 	.short	(.L_2109 - .L_2108)
.L_2108:
        /*001c*/ 	.word	0x00000000
        /*0020*/ 	.short	0x0006
        /*0022*/ 	.short	0x04f8
        /*0024*/ 	.byte	0x00, 0xf0, 0x21, 0x00


	//----- nvinfo : EIATTR_KPARAM_INFO
	.align		4
.L_2109:
        /*0028*/ 	.byte	0x04, 0x17
        /*002a*/ 	.short	(.L_2111 - .L_2110)
.L_2110:
        /*002c*/ 	.word	0x00000000
        /*0030*/ 	.short	0x0005
        /*0032*/ 	.short	0x04f0
        /*0034*/ 	.byte	0x00, 0xf0, 0x21, 0x00


	//----- nvinfo : EIATTR_KPARAM_INFO
	.align		4
.L_2111:
        /*0038*/ 	.byte	0x04, 0x17
        /*003a*/ 	.short	(.L_2113 - .L_2112)
.L_2112:
        /*003c*/ 	.word	0x00000000
        /*0040*/ 	.short	0x0004
        /*0042*/ 	.short	0x04e8
        /*0044*/ 	.byte	0x00, 0xf0, 0x21, 0x00


	//----- nvinfo : EIATTR_KPARAM_INFO
	.align		4
.L_2113:
        /*0048*/ 	.byte	0x04, 0x17
        /*004a*/ 	.short	(.L_2115 - .L_2114)
.L_2114:
        /*004c*/ 	.word	0x00000000
        /*0050*/ 	.short	0x0003
        /*0052*/ 	.short	0x04e0
        /*0054*/ 	.byte	0x00, 0xf0, 0x21, 0x00


	//----- nvinfo : EIATTR_KPARAM_INFO
	.align		4
.L_2115:
        /*0058*/ 	.byte	0x04, 0x17
        /*005a*/ 	.short	(.L_2117 - .L_2116)
.L_2116:
        /*005c*/ 	.word	0x00000000
        /*0060*/ 	.short	0x0002
        /*0062*/ 	.short	0x0340
        /*0064*/ 	.byte	0x00, 0xf0, 0x81, 0x06


	//----- nvinfo : EIATTR_KPARAM_INFO
	.align		4
.L_2117:
        /*0068*/ 	.byte	0x04, 0x17
        /*006a*/ 	.short	(.L_2119 - .L_2118)
.L_2118:
        /*006c*/ 	.word	0x00000000
        /*0070*/ 	.short	0x0001
        /*0072*/ 	.short	0x01a0
        /*0074*/ 	.byte	0x00, 0xf0, 0x81, 0x06


	//----- nvinfo : EIATTR_KPARAM_INFO
	.align		4
.L_2119:
        /*0078*/ 	.byte	0x04, 0x17
        /*007a*/ 	.short	(.L_2121 - .L_2120)
.L_2120:
        /*007c*/ 	.word	0x00000000
        /*0080*/ 	.short	0x0000
        /*0082*/ 	.short	0x0000
        /*0084*/ 	.byte	0x00, 0xf0, 0x81, 0x06


	//----- nvinfo : EIATTR_SPARSE_MMA_MASK
	.align		4
.L_2121:
        /*0088*/ 	.byte	0x03, 0x50
        /*008a*/ 	.short	0x0000


	//----- nvinfo : EIATTR_MAXREG_COUNT
	.align		4
        /*008c*/ 	.byte	0x03, 0x1b
        /*008e*/ 	.short	0x0080


	//----- nvinfo : EIATTR_MERCURY_ISA_VERSION
	.align		4
        /*0090*/ 	.byte	0x03, 0x5f
        /*0092*/ 	.short	0x0101


	//----- nvinfo : EIATTR_VRC_CTA_INIT_COUNT
	.align		4
        /*0094*/ 	.byte	0x02, 0x4a
	.zero		1
	.zero		1


	//----- nvinfo : EIATTR_EXIT_INSTR_OFFSETS
	.align		4
        /*0098*/ 	.byte	0x04, 0x1c
        /*009a*/ 	.short	(.L_2123 - .L_2122)


	//   ....[0]....
.L_2122:
        /*009c*/ 	.word	0x00000080


	//   ....[1]....
        /*00a0*/ 	.word	0x00003db0


	//----- nvinfo : EIATTR_MAX_THREADS
	.align		4
.L_2123:
        /*00a4*/ 	.byte	0x04, 0x05
        /*00a6*/ 	.short	(.L_2125 - .L_2124)
.L_2124:
        /*00a8*/ 	.word	0x00000200
        /*00ac*/ 	.word	0x00000001
        /*00b0*/ 	.word	0x00000001


	//----- nvinfo : EIATTR_CRS_STACK_SIZE
	.align		4
.L_2125:
        /*00b4*/ 	.byte	0x04, 0x1e
        /*00b6*/ 	.short	(.L_2127 - .L_2126)
.L_2126:
        /*00b8*/ 	.word	0x00000000


	//----- nvinfo : EIATTR_CBANK_PARAM_SIZE
	.align		4
.L_2127:
        /*00bc*/ 	.byte	0x03, 0x19
        /*00be*/ 	.short	0x06a0


	//----- nvinfo : EIATTR_PARAM_CBANK
	.align		4
        /*00c0*/ 	.byte	0x04, 0x0a
        /*00c2*/ 	.short	(.L_2129 - .L_2128)
	.align		4
.L_2128:
        /*00c4*/ 	.word	index@(.nv.constant0._ZN2at4cuda17kernelHistogram1DIfllLi1ELi2ELin1ELNS0_23CUDAHistogramMemoryTypeE1EZNS0_21CUDA_tensor_histogramIflLb1EEEbNS_6TensorES4_S4_lNS_14AccumulateTypeIT0_Lb1EE4typeES8_NS0_13TensorArgTypeES9_S9_EUllE_EEvNS0_6detail10TensorInfoIT_T1_EESF_NSC_IKS6_SE_EElS8_S8_SE_T6_)
        /*00c8*/ 	.short	0x0380
        /*00ca*/ 	.short	0x06a0


	//----- nvinfo : EIATTR_SW_WAR
	.align		4
.L_2129:
        /*00cc*/ 	.byte	0x04, 0x36
        /*00ce*/ 	.short	(.L_2131 - .L_2130)
.L_2130:
        /*00d0*/ 	.word	0x00000008
.L_2131:


//--------------------- .nv.info._ZN2at4cuda17kernelHistogram1DIfllLi1ELi2ELin1ELNS0_23CUDAHistogramMemoryTypeE0EZNS0_21CUDA_tensor_histogramIflLb1EEEbNS_6TensorES4_S4_lNS_14AccumulateTypeIT0_Lb1EE4typeES8_NS0_13TensorArgTypeES9_S9_EUllE_EEvNS0_6detail10TensorInfoIT_T1_EESF_NSC_IKS6_SE_EElS8_S8_SE_T6_ --------------------------
	.section	.nv.info._ZN2at4cuda17kernelHistogram1DIfllLi1ELi2ELin1ELNS0_23CUDAHistogramMemoryTypeE0EZNS0_21CUDA_tensor_histogramIflLb1EEEbNS_6TensorES4_S4_lNS_14AccumulateTypeIT0_Lb1EE4typeES8_NS0_13TensorArgTypeES9_S9_EUllE_EEvNS0_6detail10TensorInfoIT_T1_EESF_NSC_IKS6_SE_EElS8_S8_SE_T6_,"",@"SHT_CUDA_INFO"
	.sectionflags	@""
	.align	4


	//----- nvinfo : EIATTR_CUDA_API_VERSION
	.align		4
        /*0000*/ 	.byte	0x04, 0x37
        /*0002*/ 	.short	(.L_2133 - .L_2132)
.L_2132:
        /*0004*/ 	.word	0x00000082


	//----- nvinfo : EIATTR_KPARAM_INFO
	.align		4
.L_2133:
        /*0008*/ 	.byte	0x04, 0x17
        /*000a*/ 	.short	(.L_2135 - .L_2134)
.L_2134:
        /*000c*/ 	.word	0x00000000
        /*0010*/ 	.short	0x0007
        /*0012*/ 	.short	0x0500
        /*0014*/ 	.byte	0x00, 0xf0, 0x81, 0x06


	//----- nvinfo : EIATTR_KPARAM_INFO
	.align		4
.L_2135:
        /*0018*/ 	.byte	0x04, 0x17
        /*001a*/ 	.short	(.L_2137 - .L_2136)
.L_2136:
        /*001c*/ 	.word	0x00000000
        /*0020*/ 	.short	0x0006
        /*0022*/ 	.short	0x04f8
        /*0024*/ 	.byte	0x00, 0xf0, 0x21, 0x00


	//----- nvinfo : EIATTR_KPARAM_INFO
	.align		4
.L_2137:
        /*0028*/ 	.byte	0x04, 0x17
        /*002a*/ 	.short	(.L_2139 - .L_2138)
.L_2138:
        /*002c*/ 	.word	0x00000000
        /*0030*/ 	.short	0x0005
        /*0032*/ 	.short	0x04f0
        /*0034*/ 	.byte	0x00, 0xf0, 0x21, 0x00


	//----- nvinfo : EIATTR_KPARAM_INFO
	.align		4
.L_2139:
        /*0038*/ 	.byte	0x04, 0x17
        /*003a*/ 	.short	(.L_2141 - .L_2140)
.L_2140:
        /*003c*/ 	.word	0x00000000
        /*0040*/ 	.short	0x0004
        /*0042*/ 	.short	0x04e8
        /*0044*/ 	.byte	0x00, 0xf0, 0x21, 0x00


	//----- nvinfo : EIATTR_KPARAM_INFO
	.align		4
.L_2141:
        /*0048*/ 	.byte	0x04, 0x17
        /*004a*/ 	.short	(.L_2143 - .L_2142)
.L_2142:
        /*004c*/ 	.word	0x00000000
        /*0050*/ 	.short	0x0003
        /*0052*/ 	.short	0x04e0
        /*0054*/ 	.byte	0x00, 0xf0, 0x21, 0x00


	//----- nvinfo : EIATTR_KPARAM_INFO
	.align		4
.L_2143:
        /*0058*/ 	.byte	0x04, 0x17
        /*005a*/ 	.short	(.L_2145 - .L_2144)
.L_2144:
        /*005c*/ 	.word	0x00000000
        /*0060*/ 	.short	0x0002
        /*0062*/ 	.short	0x0340
        /*0064*/ 	.byte	0x00, 0xf0, 0x81, 0x06


	//----- nvinfo : EIATTR_KPARAM_INFO
	.align		4
.L_2145:
        /*0068*/ 	.byte	0x04, 0x17
        /*006a*/ 	.short	(.L_2147 - .L_2146)
.L_2146:
        /*006c*/ 	.word	0x00000000
        /*0070*/ 	.short	0x0001
        /*0072*/ 	.short	0x01a0
        /*0074*/ 	.byte	0x00, 0xf0, 0x81, 0x06


	//----- nvinfo : EIATTR_KPARAM_INFO
	.align		4
.L_2147:
        /*0078*/ 	.byte	0x04, 0x17
        /*007a*/ 	.short	(.L_2149 - .L_2148)
.L_2148:
        /*007c*/ 	.word	0x00000000
        /*0080*/ 	.short	0x0000
        /*0082*/ 	.short	0x0000
        /*0084*/ 	.byte	0x00, 0xf0, 0x81, 0x06


	//----- nvinfo : EIATTR_SPARSE_MMA_MASK
	.align		4
.L_2149:
        /*0088*/ 	.byte	0x03, 0x50
        /*008a*/ 	.short	0x0000


	//----- nvinfo : EIATTR_MAXREG_COUNT
	.align		4
        /*008c*/ 	.byte	0x03, 0x1b
        /*008e*/ 	.short	0x0080


	//----- nvinfo : EIATTR_NUM_BARRIERS
	.align		4
        /*0090*/ 	.byte	0x02, 0x4c
        /*0092*/ 	.byte	0x01
	.zero		1


	//----- nvinfo : EIATTR_MERCURY_ISA_VERSION
	.align		4
        /*0094*/ 	.byte	0x03, 0x5f
        /*0096*/ 	.short	0x0101


	//----- nvinfo : EIATTR_VRC_CTA_INIT_COUNT
	.align		4
        /*0098*/ 	.byte	0x02, 0x4a
	.zero		1
	.zero		1


	//----- nvinfo : EIATTR_EXIT_INSTR_OFFSETS
	.align		4
        /*009c*/ 	.byte	0x04, 0x1c
        /*009e*/ 	.short	(.L_2151 - .L_2150)


	//   ....[0]....
.L_2150:
        /*00a0*/ 	.word	0x00004400


	//   ....[1]....
        /*00a4*/ 	.word	0x00004540


	//----- nvinfo : EIATTR_MAX_THREADS
	.align		4
.L_2151:
        /*00a8*/ 	.byte	0x04, 0x05
        /*00aa*/ 	.short	(.L_2153 - .L_2152)
.L_2152:
        /*00ac*/ 	.word	0x00000200
        /*00b0*/ 	.word	0x00000001
        /*00b4*/ 	.word	0x00000001


	//----- nvinfo : EIATTR_CRS_STACK_SIZE
	.align		4
.L_2153:
        /*00b8*/ 	.byte	0x04, 0x1e
        /*00ba*/ 	.short	(.L_2155 - .L_2154)
.L_2154:
        /*00bc*/ 	.word	0x00000000


	//----- nvinfo : EIATTR_CBANK_PARAM_SIZE
	.align		4
.L_2155:
        /*00c0*/ 	.byte	0x03, 0x19
        /*00c2*/ 	.short	0x06a0


	//----- nvinfo : EIATTR_PARAM_CBANK
	.align		4
        /*00c4*/ 	.byte	0x04, 0x0a
        /*00c6*/ 	.short	(.L_2157 - .L_2156)
	.align		4
.L_2156:
        /*00c8*/ 	.word	index@(.nv.constant0._ZN2at4cuda17kernelHistogram1DIfllLi1ELi2ELin1ELNS0_23CUDAHistogramMemoryTypeE0EZNS0_21CUDA_tensor_histogramIflLb1EEEbNS_6TensorES4_S4_lNS_14AccumulateTypeIT0_Lb1EE4typeES8_NS0_13TensorArgTypeES9_S9_EUllE_EEvNS0_6detail10TensorInfoIT_T1_EESF_NSC_IKS6_SE_EElS8_S8_SE_T6_)
        /*00cc*/ 	.short	0x0380
        /*00ce*/ 	.short	0x06a0


	//----- nvinfo : EIATTR_SW_WAR
	.align		4
.L_2157:
        /*00d0*/ 	.byte	0x04, 0x36
        /*00d2*/ 	.short	(.L_2159 - .L_2158)
.L_2158:
        /*00d4*/ 	.word	0x00000008
.L_2159:


//--------------------- .nv.info._ZN2at4cuda17kernelHistogram1DIdilLi1ELi2ELin1ELNS0_23CUDAHistogramMemoryTypeE1EZNS0_21CUDA_tensor_histogramIdiLb1EEEbNS_6TensorES4_S4_lNS_14AccumulateTypeIT0_Lb1EE4typeES8_NS0_13TensorArgTypeES9_S9_EUllE0_EEvNS0_6detail10TensorInfoIT_T1_EESF_NSC_IKS6_SE_EElS8_S8_SE_T6_ --------------------------
	.section	.nv.info._ZN2at4cuda17kernelHistogram1DIdilLi1ELi2ELin1ELNS0_23CUDAHistogramMemoryTypeE1EZNS0_21CUDA_tensor_histogramIdiLb1EEEbNS_6TensorES4_S4_lNS_14AccumulateTypeIT0_Lb1EE4typeES8_NS0_13TensorArgTypeES9_S9_EUllE0_EEvNS0_6detail10TensorInfoIT_T1_EESF_NSC_IKS6_SE_EElS8_S8_SE_T6_,"",@"SHT_CUDA_INFO"
	.sectionflags	@""
	.align	4


	//----- nvinfo : EIATTR_CUDA_API_VERSION
	.align		4
        /*0000*/ 	.byte	0x04, 0x37
        /*0002*/ 	.short	(.L_2161 - .L_2160)
.L_2160:
        /*0004*/ 	.word	0x00000082


	//----- nvinfo : EIATTR_KPARAM_INFO
	.align		4
.L_2161:
        /*0008*/ 	.byte	0x04, 0x17
        /*000a*/ 	.short	(.L_2163 - .L_2162)
.L_2162:
        /*000c*/ 	.word	0x00000000
        /*0010*/ 	.short	0x0007
        /*0012*/ 	.short	0x0500
        /*0014*/ 	.byte	0x00, 0xf0, 0x05, 0x00


	//----- nvinfo : EIATTR_KPARAM_INFO
	.align		4
.L_2163:
        /*0018*/ 	.byte	0x04, 0x17
        /*001a*/ 	.short	(.L_2165 - .L_2164)
.L_2164:
        /*001c*/ 	.word	0x00000000
        /*0020*/ 	.short	0x0006
        /*0022*/ 	.short	0x04f8
        /*0024*/ 	.byte	0x00, 0xf0, 0x21, 0x00


	//----- nvinfo : EIATTR_KPARAM_INFO
	.align		4
.L_2165:
        /*0028*/ 	.byte	0x04, 0x17
        /*002a*/ 	.short	(.L_2167 - .L_2166)
.L_2166:
        /*002c*/ 	.word	0x00000000
        /*0030*/ 	.short	0x0005
        /*0032*/ 	.short	0x04f0
        /*0034*/ 	.byte	0x00, 0xf0, 0x21, 0x00


	//----- nvinfo : EIATTR_KPARAM_INFO
	.align		4
.L_2167:
        /*0038*/ 	.byte	0x04, 0x17
        /*003a*/ 	.short	(.L_2169 - .L_2168)
.L_2168:
        /*003c*/ 	.word	0x00000000
        /*0040*/ 	.short	0x0004
        /*0042*/ 	.short	0x04e8
        /*0044*/ 	.byte	0x00, 0xf0, 0x21, 0x00


	//----- nvinfo : EIATTR_KPARAM_INFO
	.align		4
.L_2169:
        /*0048*/ 	.byte	0x04, 0x17
        /*004a*/ 	.short	(.L_2171 - .L_2170)
.L_2170:
        /*004c*/ 	.word	0x00000000
        /*0050*/ 	.short	0x0003
        /*0052*/ 	.short	0x04e0
        /*0054*/ 	.byte	0x00, 0xf0, 0x21, 0x00


	//----- nvinfo : EIATTR_KPARAM_INFO
	.align		4
.L_2171:
        /*0058*/ 	.byte	0x04, 0x17
        /*005a*/ 	.short	(.L_2173 - .L_2172)
.L_2172:
        /*005c*/ 	.word	0x00000000
        /*0060*/ 	.short	0x0002
        /*0062*/ 	.short	0x0340
        /*0064*/ 	.byte	0x00, 0xf0, 0x81, 0x06


	//----- nvinfo : EIATTR_KPARAM_INFO
	.align		4
.L_2173:
        /*0068*/ 	.byte	0x04, 0x17
        /*006a*/ 	.short	(.L_2175 - .L_2174)
.L_2174:
        /*006c*/ 	.word	0x00000000
        /*0070*/ 	.short	0x0001
        /*0072*/ 	.short	0x01a0
        /*0074*/ 	.byte	0x00, 0xf0, 0x81, 0x06


	//----- nvinfo : EIATTR_KPARAM_INFO
	.align		4
.L_2175:
        /*0078*/ 	.byte	0x04, 0x17
        /*007a*/ 	.short	(.L_2177 - .L_2176)
.L_2176:
        /*007c*/ 	.word	0x00000000
        /*0080*/ 	.short	0x0000
        /*0082*/ 	.short	0x0000
        /*0084*/ 	.byte	0x00, 0xf0, 0x81, 0x06


	//----- nvinfo : EIATTR_SPARSE_MMA_MASK
	.align		4
.L_2177:
        /*0088*/ 	.byte	0x03, 0x50
        /*008a*/ 	.short	0x0000


	//----- nvinfo : EIATTR_MAXREG_COUNT
	.align		4
        /*008c*/ 	.byte	0x03, 0x1b
        /*008e*/ 	.short	0x0080


	//----- nvinfo : EIATTR_MERCURY_ISA_VERSION
	.align		4
        /*0090*/ 	.byte	0x03, 0x5f
        /*0092*/ 	.short	0x0101


	//----- nvinfo : EIATTR_VRC_CTA_INIT_COUNT
	.align		4
        /*0094*/ 	.byte	0x02, 0x4a
	.zero		1
	.zero		1


	//----- nvinfo : EIATTR_EXIT_INSTR_OFFSETS
	.align		4
        /*0098*/ 	.byte	0x04, 0x1c
        /*009a*/ 	.short	(.L_2179 - .L_2178)


	//   ....[0]....
.L_2178:
        /*009c*/ 	.word	0x00000080


	//   ....[1]....
        /*00a0*/ 	.word	0x00003d50


	//----- nvinfo : EIATTR_MAX_THREADS
	.align		4
.L_2179:
        /*00a4*/ 	.byte	0x04, 0x05
        /*00a6*/ 	.short	(.L_2181 - .L_2180)
.L_2180:
        /*00a8*/ 	.word	0x00000200
        /*00ac*/ 	.word	0x00000001
        /*00b0*/ 	.word	0x00000001


	//----- nvinfo : EIATTR_CRS_STACK_SIZE
	.align		4
.L_2181:
        /*00b4*/ 	.byte	0x04, 0x1e
        /*00b6*/ 	.short	(.L_2183 - .L_2182)
.L_2182:
        /*00b8*/ 	.word	0x00000000


	//----- nvinfo : EIATTR_CBANK_PARAM_SIZE
	.align		4
.L_2183:
        /*00bc*/ 	.byte	0x03, 0x19
        /*00be*/ 	.short	0x0501


	//----- nvinfo : EIATTR_PARAM_CBANK
	.align		4
        /*00c0*/ 	.byte	0x04, 0x0a
        /*00c2*/ 	.short	(.L_2185 - .L_2184)
	.align		4
.L_2184:
        /*00c4*/ 	.word	index@(.nv.constant0._ZN2at4cuda17kernelHistogram1DIdilLi1ELi2ELin1ELNS0_23CUDAHistogramMemoryTypeE1EZNS0_21CUDA_tensor_histogramIdiLb1EEEbNS_6TensorES4_S4_lNS_14AccumulateTypeIT0_Lb1EE4typeES8_NS0_13TensorArgTypeES9_S9_EUllE0_EEvNS0_6detail10TensorInfoIT_T1_EESF_NSC_IKS6_SE_EElS8_S8_SE_T6_)
        /*00c8*/ 	.short	0x0380
        /*00ca*/ 	.short	0x0501


	//----- nvinfo : EIATTR_SW_WAR
	.align		4
.L_2185:
        /*00cc*/ 	.byte	0x04, 0x36
        /*00ce*/ 	.short	(.L_2187 - .L_2186)
.L_2186:
        /*00d0*/ 	.word	0x00000008
.L_2187:


//--------------------- .nv.info._ZN2at4cuda17kernelHistogram1DIdilLi1ELi2ELin1ELNS0_23CUDAHistogramMemoryTypeE0EZNS0_21CUDA_tensor_histogramIdiLb1EEEbNS_6TensorES4_S4_lNS_14AccumulateTypeIT0_Lb1EE4typeES8_NS0_13TensorArgTypeES9_S9_EUllE0_EEvNS0_6detail10TensorInfoIT_T1_EESF_NSC_IKS6_SE_EElS8_S8_SE_T6_ --------------------------
	.section	.nv.info._ZN2at4cuda17kernelHistogram1DIdilLi1ELi2ELin1ELNS0_23CUDAHistogramMemoryTypeE0EZNS0_21CUDA_tensor_histogramIdiLb1EEEbNS_6TensorES4_S4_lNS_14AccumulateTypeIT0_Lb1EE4typeES8_NS0_13TensorArgTypeES9_S9_EUllE0_EEvNS0_6detail10TensorInfoIT_T1_EESF_NSC_IKS6_SE_EElS8_S8_SE_T6_,"",@"SHT_CUDA_INFO"
	.sectionflags	@""
	.align	4


	//----- nvinfo : EIATTR_CUDA_API_VERSION
	.align		4
        /*0000*/ 	.byte	0x04, 0x37
        /*0002*/ 	.short	(.L_2189 - .L_2188)
.L_2188:
        /*0004*/ 	.word	0x00000082


	//----- nvinfo : EIATTR_KPARAM_INFO
	.align		4
.L_2189:
        /*0008*/ 	.byte	0x04, 0x17
        /*000a*/ 	.short	(.L_2191 - .L_2190)
.L_2190:
        /*000c*/ 	.word	0x00000000
        /*0010*/ 	.short	0x0007
        /*0012*/ 	.short	0x0500
        /*0014*/ 	.byte	0x00, 0xf0, 0x05, 0x00


	//----- nvinfo : EIATTR_KPARAM_INFO
	.align		4
.L_2191:
        /*0018*/ 	.byte	0x04, 0x17
        /*001a*/ 	.short	(.L_2193 - .L_2192)
.L_2192:
        /*001c*/ 	.word	0x00000000
        /*0020*/ 	.short	0x0006
        /*0022*/ 	.short	0x04f8
        /*0024*/ 	.byte	0x00, 0xf0, 0x21, 0x00


	//----- nvinfo : EIATTR_KPARAM_INFO
	.align		4
.L_2193:
        /*0028*/ 	.byte	0x04, 0x17
        /*002a*/ 	.short	(.L_2195 - .L_2194)
.L_2194:
        /*002c*/ 	.word	0x00000000
        /*0030*/ 	.short	0x0005
        /*0032*/ 	.short	0x04f0
        /*0034*/ 	.byte	0x00, 0xf0, 0x21, 0x00


	//----- nvinfo : EIATTR_KPARAM_INFO
	.align		4
.L_2195:
        /*0038*/ 	.byte	0x04, 0x17
        /*003a*/ 	.short	(.L_2197 - .L_2196)
.L_2196:
        /*003c*/ 	.word	0x00000000
        /*0040*/ 	.short	0x0004
        /*0042*/ 	.short	0x04e8
        /*0044*/ 	.byte	0x00, 0xf0, 0x21, 0x00


	//----- nvinfo : EIATTR_KPARAM_INFO
	.align		4
.L_2197:
        /*0048*/ 	.byte	0x04, 0x17
        /*004a*/ 	.short	(.L_2199 - .L_2198)
.L_2198:
        /*004c*/ 	.word	0x00000000
        /*0050*/ 	.short	0x0003
        /*0052*/ 	.short	0x04e0
        /*0054*/ 	.byte	0x00, 0xf0, 0x21, 0x00


	//----- nvinfo : EIATTR_KPARAM_INFO
	.align		4
.L_2199:
        /*0058*/ 	.byte	0x04, 0x17
        /*005a*/ 	.short	(.L_2201 - .L_2200)
.L_2200:
        /*005c*/ 	.word	0x00000000
        /*0060*/ 	.short	0x0002
        /*0062*/ 	.short	0x0340
        /*0064*/ 	.byte	0x00, 0xf0, 0x81, 0x06


	//----- nvinfo : EIATTR_KPARAM_INFO
	.align		4
.L_2201:
        /*0068*/ 	.byte	0x04, 0x17
        /*006a*/ 	.short	(.L_2203 - .L_2202)
.L_2202:
        /*006c*/ 	.word	0x00000000
        /*0070*/ 	.short	0x0001
        /*0072*/ 	.short	0x01a0
        /*0074*/ 	.byte	0x00, 0xf0, 0x81, 0x06


	//----- nvinfo : EIATTR_KPARAM_INFO
	.align		4
.L_2203:
        /*0078*/ 	.byte	0x04, 0x17
        /*007a*/ 	.short	(.L_2205 - .L_2204)
.L_2204:
        /*007c*/ 	.word	0x00000000
        /*0080*/ 	.short	0x0000
        /*0082*/ 	.short	0x0000
        /*0084*/ 	.byte	0x00, 0xf0, 0x81, 0x06


	//----- nvinfo : EIATTR_SPARSE_MMA_MASK
	.align		4
.L_2205:
        /*0088*/ 	.byte	0x03, 0x50
        /*008a*/ 	.short	0x0000


	//----- nvinfo : EIATTR_MAXREG_COUNT
	.align		4
        /*008c*/ 	.byte	0x03, 0x1b
        /*008e*/ 	.short	0x0080


	//----- nvinfo : EIATTR_NUM_BARRIERS
	.align		4
        /*0090*/ 	.byte	0x02, 0x4c
        /*0092*/ 	.byte	0x01
	.zero		1


	//----- nvinfo : EIATTR_MERCURY_ISA_VERSION
	.align		4
        /*0094*/ 	.byte	0x03, 0x5f
        /*0096*/ 	.short	0x0101


	//----- nvinfo : EIATTR_VRC_CTA_INIT_COUNT
	.align		4
        /*0098*/ 	.byte	0x02, 0x4a
	.zero		1
	.zero		1


	//----- nvinfo : EIATTR_EXIT_INSTR_OFFSETS
	.align		4
        /*009c*/ 	.byte	0x04, 0x1c
        /*009e*/ 	.short	(.L_2207 - .L_2206)


	//   ....[0]....
.L_2206:
        /*00a0*/ 	.word	0x00004290


	//   ....[1]....
        /*00a4*/ 	.word	0x000043d0


	//----- nvinfo : EIATTR_MAX_THREADS
	.align		4
.L_2207:
        /*00a8*/ 	.byte	0x04, 0x05
        /*00aa*/ 	.short	(.L_2209 - .L_2208)
.L_2208:
        /*00ac*/ 	.word	0x00000200
        /*00b0*/ 	.word	0x00000001
        /*00b4*/ 	.word	0x00000001


	//----- nvinfo : EIATTR_CRS_STACK_SIZE
	.align		4
.L_2209:
        /*00b8*/ 	.byte	0x04, 0x1e
        /*00ba*/ 	.short	(.L_2211 - .L_2210)
.L_2210:
        /*00bc*/ 	.word	0x00000000


	//----- nvinfo : EIATTR_CBANK_PARAM_SIZE
	.align		4
.L_2211:
        /*00c0*/ 	.byte	0x03, 0x19
        /*00c2*/ 	.short	0x0501


	//----- nvinfo : EIATTR_PARAM_CBANK
	.align		4
        /*00c4*/ 	.byte	0x04, 0x0a
        /*00c6*/ 	.short	(.L_2213 - .L_2212)
	.align		4
.L_2212:
        /*00c8*/ 	.word	index@(.nv.constant0._ZN2at4cuda17kernelHistogram1DIdilLi1ELi2ELin1ELNS0_23CUDAHistogramMemoryTypeE0EZNS0_21CUDA_tensor_histogramIdiLb1EEEbNS_6TensorES4_S4_lNS_14AccumulateTypeIT0_Lb1EE4typeES8_NS0_13TensorArgTypeES9_S9_EUllE0_EEvNS0_6detail10TensorInfoIT_T1_EESF_NSC_IKS6_SE_EElS8_S8_SE_T6_)
        /*00cc*/ 	.short	0x0380
        /*00ce*/ 	.short	0x0501


	//----- nvinfo : EIATTR_SW_WAR
	.align		4
.L_2213:
        /*00d0*/ 	.byte	0x04, 0x36
        /*00d2*/ 	.short	(.L_2215 - .L_2214)
.L_2214:
        /*00d4*/ 	.word	0x00000008
.L_2215:


//--------------------- .nv.info._ZN2at4cuda17kernelHistogram1DIdilLi1ELi2ELin1ELNS0_23CUDAHistogramMemoryTypeE1EZNS0_21CUDA_tensor_histogramIdiLb1EEEbNS_6TensorES4_S4_lNS_14AccumulateTypeIT0_Lb1EE4typeES8_NS0_13TensorArgTypeES9_S9_EUllE_EEvNS0_6detail10TensorInfoIT_T1_EESF_NSC_IKS6_SE_EElS8_S8_SE_T6_ --------------------------
	.section	.nv.info._ZN2at4cuda17kernelHistogram1DIdilLi1ELi2ELin1ELNS0_23CUDAHistogramMemoryTypeE1EZNS0_21CUDA_tensor_histogramIdiLb1EEEbNS_6TensorES4_S4_lNS_14AccumulateTypeIT0_Lb1EE4typeES8_NS0_13TensorArgTypeES9_S9_EUllE_EEvNS0_6detail10TensorInfoIT_T1_EESF_NSC_IKS6_SE_EElS8_S8_SE_T6_,"",@"SHT_CUDA_INFO"
	.sectionflags	@""
	.align	4


	//----- nvinfo : EIATTR_CUDA_API_VERSION
	.align		4
        /*0000*/ 	.byte	0x04, 0x37
        /*0002*/ 	.short	(.L_2217 - .L_2216)
.L_2216:
        /*0004*/ 	.word	0x00000082


	//----- nvinfo : EIATTR_KPARAM_INFO
	.align		4
.L_2217:
        /*0008*/ 	.byte	0x04, 0x17
        /*000a*/ 	.short	(.L_2219 - .L_2218)
.L_2218:
        /*000c*/ 	.word	0x00000000
        /*0010*/ 	.short	0x0007
        /*0012*/ 	.short	0x0500
        /*0014*/ 	.byte	0x00, 0xf0, 0x81, 0x06


	//----- nvinfo : EIATTR_KPARAM_INFO
	.align		4
.L_2219:
        /*0018*/ 	.byte	0x04, 0x17
        /*001a*/ 	.short	(.L_2221 - .L_2220)
.L_2220:
        /*001c*/ 	.word	0x00000000
        /*0020*/ 	.short	0x0006
        /*0022*/ 	.short	0x04f8
        /*0024*/ 	.byte	0x00, 0xf0, 0x21, 0x00


	//----- nvinfo : EIATTR_KPARAM_INFO
	.align		4
.L_2221:
        /*0028*/ 	.byte	0x04, 0x17
        /*002a*/ 	.short	(.L_2223 - .L_2222)
.L_2222:
        /*002c*/ 	.word	0x00000000
        /*0030*/ 	.short	0x0005
        /*0032*/ 	.short	0x04f0
        /*0034*/ 	.byte	0x00, 0xf0, 0x21, 0x00


	//----- nvinfo : EIATTR_KPARAM_INFO
	.align		4
.L_2223:
        /*0038*/ 	.byte	0x04, 0x17
        /*003a*/ 	.short	(.L_2225 - .L_2224)
.L_2224:
        /*003c*/ 	.word	0x00000000
        /*0040*/ 	.short	0x0004
        /*0042*/ 	.short	0x04e8
        /*0044*/ 	.byte	0x00, 0xf0, 0x21, 0x00


	//----- nvinfo : EIATTR_KPARAM_INFO
	.align		4
.L_2225:
        /*0048*/ 	.byte	0x04, 0x17
        /*004a*/ 	.short	(.L_2227 - .L_2226)
.L_2226:
        /*004c*/ 	.word	0x00000000
        /*0050*/ 	.short	0x0003
        /*0052*/ 	.short	0x04e0
        /*0054*/ 	.byte	0x00, 0xf0, 0x21, 0x00


	//----- nvinfo : EIATTR_KPARAM_INFO
	.align		4
.L_2227:
        /*0058*/ 	.byte	0x04, 0x17
        /*005a*/ 	.short	(.L_2229 - .L_2228)
.L_2228:
        /*005c*/ 	.word	0x00000000
        /*0060*/ 	.short	0x0002
        /*0062*/ 	.short	0x0340
        /*0064*/ 	.byte	0x00, 0xf0, 0x81, 0x06


	//----- nvinfo : EIATTR_KPARAM_INFO
	.align		4
.L_2229:
        /*0068*/ 	.byte	0x04, 0x17
        /*006a*/ 	.short	(.L_2231 - .L_2230)
.L_2230:
        /*006c*/ 	.word	0x00000000
        /*0070*/ 	.short	0x0001
        /*0072*/ 	.short	0x01a0
        /*0074*/ 	.byte	0x00, 0xf0, 0x81, 0x06


	//----- nvinfo : EIATTR_KPARAM_INFO
	.align		4
.L_2231:
        /*0078*/ 	.byte	0x04, 0x17
        /*007a*/ 	.short	(.L_2233 - .L_2232)
.L_2232:
        /*007c*/ 	.word	0x00000000
        /*0080*/ 	.short	0x0000
        /*0082*/ 	.short	0x0000
        /*0084*/ 	.byte	0x00, 0xf0, 0x81, 0x06


	//----- nvinfo : EIATTR_SPARSE_MMA_MASK
	.align		4
.L_2233:
        /*0088*/ 	.byte	0x03, 0x50
        /*008a*/ 	.short	0x0000


	//----- nvinfo : EIATTR_MAXREG_COUNT
	.align		4
        /*008c*/ 	.byte	0x03, 0x1b
        /*008e*/ 	.short	0x0080


	//----- nvinfo : EIATTR_MERCURY_ISA_VERSION
	.align		4
        /*0090*/ 	.byte	0x03, 0x5f
        /*0092*/ 	.short	0x0101


	//----- nvinfo : EIATTR_VRC_CTA_INIT_COUNT
	.align		4
        /*0094*/ 	.byte	0x02, 0x4a
	.zero		1
	.zero		1


	//----- nvinfo : EIATTR_EXIT_INSTR_OFFSETS
	.align		4
        /*0098*/ 	.byte	0x04, 0x1c
        /*009a*/ 	.short	(.L_2235 - .L_2234)


	//   ....[0]....
.L_2234:
        /*009c*/ 	.word	0x00000080


	//   ....[1]....
        /*00a0*/ 	.word	0x00003dc0


	//----- nvinfo : EIATTR_MAX_THREADS
	.align		4
.L_2235:
        /*00a4*/ 	.byte	0x04, 0x05
        /*00a6*/ 	.short	(.L_2237 - .L_2236)
.L_2236:
        /*00a8*/ 	.word	0x00000200
        /*00ac*/ 	.word	0x00000001
        /*00b0*/ 	.word	0x00000001


	//----- nvinfo : EIATTR_CRS_STACK_SIZE
	.align		4
.L_2237:
        /*00b4*/ 	.byte	0x04, 0x1e
        /*00b6*/ 	.short	(.L_2239 - .L_2238)
.L_2238:
        /*00b8*/ 	.word	0x00000000


	//----- nvinfo : EIATTR_CBANK_PARAM_SIZE
	.align		4
.L_2239:
        /*00bc*/ 	.byte	0x03, 0x19
        /*00be*/ 	.short	0x06a0


	//----- nvinfo : EIATTR_PARAM_CBANK
	.align		4
        /*00c0*/ 	.byte	0x04, 0x0a
        /*00c2*/ 	.short	(.L_2241 - .L_2240)
	.align		4
.L_2240:
        /*00c4*/ 	.word	index@(.nv.constant0._ZN2at4cuda17kernelHistogram1DIdilLi1ELi2ELin1ELNS0_23CUDAHistogramMemoryTypeE1EZNS0_21CUDA_tensor_histogramIdiLb1EEEbNS_6TensorES4_S4_lNS_14AccumulateTypeIT0_Lb1EE4typeES8_NS0_13TensorArgTypeES9_S9_EUllE_EEvNS0_6detail10TensorInfoIT_T1_EESF_NSC_IKS6_SE_EElS8_S8_SE_T6_)
        /*00c8*/ 	.short	0x0380
        /*00ca*/ 	.short	0x06a0


	//----- nvinfo : EIATTR_SW_WAR
	.align		4
.L_2241:
        /*00cc*/ 	.byte	0x04, 0x36
        /*00ce*/ 	.short	(.L_2243 - .L_2242)
.L_2242:
        /*00d0*/ 	.word	0x00000008
.L_2243:


//--------------------- .nv.info._ZN2at4cuda17kernelHistogram1DIdilLi1ELi2ELin1ELNS0_23CUDAHistogramMemoryTypeE0EZNS0_21CUDA_tensor_histogramIdiLb1EEEbNS_6TensorES4_S4_lNS_14AccumulateTypeIT0_Lb1EE4typeES8_NS0_13TensorArgTypeES9_S9_EUllE_EEvNS0_6detail10TensorInfoIT_T1_EESF_NSC_IKS6_SE_EElS8_S8_SE_T6_ --------------------------
	.section	.nv.info._ZN2at4cuda17kernelHistogram1DIdilLi1ELi2ELin1ELNS0_23CUDAHistogramMemoryTypeE0EZNS0_21CUDA_tensor_histogramIdiLb1EEEbNS_6TensorES4_S4_lNS_14AccumulateTypeIT0_Lb1EE4typeES8_NS0_13TensorArgTypeES9_S9_EUllE_EEvNS0_6detail10TensorInfoIT_T1_EESF_NSC_IKS6_SE_EElS8_S8_SE_T6_,"",@"SHT_CUDA_INFO"
	.sectionflags	@""
	.align	4


	//----- nvinfo : EIATTR_CUDA_API_VERSION
	.align		4
        /*0000*/ 	.byte	0x04, 0x37
        /*0002*/ 	.short	(.L_2245 - .L_2244)
.L_2244:
        /*0004*/ 	.word	0x00000082


	//----- nvinfo : EIATTR_KPARAM_INFO
	.align		4
.L_2245:
        /*0008*/ 	.byte	0x04, 0x17
        /*000a*/ 	.short	(.L_2247 - .L_2246)
.L_2246:
        /*000c*/ 	.word	0x00000000
        /*0010*/ 	.short	0x0007
        /*0012*/ 	.short	0x0500
        /*0014*/ 	.byte	0x00, 0xf0, 0x81, 0x06


	//----- nvinfo : EIATTR_KPARAM_INFO
	.align		4
.L_2247:
        /*0018*/ 	.byte	0x04, 0x17
        /*001a*/ 	.short	(.L_2249 - .L_2248)
.L_2248:
        /*001c*/ 	.word	0x00000000
        /*0020*/ 	.short	0x0006
        /*0022*/ 	.short	0x04f8
        /*0024*/ 	.byte	0x00, 0xf0, 0x21, 0x00


	//----- nvinfo : EIATTR_KPARAM_INFO
	.align		4
.L_2249:
        /*0028*/ 	.byte	0x04, 0x17
        /*002a*/ 	.short	(.L_2251 - .L_2250)
.L_2250:
        /*002c*/ 	.word	0x00000000
        /*0030*/ 	.short	0x0005
        /*0032*/ 	.short	0x04f0
        /*0034*/ 	.byte	0x00, 0xf0, 0x21, 0x00


	//----- nvinfo : EIATTR_KPARAM_INFO
	.align		4
.L_2251:
        /*0038*/ 	.byte	0x04, 0x17
        /*003a*/ 	.short	(.L_2253 - .L_2252)
.L_2252:
        /*003c*/ 	.word	0x00000000
        /*0040*/ 	.short	0x0004
        /*0042*/ 	.short	0x04e8
        /*0044*/ 	.byte	0x00, 0xf0, 0x21, 0x00


	//----- nvinfo : EIATTR_KPARAM_INFO
	.align		4
.L_2253:
        /*0048*/ 	.byte	0x04, 0x17
        /*004a*/ 	.short	(.L_2255 - .L_2254)
.L_2254:
        /*004c*/ 	.word	0x00000000
        /*0050*/ 	.short	0x0003
        /*0052*/ 	.short	0x04e0
        /*0054*/ 	.byte	0x00, 0xf0, 0x21, 0x00


	//----- nvinfo : EIATTR_KPARAM_INFO
	.align		4
.L_2255:
        /*0058*/ 	.byte	0x04, 0x17
        /*005a*/ 	.short	(.L_2257 - .L_2256)
.L_2256:
        /*005c*/ 	.word	0x00000000
        /*0060*/ 	.short	0x0002
        /*0062*/ 	.short	0x0340
        /*0064*/ 	.byte	0x00, 0xf0, 0x81, 0x06


	//----- nvinfo : EIATTR_KPARAM_INFO
	.align		4
.L_2257:
        /*0068*/ 	.byte	0x04, 0x17
        /*006a*/ 	.short	(.L_2259 - .L_2258)
.L_2258:
        /*006c*/ 	.word	0x00000000
        /*0070*/ 	.short	0x0001
        /*0072*/ 	.short	0x01a0
        /*0074*/ 	.byte	0x00, 0xf0, 0x81, 0x06


	//----- nvinfo : EIATTR_KPARAM_INFO
	.align		4
.L_2259:
        /*0078*/ 	.byte	0x04, 0x17
        /*007a*/ 	.short	(.L_2261 - .L_2260)
.L_2260:
        /*007c*/ 	.word	0x00000000
        /*0080*/ 	.short	0x0000
        /*0082*/ 	.short	0x0000
        /*0084*/ 	.byte	0x00, 0xf0, 0x81, 0x06


	//----- nvinfo : EIATTR_SPARSE_MMA_MASK
	.align		4
.L_2261:
        /*0088*/ 	.byte	0x03, 0x50
        /*008a*/ 	.short	0x0000


	//----- nvinfo : EIATTR_MAXREG_COUNT
	.align		4
        /*008c*/ 	.byte	0x03, 0x1b
        /*008e*/ 	.short	0x0080


	//----- nvinfo : EIATTR_NUM_BARRIERS
	.align		4
        /*0090*/ 	.byte	0x02, 0x4c
        /*0092*/ 	.byte	0x01
	.zero		1


	//----- nvinfo : EIATTR_MERCURY_ISA_VERSION
	.align		4
        /*0094*/ 	.byte	0x03, 0x5f
        /*0096*/ 	.short	0x0101


	//----- nvinfo : EIATTR_VRC_CTA_INIT_COUNT
	.align		4
        /*0098*/ 	.byte	0x02, 0x4a
	.zero		1
	.zero		1


	//----- nvinfo : EIATTR_EXIT_INSTR_OFFSETS
	.align		4
        /*009c*/ 	.byte	0x04, 0x1c
        /*009e*/ 	.short	(.L_2263 - .L_2262)


	//   ....[0]....
.L_2262:
        /*00a0*/ 	.word	0x00004320


	//   ....[1]....
        /*00a4*/ 	.word	0x00004460


	//----- nvinfo : EIATTR_MAX_THREADS
	.align		4
.L_2263:
        /*00a8*/ 	.byte	0x04, 0x05
        /*00aa*/ 	.short	(.L_2265 - .L_2264)
.L_2264:
        /*00ac*/ 	.word	0x00000200
        /*00b0*/ 	.word	0x00000001
        /*00b4*/ 	.word	0x00000001


	//----- nvinfo : EIATTR_CRS_STACK_SIZE
	.align		4
.L_2265:
        /*00b8*/ 	.byte	0x04, 0x1e
        /*00ba*/ 	.short	(.L_2267 - .L_2266)
.L_2266:
        /*00bc*/ 	.word	0x00000000


	//----- nvinfo : EIATTR_CBANK_PARAM_SIZE
	.align		4
.L_2267:
        /*00c0*/ 	.byte	0x03, 0x19
        /*00c2*/ 	.short	0x06a0


	//----- nvinfo : EIATTR_PARAM_CBANK
	.align		4
        /*00c4*/ 	.byte	0x04, 0x0a
        /*00c6*/ 	.short	(.L_2269 - .L_2268)
	.align		4
.L_2268:
        /*00c8*/ 	.word	index@(.nv.constant0._ZN2at4cuda17kernelHistogram1DIdilLi1ELi2ELin1ELNS0_23CUDAHistogramMemoryTypeE0EZNS0_21CUDA_tensor_histogramIdiLb1EEEbNS_6TensorES4_S4_lNS_14AccumulateTypeIT0_Lb1EE4typeES8_NS0_13TensorArgTypeES9_S9_EUllE_EEvNS0_6detail10TensorInfoIT_T1_EESF_NSC_IKS6_SE_EElS8_S8_SE_T6_)
        /*00cc*/ 	.short	0x0380
        /*00ce*/ 	.short	0x06a0


	//----- nvinfo : EIATTR_SW_WAR
	.align		4
.L_2269:
        /*00d0*/ 	.byte	0x04, 0x36
        /*00d2*/ 	.short	(.L_2271 - .L_2270)
.L_2270:
        /*00d4*/ 	.word	0x00000008
.L_2271:


//--------------------- .nv.info._ZN2at4cuda17kernelHistogram1DIlilLi1ELi2ELin1ELNS0_23CUDAHistogramMemoryTypeE1EZNS0_21CUDA_tensor_histogramIliLb0EEEbNS_6TensorES4_S4_lNS_14AccumulateTypeIT0_Lb1EE4typeES8_NS0_13TensorArgTypeES9_S9_EUllE0_EEvNS0_6detail10TensorInfoIT_T1_EESF_NSC_IKS6_SE_EElS8_S8_SE_T6_ --------------------------
	.section	.nv.info._ZN2at4cuda17kernelHistogram1DIlilLi1ELi2ELin1ELNS0_23CUDAHistogramMemoryTypeE1EZNS0_21CUDA_tensor_histogramIliLb0EEEbNS_6TensorES4_S4_lNS_14AccumulateTypeIT0_Lb1EE4typeES8_NS0_13TensorArgTypeES9_S9_EUllE0_EEvNS0_6detail10TensorInfoIT_T1_EESF_NSC_IKS6_SE_EElS8_S8_SE_T6_,"",@"SHT_CUDA_INFO"
	.sectionflags	@""
	.align	4


	//----- nvinfo : EIATTR_CUDA_API_VERSION
	.align		4
        /*0000*/ 	.byte	0x04, 0x37
        /*0002*/ 	.short	(.L_2273 - .L_2272)
.L_2272:
        /*0004*/ 	.word	0x00000082


	//----- nvinfo : EIATTR_KPARAM_INFO
	.align		4
.L_2273:
        /*0008*/ 	.byte	0x04, 0x17
        /*000a*/ 	.short	(.L_2275 - .L_2274)
.L_2274:
        /*000c*/ 	.word	0x00000000
        /*0010*/ 	.short	0x0007
        /*0012*/ 	.short	0x0500
        /*0014*/ 	.byte	0x00, 0xf0, 0x05, 0x00


	//----- nvinfo : EIATTR_KPARAM_INFO
	.align		4
.L_2275:
        /*0018*/ 	.byte	0x04, 0x17
        /*001a*/ 	.short	(.L_2277 - .L_2276)
.L_2276:
        /*001c*/ 	.word	0x00000000
        /*0020*/ 	.short	0x0006
        /*0022*/ 	.short	0x04f8
        /*0024*/ 	.byte	0x00, 0xf0, 0x21, 0x00


	//----- nvinfo : EIATTR_KPARAM_INFO
	.align		4
.L_2277:
        /*0028*/ 	.byte	0x04, 0x17
        /*002a*/ 	.short	(.L_2279 - .L_2278)
.L_2278:
        /*002c*/ 	.word	0x00000000
        /*0030*/ 	.short	0x0005
        /*0032*/ 	.short	0x04f0
        /*0034*/ 	.byte	0x00, 0xf0, 0x21, 0x00


	//----- nvinfo : EIATTR_KPARAM_INFO
	.align		4
.L_2279:
        /*0038*/ 	.byte	0x04, 0x17
        /*003a*/ 	.short	(.L_2281 - .L_2280)
.L_2280:
        /*003c*/ 	.word	0x00000000
        /*0040*/ 	.short	0x0004
        /*0042*/ 	.short	0x04e8
        /*0044*/ 	.byte	0x00, 0xf0, 0x21, 0x00


	//----- nvinfo : EIATTR_KPARAM_INFO
	.align		4
.L_2281:
        /*0048*/ 	.byte	0x04, 0x17
        /*004a*/ 	.short	(.L_2283 - .L_2282)
.L_2282:
        /*004c*/ 	.word	0x00000000
        /*0050*/ 	.short	0x0003
        /*0052*/ 	.short	0x04e0
        /*0054*/ 	.byte	0x00, 0xf0, 0x21, 0x00


	//----- nvinfo : EIATTR_KPARAM_INFO
	.align		4
.L_2283:
        /*0058*/ 	.byte	0x04, 0x17
        /*005a*/ 	.short	(.L_2285 - .L_2284)
.L_2284:
        /*005c*/ 	.word	0x00000000
        /*0060*/ 	.short	0x0002
        /*0062*/ 	.short	0x0340
        /*0064*/ 	.byte	0x00, 0xf0, 0x81, 0x06


	//----- nvinfo : EIATTR_KPARAM_INFO
	.align		4
.L_2285:
        /*0068*/ 	.byte	0x04, 0x17
        /*006a*/ 	.short	(.L_2287 - .L_2286)
.L_2286:
        /*006c*/ 	.word	0x00000000
        /*0070*/ 	.short	0x0001
        /*0072*/ 	.short	0x01a0
        /*0074*/ 	.byte	0x00, 0xf0, 0x81, 0x06


	//----- nvinfo : EIATTR_KPARAM_INFO
	.align		4
.L_2287:
        /*0078*/ 	.byte	0x04, 0x17
        /*007a*/ 	.short	(.L_2289 - .L_2288)
.L_2288:
        /*007c*/ 	.word	0x00000000
        /*0080*/ 	.short	0x0000
        /*0082*/ 	.short	0x0000
        /*0084*/ 	.byte	0x00, 0xf0, 0x81, 0x06


	//----- nvinfo : EIATTR_SPARSE_MMA_MASK
	.align		4
.L_2289:
        /*0088*/ 	.byte	0x03, 0x50
        /*008a*/ 	.short	0x0000


	//----- nvinfo : EIATTR_MAXREG_COUNT
	.align		4
        /*008c*/ 	.byte	0x03, 0x1b
        /*008e*/ 	.short	0x0080


	//----- nvinfo : EIATTR_MERCURY_ISA_VERSION
	.align		4
        /*0090*/ 	.byte	0x03, 0x5f
        /*0092*/ 	.short	0x0101


	//----- nvinfo : EIATTR_VRC_CTA_INIT_COUNT
	.align		4
        /*0094*/ 	.byte	0x02, 0x4a
	.zero		1
	.zero		1


	//----- nvinfo : EIATTR_EXIT_INSTR_OFFSETS
	.align		4
        /*0098*/ 	.byte	0x04, 0x1c
        /*009a*/ 	.short	(.L_2291 - .L_2290)


	//   ....[0]....
.L_2290:
        /*009c*/ 	.word	0x00000080


	//   ....[1]....
        /*00a0*/ 	.word	0x00003c30


	//   ....[2]....
        /*00a4*/ 	.word	0x000044d0


	//   ....[3]....
        /*00a8*/ 	.word	0x000055c0


	//----- nvinfo : EIATTR_MAX_THREADS
	.align		4
.L_2291:
        /*00ac*/ 	.byte	0x04, 0x05
        /*00ae*/ 	.short	(.L_2293 - .L_2292)
.L_2292:
        /*00b0*/ 	.word	0x00000200
        /*00b4*/ 	.word	0x00000001
        /*00b8*/ 	.word	0x00000001


	//----- nvinfo : EIATTR_CRS_STACK_SIZE
	.align		4
.L_2293:
        /*00bc*/ 	.byte	0x04, 0x1e
        /*00be*/ 	.short	(.L_2295 - .L_2294)
.L_2294:
        /*00c0*/ 	.word	0x00000000


	//----- nvinfo : EIATTR_CBANK_PARAM_SIZE
	.align		4
.L_2295:
        /*00c4*/ 	.byte	0x03, 0x19
        /*00c6*/ 	.short	0x0501


	//----- nvinfo : EIATTR_PARAM_CBANK
	.align		4
        /*00c8*/ 	.byte	0x04, 0x0a
        /*00ca*/ 	.short	(.L_2297 - .L_2296)
	.align		4
.L_2296:
        /*00cc*/ 	.word	index@(.nv.constant0._ZN2at4cuda17kernelHistogram1DIlilLi1ELi2ELin1ELNS0_23CUDAHistogramMemoryTypeE1EZNS0_21CUDA_tensor_histogramIliLb0EEEbNS_6TensorES4_S4_lNS_14AccumulateTypeIT0_Lb1EE4typeES8_NS0_13TensorArgTypeES9_S9_EUllE0_EEvNS0_6detail10TensorInfoIT_T1_EESF_NSC_IKS6_SE_EElS8_S8_SE_T6_)
        /*00d0*/ 	.short	0x0380
        /*00d2*/ 	.short	0x0501


	//----- nvinfo : EIATTR_SW_WAR
	.align		4
.L_2297:
        /*00d4*/ 	.byte	0x04, 0x36
        /*00d6*/ 	.short	(.L_2299 - .L_2298)
.L_2298:
        /*00d8*/ 	.word	0x00000008
.L_2299:


//--------------------- .nv.info._ZN2at4cuda17kernelHistogram1DIlilLi1ELi2ELin1ELNS0_23CUDAHistogramMemoryTypeE0EZNS0_21CUDA_tensor_histogramIliLb0EEEbNS_6TensorES4_S4_lNS_14AccumulateTypeIT0_Lb1EE4typeES8_NS0_13TensorArgTypeES9_S9_EUllE0_EEvNS0_6detail10TensorInfoIT_T1_EESF_NSC_IKS6_SE_EElS8_S8_SE_T6_ --------------------------
	.section	.nv.info._ZN2at4cuda17kernelHistogram1DIlilLi1ELi2ELin1ELNS0_23CUDAHistogramMemoryTypeE0EZNS0_21CUDA_tensor_histogramIliLb0EEEbNS_6TensorES4_S4_lNS_14AccumulateTypeIT0_Lb1EE4typeES8_NS0_13TensorArgTypeES9_S9_EUllE0_EEvNS0_6detail10TensorInfoIT_T1_EESF_NSC_IKS6_SE_EElS8_S8_SE_T6_,"",@"SHT_CUDA_INFO"
	.sectionflags	@""
	.align	4


	//----- nvinfo : EIATTR_CUDA_API_VERSION
	.align		4
        /*0000*/ 	.byte	0x04, 0x37
        /*0002*/ 	.short	(.L_2301 - .L_2300)
.L_2300:
        /*0004*/ 	.word	0x00000082


	//----- nvinfo : EIATTR_KPARAM_INFO
	.align		4
.L_2301:
        /*0008*/ 	.byte	0x04, 0x17
        /*000a*/ 	.short	(.L_2303 - .L_2302)
.L_2302:
        /*000c*/ 	.word	0x00000000
        /*0010*/ 	.short	0x0007
        /*0012*/ 	.short	0x0500
        /*0014*/ 	.byte	0x00, 0xf0, 0x05, 0x00


	//----- nvinfo : EIATTR_KPARAM_INFO
	.align		4
.L_2303:
        /*0018*/ 	.byte	0x04, 0x17
        /*001a*/ 	.short	(.L_2305 - .L_2304)
.L_2304:
        /*001c*/ 	.word	0x00000000
        /*0020*/ 	.short	0x0006
        /*0022*/ 	.short	0x04f8
        /*0024*/ 	.byte	0x00, 0xf0, 0x21, 0x00


	//----- nvinfo : EIATTR_KPARAM_INFO
	.align		4
.L_2305:
        /*0028*/ 	.byte	0x04, 0x17
        /*002a*/ 	.short	(.L_2307 - .L_2306)
.L_2306:
        /*002c*/ 	.word	0x00000000
        /*0030*/ 	.short	0x0005
        /*0032*/ 	.short	0x04f0
        /*0034*/ 	.byte	0x00, 0xf0, 0x21, 0x00


	//----- nvinfo : EIATTR_KPARAM_INFO
	.align		4
.L_2307:
        /*0038*/ 	.byte	0x04, 0x17
        /*003a*/ 	.short	(.L_2309 - .L_2308)
.L_2308:
        /*003c*/ 	.word	0x00000000
        /*0040*/ 	.short	0x0004
        /*0042*/ 	.short	0x04e8
        /*0044*/ 	.byte	0x00, 0xf0, 0x21, 0x00


	//----- nvinfo : EIATTR_KPARAM_INFO
	.align		4
.L_2309:
        /*0048*/ 	.byte	0x04, 0x17
        /*004a*/ 	.short	(.L_2311 - .L_2310)
.L_2310:
        /*004c*/ 	.word	0x00000000
        /*0050*/ 	.short	0x0003
        /*0052*/ 	.short	0x04e0
        /*0054*/ 	.byte	0x00, 0xf0, 0x21, 0x00


	//----- nvinfo : EIATTR_KPARAM_INFO
	.align		4
.L_2311:
        /*0058*/ 	.byte	0x04, 0x17
        /*005a*/ 	.short	(.L_2313 - .L_2312)
.L_2312:
        /*005c*/ 	.word	0x00000000
        /*0060*/ 	.short	0x0002
        /*0062*/ 	.short	0x0340
        /*0064*/ 	.byte	0x00, 0xf0, 0x81, 0x06


	//----- nvinfo : EIATTR_KPARAM_INFO
	.align		4
.L_2313:
        /*0068*/ 	.byte	0x04, 0x17
        /*006a*/ 	.short	(.L_2315 - .L_2314)
.L_2314:
        /*006c*/ 	.word	0x00000000
        /*0070*/ 	.short	0x0001
        /*0072*/ 	.short	0x01a0
        /*0074*/ 	.byte	0x00, 0xf0, 0x81, 0x06


	//----- nvinfo : EIATTR_KPARAM_INFO
	.align		4
.L_2315:
        /*0078*/ 	.byte	0x04, 0x17
        /*007a*/ 	.short	(.L_2317 - .L_2316)
.L_2316:
        /*007c*/ 	.word	0x00000000
        /*0080*/ 	.short	0x0000
        /*0082*/ 	.short	0x0000
        /*0084*/ 	.byte	0x00, 0xf0, 0x81, 0x06


	//----- nvinfo : EIATTR_SPARSE_MMA_MASK
	.align		4
.L_2317:
        /*0088*/ 	.byte	0x03, 0x50
        /*008a*/ 	.short	0x0000


	//----- nvinfo : EIATTR_MAXREG_COUNT
	.align		4
        /*008c*/ 	.byte	0x03, 0x1b
        /*008e*/ 	.short	0x0080


	//----- nvinfo : EIATTR_NUM_BARRIERS
	.align		4
        /*0090*/ 	.byte	0x02, 0x4c
        /*0092*/ 	.byte	0x01
	.zero		1


	//----- nvinfo : EIATTR_MERCURY_ISA_VERSION
	.align		4
        /*0094*/ 	.byte	0x03, 0x5f
        /*0096*/ 	.short	0x0101


	//----- nvinfo : EIATTR_VRC_CTA_INIT_COUNT
	.align		4
        /*0098*/ 	.byte	0x02, 0x4a
	.zero		1
	.zero		1


	//----- nvinfo : EIATTR_EXIT_INSTR_OFFSETS
	.align		4
        /*009c*/ 	.byte	0x04, 0x1c
        /*009e*/ 	.short	(.L_2319 - .L_2318)


	//   ....[0]....
.L_2318:
        /*00a0*/ 	.word	0x00005de0


	//   ....[1]....
        /*00a4*/ 	.word	0x00006310


	//   ....[2]....
        /*00a8*/ 	.word	0x00006660


	//----- nvinfo : EIATTR_MAX_THREADS
	.align		4
.L_2319:
        /*00ac*/ 	.byte	0x04, 0x05
        /*00ae*/ 	.short	(.L_2321 - .L_2320)
.L_2320:
        /*00b0*/ 	.word	0x00000200
        /*00b4*/ 	.word	0x00000001
        /*00b8*/ 	.word	0x00000001


	//----- nvinfo : EIATTR_CRS_STACK_SIZE
	.align		4
.L_2321:
        /*00bc*/ 	.byte	0x04, 0x1e
        /*00be*/ 	.short	(.L_2323 - .L_2322)
.L_2322:
        /*00c0*/ 	.word	0x00000000


	//----- nvinfo : EIATTR_CBANK_PARAM_SIZE
	.align		4
.L_2323:
        /*00c4*/ 	.byte	0x03, 0x19
        /*00c6*/ 	.short	0x0501


	//----- nvinfo : EIATTR_PARAM_CBANK
	.align		4
        /*00c8*/ 	.byte	0x04, 0x0a
        /*00ca*/ 	.short	(.L_2325 - .L_2324)
	.align		4
.L_2324:
        /*00cc*/ 	.word	index@(.nv.constant0._ZN2at4cuda17kernelHistogram1DIlilLi1ELi2ELin1ELNS0_23CUDAHistogramMemoryTypeE0EZNS0_21CUDA_tensor_histogramIliLb0EEEbNS_6TensorES4_S4_lNS_14AccumulateTypeIT0_Lb1EE4typeES8_NS0_13TensorArgTypeES9_S9_EUllE0_EEvNS0_6detail10TensorInfoIT_T1_EESF_NSC_IKS6_SE_EElS8_S8_SE_T6_)
        /*00d0*/ 	.short	0x0380
        /*00d2*/ 	.short	0x0501


	//----- nvinfo : EIATTR_SW_WAR
	.align		4
.L_2325:
        /*00d4*/ 	.byte	0x04, 0x36
        /*00d6*/ 	.short	(.L_2327 - .L_2326)
.L_2326:
        /*00d8*/ 	.word	0x00000008
.L_2327:


//--------------------- .nv.info._ZN2at4cuda17kernelHistogram1DIlilLi1ELi2ELin1ELNS0_23CUDAHistogramMemoryTypeE1EZNS0_21CUDA_tensor_histogramIliLb0EEEbNS_6TensorES4_S4_lNS_14AccumulateTypeIT0_Lb1EE4typeES8_NS0_13TensorArgTypeES9_S9_EUllE_EEvNS0_6detail10TensorInfoIT_T1_EESF_NSC_IKS6_SE_EElS8_S8_SE_T6_ --------------------------
	.section	.nv.info._ZN2at4cuda17kernelHistogram1DIlilLi1ELi2ELin1ELNS0_23CUDAHistogramMemoryTypeE1EZNS0_21CUDA_tensor_histogramIliLb0EEEbNS_6TensorES4_S4_lNS_14AccumulateTypeIT0_Lb1EE4typeES8_NS0_13TensorArgTypeES9_S9_EUllE_EEvNS0_6detail10TensorInfoIT_T1_EESF_NSC_IKS6_SE_EElS8_S8_SE_T6_,"",@"SHT_CUDA_INFO"
	.sectionflags	@""
	.align	4


	//----- nvinfo : EIATTR_CUDA_API_VERSION
	.align		4
        /*0000*/ 	.byte	0x04, 0x37
        /*0002*/ 	.short	(.L_2329 - .L_2328)
.L_2328:
        /*0004*/ 	.word	0x00000082


	//----- nvinfo : EIATTR_KPARAM_INFO
	.align		4
.L_2329:
        /*0008*/ 	.byte	0x04, 0x17
        /*000a*/ 	.short	(.L_2331 - .L_2330)
.L_2330:
        /*000c*/ 	.word	0x00000000
        /*0010*/ 	.short	0x0007
        /*0012*/ 	.short	0x0500
        /*0014*/ 	.byte	0x00, 0xf0, 0x81, 0x06


	//----- nvinfo : EIATTR_KPARAM_INFO
	.align		4
.L_2331:
        /*0018*/ 	.byte	0x04, 0x17
        /*001a*/ 	.short	(.L_2333 - .L_2332)
.L_2332:
        /*001c*/ 	.word	0x00000000
        /*0020*/ 	.short	0x0006
        /*0022*/ 	.short	0x04f8
        /*0024*/ 	.byte	0x00, 0xf0, 0x21, 0x00


	//----- nvinfo : EIATTR_KPARAM_INFO
	.align		4
.L_2333:
        /*0028*/ 	.byte	0x04, 0x17
        /*002a*/ 	.short	(.L_2335 - .L_2334)
.L_2334:
        /*002c*/ 	.word	0x00000000
        /*0030*/ 	.short	0x0005
        /*0032*/ 	.short	0x04f0
        /*0034*/ 	.byte	0x00, 0xf0, 0x21, 0x00


	//----- nvinfo : EIATTR_KPARAM_INFO
	.align		4
.L_2335:
        /*0038*/ 	.byte	0x04, 0x17
        /*003a*/ 	.short	(.L_2337 - .L_2336)
.L_2336:
        /*003c*/ 	.word	0x00000000
        /*0040*/ 	.short	0x0004
        /*0042*/ 	.short	0x04e8
        /*0044*/ 	.byte	0x00, 0xf0, 0x21, 0x00


	//----- nvinfo : EIATTR_KPARAM_INFO
	.align		4
.L_2337:
        /*0048*/ 	.byte	0x04, 0x17
        /*004a*/ 	.short	(.L_2339 - .L_2338)
.L_2338:
        /*004c*/ 	.word	0x00000000
        /*0050*/ 	.short	0x0003
        /*0052*/ 	.short	0x04e0
        /*0054*/ 	.byte	0x00, 0xf0, 0x21, 0x00


	//----- nvinfo : EIATTR_KPARAM_INFO
	.align		4
.L_2339:
        /*0058*/ 	.byte	0x04, 0x17
        /*005a*/ 	.short	(.L_2341 - .L_2340)
.L_2340:
        /*005c*/ 	.word	0x00000000
        /*0060*/ 	.short	0x0002
        /*0062*/ 	.short	0x0340
        /*0064*/ 	.byte	0x00, 0xf0, 0x81, 0x06


	//----- nvinfo : EIATTR_KPARAM_INFO
	.align		4
.L_2341:
        /*0068*/ 	.byte	0x04, 0x17
        /*006a*/ 	.short	(.L_2343 - .L_2342)
.L_2342:
        /*006c*/ 	.word	0x00000000
        /*0070*/ 	.short	0x0001
        /*0072*/ 	.short	0x01a0
        /*0074*/ 	.byte	0x00, 0xf0, 0x81, 0x06


	//----- nvinfo : EIATTR_KPARAM_INFO
	.align		4
.L_2343:
        /*0078*/ 	.byte	0x04, 0x17
        /*007a*/ 	.short	(.L_2345 - .L_2344)
.L_2344:
        /*007c*/ 	.word	0x00000000
        /*0080*/ 	.short	0x0000
        /*0082*/ 	.short	0x0000
        /*0084*/ 	.byte	0x00, 0xf0, 0x81, 0x06


	//----- nvinfo : EIATTR_SPARSE_MMA_MASK
	.align		4
.L_2345:
        /*0088*/ 	.byte	0x03, 0x50
        /*008a*/ 	.short	0x0000


	//----- nvinfo : EIATTR_MAXREG_COUNT
	.align		4
        /*008c*/ 	.byte	0x03, 0x1b
        /*008e*/ 	.short	0x0080


	//----- nvinfo : EIATTR_MERCURY_ISA_VERSION
	.align		4
        /*0090*/ 	.byte	0x03, 0x5f
        /*0092*/ 	.short	0x0101


	//----- nvinfo : EIATTR_VRC_CTA_INIT_COUNT
	.align		4
        /*0094*/ 	.byte	0x02, 0x4a
	.zero		1
	.zero		1


	//----- nvinfo : EIATTR_EXIT_INSTR_OFFSETS
	.align		4
        /*0098*/ 	.byte	0x04, 0x1c
        /*009a*/ 	.short	(.L_2347 - .L_2346)


	//   ....[0]....
.L_2346:
        /*009c*/ 	.word	0x00000080


	//   ....[1]....
        /*00a0*/ 	.word	0x00003c00


	//   ....[2]....
        /*00a4*/ 	.word	0x00004550


	//   ....[3]....
        /*00a8*/ 	.word	0x000057c0


	//----- nvinfo : EIATTR_MAX_THREADS
	.align		4
.L_2347:
        /*00ac*/ 	.byte	0x04, 0x05
        /*00ae*/ 	.short	(.L_2349 - .L_2348)
.L_2348:
        /*00b0*/ 	.word	0x00000200
        /*00b4*/ 	.word	0x00000001
        /*00b8*/ 	.word	0x00000001


	//----- nvinfo : EIATTR_CRS_STACK_SIZE
	.align		4
.L_2349:
        /*00bc*/ 	.byte	0x04, 0x1e
        /*00be*/ 	.short	(.L_2351 - .L_2350)
.L_2350:
        /*00c0*/ 	.word	0x00000000


	//----- nvinfo : EIATTR_CBANK_PARAM_SIZE
	.align		4
.L_2351:
        /*00c4*/ 	.byte	0x03, 0x19
        /*00c6*/ 	.short	0x06a0


	//----- nvinfo : EIATTR_PARAM_CBANK
	.align		4
        /*00c8*/ 	.byte	0x04, 0x0a
        /*00ca*/ 	.short	(.L_2353 - .L_2352)
	.align		4
.L_2352:
        /*00cc*/ 	.word	index@(.nv.constant0._ZN2at4cuda17kernelHistogram1DIlilLi1ELi2ELin1ELNS0_23CUDAHistogramMemoryTypeE1EZNS0_21CUDA_tensor_histogramIliLb0EEEbNS_6TensorES4_S4_lNS_14AccumulateTypeIT0_Lb1EE4typeES8_NS0_13TensorArgTypeES9_S9_EUllE_EEvNS0_6detail10TensorInfoIT_T1_EESF_NSC_IKS6_SE_EElS8_S8_SE_T6_)
        /*00d0*/ 	.short	0x0380
        /*00d2*/ 	.short	0x06a0


	//----- nvinfo : EIATTR_SW_WAR
	.align		4
.L_2353:
        /*00d4*/ 	.byte	0x04, 0x36
        /*00d6*/ 	.short	(.L_2355 - .L_2354)
.L_2354:
        /*00d8*/ 	.word	0x00000008
.L_2355:


//--------------------- .nv.info._ZN2at4cuda17kernelHistogram1DIlilLi1ELi2ELin1ELNS0_23CUDAHistogramMemoryTypeE0EZNS0_21CUDA_tensor_histogramIliLb0EEEbNS_6TensorES4_S4_lNS_14AccumulateTypeIT0_Lb1EE4typeES8_NS0_13TensorArgTypeES9_S9_EUllE_EEvNS0_6detail10TensorInfoIT_T1_EESF_NSC_IKS6_SE_EElS8_S8_SE_T6_ --------------------------
	.section	.nv.info._ZN2at4cuda17kernelHistogram1DIlilLi1ELi2ELin1ELNS0_23CUDAHistogramMemoryTypeE0EZNS0_21CUDA_tensor_histogramIliLb0EEEbNS_6TensorES4_S4_lNS_14AccumulateTypeIT0_Lb1EE4typeES8_NS0_13TensorArgTypeES9_S9_EUllE_EEvNS0_6detail10TensorInfoIT_T1_EESF_NSC_IKS6_SE_EElS8_S8_SE_T6_,"",@"SHT_CUDA_INFO"
	.sectionflags	@""
	.align	4


	//----- nvinfo : EIATTR_CUDA_API_VERSION
	.align		4
        /*0000*/ 	.byte	0x04, 0x37
        /*0002*/ 	.short	(.L_2357 - .L_2356)
.L_2356:
        /*0004*/ 	.word	0x00000082


	//----- nvinfo : EIATTR_KPARAM_INFO
	.align		4
.L_2357:
        /*0008*/ 	.byte	0x04, 0x17
        /*000a*/ 	.short	(.L_2359 - .L_2358)
.L_2358:
        /*000c*/ 	.word	0x00000000
        /*0010*/ 	.short	0x0007
        /*0012*/ 	.short	0x0500
        /*0014*/ 	.byte	0x00, 0xf0, 0x81, 0x06


	//----- nvinfo : EIATTR_KPARAM_INFO
	.align		4
.L_2359:
        /*0018*/ 	.byte	0x04, 0x17
        /*001a*/ 	.short	(.L_2361 - .L_2360)
.L_2360:
        /*001c*/ 	.word	0x00000000
        /*0020*/ 	.short	0x0006
        /*0022*/ 	.short	0x04f8
        /*0024*/ 	.byte	0x00, 0xf0, 0x21, 0x00


	//----- nvinfo : EIATTR_KPARAM_INFO
	.align		4
.L_2361:
        /*0028*/ 	.byte	0x04, 0x17
        /*002a*/ 	.short	(.L_2363 - .L_2362)
.L_2362:
        /*002c*/ 	.word	0x00000000
        /*0030*/ 	.short	0x0005
        /*0032*/ 	.short	0x04f0
        /*0034*/ 	.byte	0x00, 0xf0, 0x21, 0x00


	//----- nvinfo : EIATTR_KPARAM_INFO
	.align		4
.L_2363:
        /*0038*/ 	.byte	0x04, 0x17
        /*003a*/ 	.short	(.L_2365 - .L_2364)
.L_2364:
        /*003c*/ 	.word	0x00000000
        /*0040*/ 	.short	0x0004
        /*0042*/ 	.short	0x04e8
        /*0044*/ 	.byte	0x00, 0xf0, 0x21, 0x00


	//----- nvinfo : EIATTR_KPARAM_INFO
	.align		4
.L_2365:
        /*0048*/ 	.byte	0x04, 0x17
        /*004a*/ 	.short	(.L_2367 - .L_2366)
.L_2366:
        /*004c*/ 	.word	0x00000000
        /*0050*/ 	.short	0x0003
        /*0052*/ 	.short	0x04e0
        /*0054*/ 	.byte	0x00, 0xf0, 0x21, 0x00


	//----- nvinfo : EIATTR_KPARAM_INFO
	.align		4
.L_2367:
        /*0058*/ 	.byte	0x04, 0x17
        /*005a*/ 	.short	(.L_2369 - .L_2368)
.L_2368:
        /*005c*/ 	.word	0x00000000
        /*0060*/ 	.short	0x0002
        /*0062*/ 	.short	0x0340
        /*0064*/ 	.byte	0x00, 0xf0, 0x81, 0x06


	//----- nvinfo : EIATTR_KPARAM_INFO
	.align		4
.L_2369:
        /*0068*/ 	.byte	0x04, 0x17
        /*006a*/ 	.short	(.L_2371 - .L_2370)
.L_2370:
        /*006c*/ 	.word	0x00000000
        /*0070*/ 	.short	0x0001
        /*0072*/ 	.short	0x01a0
        /*0074*/ 	.byte	0x00, 0xf0, 0x81, 0x06


	//----- nvinfo : EIATTR_KPARAM_INFO
	.align		4
.L_2371:
        /*0078*/ 	.byte	0x04, 0x17
        /*007a*/ 	.short	(.L_2373 - .L_2372)
.L_2372:
        /*007c*/ 	.word	0x00000000
        /*0080*/ 	.short	0x0000
        /*0082*/ 	.short	0x0000
        /*0084*/ 	.byte	0x00, 0xf0, 0x81, 0x06


	//----- nvinfo : EIATTR_SPARSE_MMA_MASK
	.align		4
.L_2373:
        /*0088*/ 	.byte	0x03, 0x50
        /*008a*/ 	.short	0x0000


	//----- nvinfo : EIATTR_MAXREG_COUNT
	.align		4
        /*008c*/ 	.byte	0x03, 0x1b
        /*008e*/ 	.short	0x0080


	//----- nvinfo : EIATTR_NUM_BARRIERS
	.align		4
        /*0090*/ 	.byte	0x02, 0x4c
        /*0092*/ 	.byte	0x01
	.zero		1


	//----- nvinfo : EIATTR_MERCURY_ISA_VERSION
	.align		4
        /*0094*/ 	.byte	0x03, 0x5f
        /*0096*/ 	.short	0x0101


	//----- nvinfo : EIATTR_VRC_CTA_INIT_COUNT
	.align		4
        /*0098*/ 	.byte	0x02, 0x4a
	.zero		1
	.zero		1


	//----- nvinfo : EIATTR_EXIT_INSTR_OFFSETS
	.align		4
        /*009c*/ 	.byte	0x04, 0x1c
        /*009e*/ 	.short	(.L_2375 - .L_2374)


	//   ....[0]....
.L_2374:
        /*00a0*/ 	.word	0x00006190


	//   ....[1]....
        /*00a4*/ 	.word	0x000066e0


	//   ....[2]....
        /*00a8*/ 	.word	0x00006a30


	//----- nvinfo : EIATTR_MAX_THREADS
	.align		4
.L_2375:
        /*00ac*/ 	.byte	0x04, 0x05
        /*00ae*/ 	.short	(.L_2377 - .L_2376)
.L_2376:
        /*00b0*/ 	.word	0x00000200
        /*00b4*/ 	.word	0x00000001
        /*00b8*/ 	.word	0x00000001


	//----- nvinfo : EIATTR_CRS_STACK_SIZE
	.align		4
.L_2377:
        /*00bc*/ 	.byte	0x04, 0x1e
        /*00be*/ 	.short	(.L_2379 - .L_2378)
.L_2378:
        /*00c0*/ 	.word	0x00000000


	//----- nvinfo : EIATTR_CBANK_PARAM_SIZE
	.align		4
.L_2379:
        /*00c4*/ 	.byte	0x03, 0x19
        /*00c6*/ 	.short	0x06a0


	//----- nvinfo : EIATTR_PARAM_CBANK
	.align		4
        /*00c8*/ 	.byte	0x04, 0x0a
        /*00ca*/ 	.short	(.L_2381 - .L_2380)
	.align		4
.L_2380:
        /*00cc*/ 	.word	index@(.nv.constant0._ZN2at4cuda17kernelHistogram1DIlilLi1ELi2ELin1ELNS0_23CUDAHistogramMemoryTypeE0EZNS0_21CUDA_tensor_histogramIliLb0EEEbNS_6TensorES4_S4_lNS_14AccumulateTypeIT0_Lb1EE4typeES8_NS0_13TensorArgTypeES9_S9_EUllE_EEvNS0_6detail10TensorInfoIT_T1_EESF_NSC_IKS6_SE_EElS8_S8_SE_T6_)
        /*00d0*/ 	.short	0x0380
        /*00d2*/ 	.short	0x06a0


	//----- nvinfo : EIATTR_SW_WAR
	.align		4
.L_2381:
        /*00d4*/ 	.byte	0x04, 0x36
        /*00d6*/ 	.short	(.L_2383 - .L_2382)
.L_2382:
        /*00d8*/ 	.word	0x00000008
.L_2383:


//--------------------- .nv.info._ZN2at4cuda17kernelHistogram1DIfilLi1ELi2ELin1ELNS0_23CUDAHistogramMemoryTypeE1EZNS0_21CUDA_tensor_histogramIfiLb1EEEbNS_6TensorES4_S4_lNS_14AccumulateTypeIT0_Lb1EE4typeES8_NS0_13TensorArgTypeES9_S9_EUllE0_EEvNS0_6detail10TensorInfoIT_T1_EESF_NSC_IKS6_SE_EElS8_S8_SE_T6_ --------------------------
	.section	.nv.info._ZN2at4cuda17kernelHistogram1DIfilLi1ELi2ELin1ELNS0_23CUDAHistogramMemoryTypeE1EZNS0_21CUDA_tensor_histogramIfiLb1EEEbNS_6TensorES4_S4_lNS_14AccumulateTypeIT0_Lb1EE4typeES8_NS0_13TensorArgTypeES9_S9_EUllE0_EEvNS0_6detail10TensorInfoIT_T1_EESF_NSC_IKS6_SE_EElS8_S8_SE_T6_,"",@"SHT_CUDA_INFO"
	.sectionflags	@""
	.align	4


	//----- nvinfo : EIATTR_CUDA_API_VERSION
	.align		4
        /*0000*/ 	.byte	0x04, 0x37
        /*0002*/ 	.short	(.L_2385 - .L_2384)
.L_2384:
        /*0004*/ 	.word	0x00000082


	//----- nvinfo : EIATTR_KPARAM_INFO
	.align		4
.L_2385:
        /*0008*/ 	.byte	0x04, 0x17
        /*000a*/ 	.short	(.L_2387 - .L_2386)
.L_2386:
        /*000c*/ 	.word	0x00000000
        /*0010*/ 	.short	0x0007
        /*0012*/ 	.short	0x0500
        /*0014*/ 	.byte	0x00, 0xf0, 0x05, 0x00


	//----- nvinfo : EIATTR_KPARAM_INFO
	.align		4
.L_2387:
        /*0018*/ 	.byte	0x04, 0x17
        /*001a*/ 	.short	(.L_2389 - .L_2388)
.L_2388:
        /*001c*/ 	.word	0x00000000
        /*0020*/ 	.short	0x0006
        /*0022*/ 	.short	0x04f8
        /*0024*/ 	.byte	0x00, 0xf0, 0x21, 0x00


	//----- nvinfo : EIATTR_KPARAM_INFO
	.align		4
.L_2389:
        /*0028*/ 	.byte	0x04, 0x17
        /*002a*/ 	.short	(.L_2391 - .L_2390)
.L_2390:
        /*002c*/ 	.word	0x00000000
        /*0030*/ 	.short	0x0005
        /*0032*/ 	.short	0x04f0
        /*0034*/ 	.byte	0x00, 0xf0, 0x21, 0x00


	//----- nvinfo : EIATTR_KPARAM_INFO
	.align		4
.L_2391:
        /*0038*/ 	.byte	0x04, 0x17
        /*003a*/ 	.short	(.L_2393 - .L_2392)
.L_2392:
        /*003c*/ 	.word	0x00000000
        /*0040*/ 	.short	0x0004
        /*0042*/ 	.short	0x04e8
        /*0044*/ 	.byte	0x00, 0xf0, 0x21, 0x00


	//----- nvinfo : EIATTR_KPARAM_INFO
	.align		4
.L_2393:
        /*0048*/ 	.byte	0x04, 0x17
        /*004a*/ 	.short	(.L_2395 - .L_2394)
.L_2394:
        /*004c*/ 	.word	0x00000000
        /*0050*/ 	.short	0x0003
        /*0052*/ 	.short	0x04e0
        /*0054*/ 	.byte	0x00, 0xf0, 0x21, 0x00


	//----- nvinfo : EIATTR_KPARAM_INFO
	.align		4
.L_2395:
        /*0058*/ 	.byte	0x04, 0x17
        /*005a*/ 	.short	(.L_2397 - .L_2396)
.L_2396:
        /*005c*/ 	.word	0x00000000
        /*0060*/ 	.short	0x0002
        /*0062*/ 	.short	0x0340
        /*0064*/ 	.byte	0x00, 0xf0, 0x81, 0x06


	//----- nvinfo : EIATTR_KPARAM_INFO
	.align		4
.L_2397:
        /*0068*/ 	.byte	0x04, 0x17
        /*006a*/ 	.short	(.L_2399 - .L_2398)
.L_2398:
        /*006c*/ 	.word	0x00000000
        /*0070*/ 	.short	0x0001
        /*0072*/ 	.short	0x01a0
        /*0074*/ 	.byte	0x00, 0xf0, 0x81, 0x06


	//----- nvinfo : EIATTR_KPARAM_INFO
	.align		4
.L_2399:
        /*0078*/ 	.byte	0x04, 0x17
        /*007a*/ 	.short	(.L_2401 - .L_2400)
.L_2400:
        /*007c*/ 	.word	0x00000000
        /*0080*/ 	.short	0x0000
        /*0082*/ 	.short	0x0000
        /*0084*/ 	.byte	0x00, 0xf0, 0x81, 0x06


	//----- nvinfo : EIATTR_SPARSE_MMA_MASK
	.align		4
.L_2401:
        /*0088*/ 	.byte	0x03, 0x50
        /*008a*/ 	.short	0x0000


	//----- nvinfo : EIATTR_MAXREG_COUNT
	.align		4
        /*008c*/ 	.byte	0x03, 0x1b
        /*008e*/ 	.short	0x0080


	//----- nvinfo : EIATTR_MERCURY_ISA_VERSION
	.align		4
        /*0090*/ 	.byte	0x03, 0x5f
        /*0092*/ 	.short	0x0101


	//----- nvinfo : EIATTR_VRC_CTA_INIT_COUNT
	.align		4
        /*0094*/ 	.byte	0x02, 0x4a
	.zero		1
	.zero		1


	//----- nvinfo : EIATTR_EXIT_INSTR_OFFSETS
	.align		4
        /*0098*/ 	.byte	0x04, 0x1c
        /*009a*/ 	.short	(.L_2403 - .L_2402)


	//   ....[0]....
.L_2402:
        /*009c*/ 	.word	0x00000080


	//   ....[1]....
        /*00a0*/ 	.word	0x00003d40


	//----- nvinfo : EIATTR_MAX_THREADS
	.align		4
.L_2403:
        /*00a4*/ 	.byte	0x04, 0x05
        /*00a6*/ 	.short	(.L_2405 - .L_2404)
.L_2404:
        /*00a8*/ 	.word	0x00000200
        /*00ac*/ 	.word	0x00000001
        /*00b0*/ 	.word	0x00000001


	//----- nvinfo : EIATTR_CRS_STACK_SIZE
	.align		4
.L_2405:
        /*00b4*/ 	.byte	0x04, 0x1e
        /*00b6*/ 	.short	(.L_2407 - .L_2406)
.L_2406:
        /*00b8*/ 	.word	0x00000000


	//----- nvinfo : EIATTR_CBANK_PARAM_SIZE
	.align		4
.L_2407:
        /*00bc*/ 	.byte	0x03, 0x19
        /*00be*/ 	.short	0x0501


	//----- nvinfo : EIATTR_PARAM_CBANK
	.align		4
        /*00c0*/ 	.byte	0x04, 0x0a
        /*00c2*/ 	.short	(.L_2409 - .L_2408)
	.align		4
.L_2408:
        /*00c4*/ 	.word	index@(.nv.constant0._ZN2at4cuda17kernelHistogram1DIfilLi1ELi2ELin1ELNS0_23CUDAHistogramMemoryTypeE1EZNS0_21CUDA_tensor_histogramIfiLb1EEEbNS_6TensorES4_S4_lNS_14AccumulateTypeIT0_Lb1EE4typeES8_NS0_13TensorArgTypeES9_S9_EUllE0_EEvNS0_6detail10TensorInfoIT_T1_EESF_NSC_IKS6_SE_EElS8_S8_SE_T6_)
        /*00c8*/ 	.short	0x0380
        /*00ca*/ 	.short	0x0501


	//----- nvinfo : EIATTR_SW_WAR
	.align		4
.L_2409:
        /*00cc*/ 	.byte	0x04, 0x36
        /*00ce*/ 	.short	(.L_2411 - .L_2410)
.L_2410:
        /*00d0*/ 	.word	0x00000008
.L_2411:


//--------------------- .nv.info._ZN2at4cuda17kernelHistogram1DIfilLi1ELi2ELin1ELNS0_23CUDAHistogramMemoryTypeE0EZNS0_21CUDA_tensor_histogramIfiLb1EEEbNS_6TensorES4_S4_lNS_14AccumulateTypeIT0_Lb1EE4typeES8_NS0_13TensorArgTypeES9_S9_EUllE0_EEvNS0_6detail10TensorInfoIT_T1_EESF_NSC_IKS6_SE_EElS8_S8_SE_T6_ --------------------------
	.section	.nv.info._ZN2at4cuda17kernelHistogram1DIfilLi1ELi2ELin1ELNS0_23CUDAHistogramMemoryTypeE0EZNS0_21CUDA_tensor_histogramIfiLb1EEEbNS_6TensorES4_S4_lNS_14AccumulateTypeIT0_Lb1EE4typeES8_NS0_13TensorArgTypeES9_S9_EUllE0_EEvNS0_6detail10TensorInfoIT_T1_EESF_NSC_IKS6_SE_EElS8_S8_SE_T6_,"",@"SHT_CUDA_INFO"
	.sectionflags	@""
	.align	4


	//----- nvinfo : EIATTR_CUDA_API_VERSION
	.align		4
        /*0000*/ 	.byte	0x04, 0x37
        /*0002*/ 	.short	(.L_2413 - .L_2412)
.L_2412:
        /*0004*/ 	.word	0x00000082


	//----- nvinfo : EIATTR_KPARAM_INFO
	.align		4
.L_2413:
        /*0008*/ 	.byte	0x04, 0x17
        /*000a*/ 	.short	(.L_2415 - .L_2414)
.L_2414:
        /*000c*/ 	.word	0x00000000
        /*0010*/ 	.short	0x0007
        /*0012*/ 	.short	0x0500
        /*0014*/ 	.byte	0x00, 0xf0, 0x05, 0x00


	//----- nvinfo : EIATTR_KPARAM_INFO
	.align		4
.L_2415:
        /*0018*/ 	.byte	0x04, 0x17
        /*001a*/ 	.short	(.L_2417 - .L_2416)
.L_2416:
        /*001c*/ 	.word	0x00000000
        /*0020*/ 	.short	0x0006
        /*0022*/ 	.short	0x04f8
        /*0024*/ 	.byte	0x00, 0xf0, 0x21, 0x00


	//----- nvinfo : EIATTR_KPARAM_INFO
	.align		4
.L_2417:
        /*0028*/ 	.byte	0x04, 0x17
        /*002a*/ 	.short	(.L_2419 - .L_2418)
.L_2418:
        /*002c*/ 	.word	0x00000000
        /*0030*/ 	.short	0x0005
        /*0032*/ 	.short	0x04f0
        /*0034*/ 	.byte	0x00, 0xf0, 0x21, 0x00


	//----- nvinfo : EIATTR_KPARAM_INFO
	.align		4
.L_2419:
        /*0038*/ 	.byte	0x04, 0x17
        /*003a*/ 	.short	(.L_2421 - .L_2420)
.L_2420:
        /*003c*/ 	.word	0x00000000
        /*0040*/ 	.short	0x0004
        /*0042*/ 	.short	0x04e8
        /*0044*/ 	.byte	0x00, 0xf0, 0x21, 0x00


	//----- nvinfo : EIATTR_KPARAM_INFO
	.align		4
.L_2421:
        /*0048*/ 	.byte	0x04, 0x17
        /*004a*/ 	.short	(.L_2423 - .L_2422)
.L_2422:
        /*004c*/ 	.word	0x00000000
        /*0050*/ 	.short	0x0003
        /*0052*/ 	.short	0x04e0
        /*0054*/ 	.byte	0x00, 0xf0, 0x21, 0x00


	//----- nvinfo : EIATTR_KPARAM_INFO
	.align		4
.L_2423:
        /*0058*/ 	.byte	0x04, 0x17
        /*005a*/ 	.short	(.L_2425 - .L_2424)
.L_2424:
        /*005c*/ 	.word	0x00000000
        /*0060*/ 	.short	0x0002
        /*0062*/ 	.short	0x0340
        /*0064*/ 	.byte	0x00, 0xf0, 0x81, 0x06


	//----- nvinfo : EIATTR_KPARAM_INFO
	.align		4
.L_2425:
        /*0068*/ 	.byte	0x04, 0x17
        /*006a*/ 	.short	(.L_2427 - .L_2426)
.L_2426:
        /*006c*/ 	.word	0x00000000
        /*0070*/ 	.short	0x0001
        /*0072*/ 	.short	0x01a0
        /*0074*/ 	.byte	0x00, 0xf0, 0x81, 0x06


	//----- nvinfo : EIATTR_KPARAM_INFO
	.align		4
.L_2427:
        /*0078*/ 	.byte	0x04, 0x17
        /*007a*/ 	.short	(.L_2429 - .L_2428)
.L_2428:
        /*007c*/ 	.word	0x00000000
        /*0080*/ 	.short	0x0000
        /*0082*/ 	.short	0x0000
        /*0084*/ 	.byte	0x00, 0xf0, 0x81, 0x06


	//----- nvinfo : EIATTR_SPARSE_MMA_MASK
	.align		4
.L_2429:
        /*0088*/ 	.byte	0x03, 0x50
        /*008a*/ 	.short	0x0000


	//----- nvinfo : EIATTR_MAXREG_COUNT
	.align		4
        /*008c*/ 	.byte	0x03, 0x1b
        /*008e*/ 	.short	0x0080


	//----- nvinfo : EIATTR_NUM_BARRIERS
	.align		4
        /*0090*/ 	.byte	0x02, 0x4c
        /*0092*/ 	.byte	0x01
	.zero		1


	//----- nvinfo : EIATTR_MERCURY_ISA_VERSION
	.align		4
        /*0094*/ 	.byte	0x03, 0x5f
        /*0096*/ 	.short	0x0101


	//----- nvinfo : EIATTR_VRC_CTA_INIT_COUNT
	.align		4
        /*0098*/ 	.byte	0x02, 0x4a
	.zero		1
	.zero		1


	//----- nvinfo : EIATTR_EXIT_INSTR_OFFSETS
	.align		4
        /*009c*/ 	.byte	0x04, 0x1c
        /*009e*/ 	.short	(.L_2431 - .L_2430)


	//   ....[0]....
.L_2430:
        /*00a0*/ 	.word	0x00004380


	//   ....[1]....
        /*00a4*/ 	.word	0x000044c0


	//----- nvinfo : EIATTR_MAX_THREADS
	.align		4
.L_2431:
        /*00a8*/ 	.byte	0x04, 0x05
        /*00aa*/ 	.short	(.L_2433 - .L_2432)
.L_2432:
        /*00ac*/ 	.word	0x00000200
        /*00b0*/ 	.word	0x00000001
        /*00b4*/ 	.word	0x00000001


	//----- nvinfo : EIATTR_CRS_STACK_SIZE
	.align		4
.L_2433:
        /*00b8*/ 	.byte	0x04, 0x1e
        /*00ba*/ 	.short	(.L_2435 - .L_2434)
.L_2434:
        /*00bc*/ 	.word	0x00000000


	//----- nvinfo : EIATTR_CBANK_PARAM_SIZE
	.align		4
.L_2435:
        /*00c0*/ 	.byte	0x03, 0x19
        /*00c2*/ 	.short	0x0501


	//----- nvinfo : EIATTR_PARAM_CBANK
	.align		4
        /*00c4*/ 	.byte	0x04, 0x0a
        /*00c6*/ 	.short	(.L_2437 - .L_2436)
	.align		4
.L_2436:
        /*00c8*/ 	.word	index@(.nv.constant0._ZN2at4cuda17kernelHistogram1DIfilLi1ELi2ELin1ELNS0_23CUDAHistogramMemoryTypeE0EZNS0_21CUDA_tensor_histogramIfiLb1EEEbNS_6TensorES4_S4_lNS_14AccumulateTypeIT0_Lb1EE4typeES8_NS0_13TensorArgTypeES9_S9_EUllE0_EEvNS0_6detail10TensorInfoIT_T1_EESF_NSC_IKS6_SE_EElS8_S8_SE_T6_)
        /*00cc*/ 	.short	0x0380
        /*00ce*/ 	.short	0x0501


	//----- nvinfo : EIATTR_SW_WAR
	.align		4
.L_2437:
        /*00d0*/ 	.byte	0x04, 0x36
        /*00d2*/ 	.short	(.L_2439 - .L_2438)
.L_2438:
        /*00d4*/ 	.word	0x00000008
.L_2439:


//--------------------- .nv.info._ZN2at4cuda17kernelHistogram1DIfilLi1ELi2ELin1ELNS0_23CUDAHistogramMemoryTypeE1EZNS0_21CUDA_tensor_histogramIfiLb1EEEbNS_6TensorES4_S4_lNS_14AccumulateTypeIT0_Lb1EE4typeES8_NS0_13TensorArgTypeES9_S9_EUllE_EEvNS0_6detail10TensorInfoIT_T1_EESF_NSC_IKS6_SE_EElS8_S8_SE_T6_ --------------------------
	.section	.nv.info._ZN2at4cuda17kernelHistogram1DIfilLi1ELi2ELin1ELNS0_23CUDAHistogramMemoryTypeE1EZNS0_21CUDA_tensor_histogramIfiLb1EEEbNS_6TensorES4_S4_lNS_14AccumulateTypeIT0_Lb1EE4typeES8_NS0_13TensorArgTypeES9_S9_EUllE_EEvNS0_6detail10TensorInfoIT_T1_EESF_NSC_IKS6_SE_EElS8_S8_SE_T6_,"",@"SHT_CUDA_INFO"
	.sectionflags	@""
	.align	4


	//----- nvinfo : EIATTR_CUDA_API_VERSION
	.align		4
        /*0000*/ 	.byte	0x04, 0x37
        /*0002*/ 	.short	(.L_2441 - .L_2440)
.L_2440:
        /*0004*/ 	.word	0x00000082


	//----- nvinfo : EIATTR_KPARAM_INFO
	.align		4
.L_2441:
        /*0008*/ 	.byte	0x04, 0x17
        /*000a*/ 	.short	(.L_2443 - .L_2442)
.L_2442:
        /*000c*/ 	.word	0x00000000
        /*0010*/ 	.short	0x0007
        /*0012*/ 	.short	0x0500
        /*0014*/ 	.byte	0x00, 0xf0, 0x81, 0x06


	//----- nvinfo : EIATTR_KPARAM_INFO
	.align		4
.L_2443:
        /*0018*/ 	.byte	0x04, 0x17
        /*001a*/ 	.short	(.L_2445 - .L_2444)
.L_2444:
        /*001c*/ 	.word	0x00000000
        /*0020*/ 	.short	0x0006
        /*0022*/ 	.short	0x04f8
        /*0024*/ 	.byte	0x00, 0xf0, 0x21, 0x00


	//----- nvinfo : EIATTR_KPARAM_INFO
	.align		4
.L_2445:
        /*0028*/ 	.byte	0x04, 0x17
        /*002a*/ 	.short	(.L_2447 - .L_2446)
.L_2446:
        /*002c*/ 	.word	0x00000000
        /*0030*/ 	.short	0x0005
        /*0032*/ 	.short	0x04f0
        /*0034*/ 	.byte	0x00, 0xf0, 0x21, 0x00


	//----- nvinfo : EIATTR_KPARAM_INFO
	.align		4
.L_2447:
        /*0038*/ 	.byte	0x04, 0x17
        /*003a*/ 	.short	(.L_2449 - .L_2448)
.L_2448:
        /*003c*/ 	.word	0x00000000
        /*0040*/ 	.short	0x0004
        /*0042*/ 	.short	0x04e8
        /*0044*/ 	.byte	0x00, 0xf0, 0x21, 0x00


	//----- nvinfo : EIATTR_KPARAM_INFO
	.align		4
.L_2449:
        /*0048*/ 	.byte	0x04, 0x17
        /*004a*/ 	.short	(.L_2451 - .L_2450)
.L_2450:
        /*004c*/ 	.word	0x00000000
        /*0050*/ 	.short	0x0003
        /*0052*/ 	.short	0x04e0
        /*0054*/ 	.byte	0x00, 0xf0, 0x21, 0x00


	//----- nvinfo : EIATTR_KPARAM_INFO
	.align		4
.L_2451:
        /*0058*/ 	.byte	0x04, 0x17
        /*005a*/ 	.short	(.L_2453 - .L_2452)
.L_2452:
        /*005c*/ 	.word	0x00000000
        /*0060*/ 	.short	0x0002
        /*0062*/ 	.short	0x0340
        /*0064*/ 	.byte	0x00, 0xf0, 0x81, 0x06


	//----- nvinfo : EIATTR_KPARAM_INFO
	.align		4
.L_2453:
        /*0068*/ 	.byte	0x04, 0x17
        /*006a*/ 	.short	(.L_2455 - .L_2454)
.L_2454:
        /*006c*/ 	.word	0x00000000
        /*0070*/ 	.short	0x0001
        /*0072*/ 	.short	0x01a0
        /*0074*/ 	.byte	0x00, 0xf0, 0x81, 0x06


	//----- nvinfo : EIATTR_KPARAM_INFO
	.align		4
.L_2455:
        /*0078*/ 	.byte	0x04, 0x17
        /*007a*/ 	.short	(.L_2457 - .L_2456)
.L_2456:
        /*007c*/ 	.word	0x00000000
        /*0080*/ 	.short	0x0000
        /*0082*/ 	.short	0x0000
        /*0084*/ 	.byte	0x00, 0xf0, 0x81, 0x06


	//----- nvinfo : EIATTR_SPARSE_MMA_MASK
	.align		4
.L_2457:
        /*0088*/ 	.byte	0x03, 0x50
        /*008a*/ 	.short	0x0000


	//----- nvinfo : EIATTR_MAXREG_COUNT
	.align		4
        /*008c*/ 	.byte	0x03, 0x1b
        /*008e*/ 	.short	0x0080


	//----- nvinfo : EIATTR_MERCURY_ISA_VERSION
	.align		4
        /*0090*/ 	.byte	0x03, 0x5f
        /*0092*/ 	.short	0x0101


	//----- nvinfo : EIATTR_VRC_CTA_INIT_COUNT
	.align		4
        /*0094*/ 	.byte	0x02, 0x4a
	.zero		1
	.zero		1


	//----- nvinfo : EIATTR_EXIT_INSTR_OFFSETS
	.align		4
        /*0098*/ 	.byte	0x04, 0x1c
        /*009a*/ 	.short	(.L_2459 - .L_2458)


	//   ....[0]....
.L_2458:
        /*009c*/ 	.word	0x00000080


	//   ....[1]....
        /*00a0*/ 	.word	0x00003dc0


	//----- nvinfo : EIATTR_MAX_THREADS
	.align		4
.L_2459:
        /*00a4*/ 	.byte	0x04, 0x05
        /*00a6*/ 	.short	(.L_2461 - .L_2460)
.L_2460:
        /*00a8*/ 	.word	0x00000200
        /*00ac*/ 	.word	0x00000001
        /*00b0*/ 	.word	0x00000001


	//----- nvinfo : EIATTR_CRS_STACK_SIZE
	.align		4
.L_2461:
        /*00b4*/ 	.byte	0x04, 0x1e
        /*00b6*/ 	.short	(.L_2463 - .L_2462)
.L_2462:
        /*00b8*/ 	.word	0x00000000


	//----- nvinfo : EIATTR_CBANK_PARAM_SIZE
	.align		4
.L_2463:
        /*00bc*/ 	.byte	0x03, 0x19
        /*00be*/ 	.short	0x06a0


	//----- nvinfo : EIATTR_PARAM_CBANK
	.align		4
        /*00c0*/ 	.byte	0x04, 0x0a
        /*00c2*/ 	.short	(.L_2465 - .L_2464)
	.align		4
.L_2464:
        /*00c4*/ 	.word	index@(.nv.constant0._ZN2at4cuda17kernelHistogram1DIfilLi1ELi2ELin1ELNS0_23CUDAHistogramMemoryTypeE1EZNS0_21CUDA_tensor_histogramIfiLb1EEEbNS_6TensorES4_S4_lNS_14AccumulateTypeIT0_Lb1EE4typeES8_NS0_13TensorArgTypeES9_S9_EUllE_EEvNS0_6detail10TensorInfoIT_T1_EESF_NSC_IKS6_SE_EElS8_S8_SE_T6_)
        /*00c8*/ 	.short	0x0380
        /*00ca*/ 	.short	0x06a0


	//----- nvinfo : EIATTR_SW_WAR
	.align		4
.L_2465:
        /*00cc*/ 	.byte	0x04, 0x36
        /*00ce*/ 	.short	(.L_2467 - .L_2466)
.L_2466:
        /*00d0*/ 	.word	0x00000008
.L_2467:


//--------------------- .nv.info._ZN2at4cuda17kernelHistogram1DIfilLi1ELi2ELin1ELNS0_23CUDAHistogramMemoryTypeE0EZNS0_21CUDA_tensor_histogramIfiLb1EEEbNS_6TensorES4_S4_lNS_14AccumulateTypeIT0_Lb1EE4typeES8_NS0_13TensorArgTypeES9_S9_EUllE_EEvNS0_6detail10TensorInfoIT_T1_EESF_NSC_IKS6_SE_EElS8_S8_SE_T6_ --------------------------
	.section	.nv.info._ZN2at4cuda17kernelHistogram1DIfilLi1ELi2ELin1ELNS0_23CUDAHistogramMemoryTypeE0EZNS0_21CUDA_tensor_histogramIfiLb1EEEbNS_6TensorES4_S4_lNS_14AccumulateTypeIT0_Lb1EE4typeES8_NS0_13TensorArgTypeES9_S9_EUllE_EEvNS0_6detail10TensorInfoIT_T1_EESF_NSC_IKS6_SE_EElS8_S8_SE_T6_,"",@"SHT_CUDA_INFO"
	.sectionflags	@""
	.align	4


	//----- nvinfo : EIATTR_CUDA_API_VERSION
	.align		4
        /*0000*/ 	.byte	0x04, 0x37
        /*0002*/ 	.short	(.L_2469 - .L_2468)
.L_2468:
        /*0004*/ 	.word	0x00000082


	//----- nvinfo : EIATTR_KPARAM_INFO
	.align		4
.L_2469:
        /*0008*/ 	.byte	0x04, 0x17
        /*000a*/ 	.short	(.L_2471 - .L_2470)
.L_2470:
        /*000c*/ 	.word	0x00000000
        /*0010*/ 	.short	0x0007
        /*0012*/ 	.short	0x0500
        /*0014*/ 	.byte	0x00, 0xf0, 0x81, 0x06


	//----- nvinfo : EIATTR_KPARAM_INFO
	.align		4
.L_2471:
        /*0018*/ 	.byte	0x04, 0x17
        /*001a*/ 	.short	(.L_2473 - .L_2472)
.L_2472:
        /*001c*/ 	.word	0x00000000
        /*0020*/ 	.short	0x0006
        /*0022*/ 	.short	0x04f8
        /*0024*/ 	.byte	0x00, 0xf0, 0x21, 0x00


	//----- nvinfo : EIATTR_KPARAM_INFO
	.align		4
.L_2473:
        /*0028*/ 	.byte	0x04, 0x17
        /*002a*/ 	.short	(.L_2475 - .L_2474)
.L_2474:
        /*002c*/ 	.word	0x00000000
        /*0030*/ 	.short	0x0005
        /*0032*/ 	.short	0x04f0
        /*0034*/ 	.byte	0x00, 0xf0, 0x21, 0x00


	//----- nvinfo : EIATTR_KPARAM_INFO
	.align		4
.L_2475:
        /*0038*/ 	.byte	0x04, 0x17
        /*003a*/ 	.short	(.L_2477 - .L_2476)
.L_2476:
        /*003c*/ 	.word	0x00000000
        /*0040*/ 	.short	0x0004
        /*0042*/ 	.short	0x04e8
        /*0044*/ 	.byte	0x00, 0xf0, 0x21, 0x00


	//----- nvinfo : EIATTR_KPARAM_INFO
	.align		4
.L_2477:
        /*0048*/ 	.byte	0x04, 0x17
        /*004a*/ 	.short	(.L_2479 - .L_2478)
.L_2478:
        /*004c*/ 	.word	0x00000000
        /*0050*/ 	.short	0x0003
        /*0052*/ 	.short	0x04e0
        /*0054*/ 	.byte	0x00, 0xf0, 0x21, 0x00


	//----- nvinfo : EIATTR_KPARAM_INFO
	.align		4
.L_2479:
        /*0058*/ 	.byte	0x04, 0x17
        /*005a*/ 	.short	(.L_2481 - .L_2480)
.L_2480:
        /*005c*/ 	.word	0x00000000
        /*0060*/ 	.short	0x0002
        /*0062*/ 	.short	0x0340
        /*0064*/ 	.byte	0x00, 0xf0, 0x81, 0x06


	//----- nvinfo : EIATTR_KPARAM_INFO
	.align		4
.L_2481:
        /*0068*/ 	.byte	0x04, 0x17
        /*006a*/ 	.short	(.L_2483 - .L_2482)
.L_2482:
        /*006c*/ 	.word	0x00000000
        /*0070*/ 	.short	0x0001
        /*0072*/ 	.short	0x01a0
        /*0074*/ 	.byte	0x00, 0xf0, 0x81, 0x06


	//----- nvinfo : EIATTR_KPARAM_INFO
	.align		4
.L_2483:
        /*0078*/ 	.byte	0x04, 0x17
        /*007a*/ 	.short	(.L_2485 - .L_2484)
.L_2484:
        /*007c*/ 	.word	0x00000000
        /*0080*/ 	.short	0x0000
        /*0082*/ 	.short	0x0000
        /*0084*/ 	.byte	0x00, 0xf0, 0x81, 0x06


	//----- nvinfo : EIATTR_SPARSE_MMA_MASK
	.align		4
.L_2485:
        /*0088*/ 	.byte	0x03, 0x50
        /*008a*/ 	.short	0x0000


	//----- nvinfo : EIATTR_MAXREG_COUNT
	.align		4
        /*008c*/ 	.byte	0x03, 0x1b
        /*008e*/ 	.short	0x0080


	//----- nvinfo : EIATTR_NUM_BARRIERS
	.align		4
        /*0090*/ 	.byte	0x02, 0x4c
        /*0092*/ 	.byte	0x01
	.zero		1


	//----- nvinfo : EIATTR_MERCURY_ISA_VERSION
	.align		4
        /*0094*/ 	.byte	0x03, 0x5f
        /*0096*/ 	.short	0x0101


	//----- nvinfo : EIATTR_VRC_CTA_INIT_COUNT
	.align		4
        /*0098*/ 	.byte	0x02, 0x4a
	.zero		1
	.zero		1


	//----- nvinfo : EIATTR_EXIT_INSTR_OFFSETS
	.align		4
        /*009c*/ 	.byte	0x04, 0x1c
        /*009e*/ 	.short	(.L_2487 - .L_2486)


	//   ....[0]....
.L_2486:
        /*00a0*/ 	.word	0x00004410


	//   ....[1]....
        /*00a4*/ 	.word	0x00004550


	//----- nvinfo : EIATTR_MAX_THREADS
	.align		4
.L_2487:
        /*00a8*/ 	.byte	0x04, 0x05
        /*00aa*/ 	.short	(.L_2489 - .L_2488)
.L_2488:
        /*00ac*/ 	.word	0x00000200
        /*00b0*/ 	.word	0x00000001
        /*00b4*/ 	.word	0x00000001


	//----- nvinfo : EIATTR_CRS_STACK_SIZE
	.align		4
.L_2489:
        /*00b8*/ 	.byte	0x04, 0x1e
        /*00ba*/ 	.short	(.L_2491 - .L_2490)
.L_2490:
        /*00bc*/ 	.word	0x00000000


	//----- nvinfo : EIATTR_CBANK_PARAM_SIZE
	.align		4
.L_2491:
        /*00c0*/ 	.byte	0x03, 0x19
        /*00c2*/ 	.short	0x06a0


	//----- nvinfo : EIATTR_PARAM_CBANK
	.align		4
        /*00c4*/ 	.byte	0x04, 0x0a
        /*00c6*/ 	.short	(.L_2493 - .L_2492)
	.align		4
.L_2492:
        /*00c8*/ 	.word	index@(.nv.constant0._ZN2at4cuda17kernelHistogram1DIfilLi1ELi2ELin1ELNS0_23CUDAHistogramMemoryTypeE0EZNS0_21CUDA_tensor_histogramIfiLb1EEEbNS_6TensorES4_S4_lNS_14AccumulateTypeIT0_Lb1EE4typeES8_NS0_13TensorArgTypeES9_S9_EUllE_EEvNS0_6detail10TensorInfoIT_T1_EESF_NSC_IKS6_SE_EElS8_S8_SE_T6_)
        /*00cc*/ 	.short	0x0380
        /*00ce*/ 	.short	0x06a0


	//----- nvinfo : EIATTR_SW_WAR
	.align		4
.L_2493:
        /*00d0*/ 	.byte	0x04, 0x36
        /*00d2*/ 	.short	(.L_2495 - .L_2494)
.L_2494:
        /*00d4*/ 	.word	0x00000008
.L_2495:


//--------------------- .nv.info._ZN2at4cuda17kernelHistogram1DIdalLi1ELi2ELin1ELNS0_23CUDAHistogramMemoryTypeE1EZNS0_21CUDA_tensor_histogramIdaLb1EEEbNS_6TensorES4_S4_lNS_14AccumulateTypeIT0_Lb1EE4typeES8_NS0_13TensorArgTypeES9_S9_EUllE0_EEvNS0_6detail10TensorInfoIT_T1_EESF_NSC_IKS6_SE_EElS8_S8_SE_T6_ --------------------------
	.section	.nv.info._ZN2at4cuda17kernelHistogram1DIdalLi1ELi2ELin1ELNS0_23CUDAHistogramMemoryTypeE1EZNS0_21CUDA_tensor_histogramIdaLb1EEEbNS_6TensorES4_S4_lNS_14AccumulateTypeIT0_Lb1EE4typeES8_NS0_13TensorArgTypeES9_S9_EUllE0_EEvNS0_6detail10TensorInfoIT_T1_EESF_NSC_IKS6_SE_EElS8_S8_SE_T6_,"",@"SHT_CUDA_INFO"
	.sectionflags	@""
	.align	4


	//----- nvinfo : EIATTR_CUDA_API_VERSION
	.align		4
        /*0000*/ 	.byte	0x04, 0x37
        /*0002*/ 	.short	(.L_2497 - .L_2496)
.L_2496:
        /*0004*/ 	.word	0x00000082


	//----- nvinfo : EIATTR_KPARAM_INFO
	.align		4
.L_2497:
        /*0008*/ 	.byte	0x04, 0x17
        /*000a*/ 	.short	(.L_2499 - .L_2498)
.L_2498:
        /*000c*/ 	.word	0x00000000
        /*0010*/ 	.short	0x0007
        /*0012*/ 	.short	0x0500
        /*0014*/ 	.byte	0x00, 0xf0, 0x05, 0x00


	//----- nvinfo : EIATTR_KPARAM_INFO
	.align		4
.L_2499:
        /*0018*/ 	.byte	0x04, 0x17
        /*001a*/ 	.short	(.L_2501 - .L_2500)
.L_2500:
        /*001c*/ 	.word	0x00000000
        /*0020*/ 	.short	0x0006
        /*0022*/ 	.short	0x04f8
        /*0024*/ 	.byte	0x00, 0xf0, 0x21, 0x00


	//----- nvinfo : EIATTR_KPARAM_INFO
	.align		4
.L_2501:
        /*0028*/ 	.byte	0x04, 0x17
        /*002a*/ 	.short	(.L_2503 - .L_2502)
.L_2502:
        /*002c*/ 	.word	0x00000000
        /*0030*/ 	.short	0x0005
        /*0032*/ 	.short	0x04f0
        /*0034*/ 	.byte	0x00, 0xf0, 0x21, 0x00


	//----- nvinfo : EIATTR_KPARAM_INFO
	.align		4
.L_2503:
        /*0038*/ 	.byte	0x04, 0x17
        /*003a*/ 	.short	(.L_2505 - .L_2504)
.L_2504:
        /*003c*/ 	.word	0x00000000
        /*0040*/ 	.short	0x0004
        /*0042*/ 	.short	0x04e8
        /*0044*/ 	.byte	0x00, 0xf0, 0x21, 0x00


	//----- nvinfo : EIATTR_KPARAM_INFO
	.align		4
.L_2505:
        /*0048*/ 	.byte	0x04, 0x17
        /*004a*/ 	.short	(.L_2507 - .L_2506)
.L_2506:
        /*004c*/ 	.word	0x00000000
        /*0050*/ 	.short	0x0003
        /*0052*/ 	.short	0x04e0
        /*0054*/ 	.byte	0x00, 0xf0, 0x21, 0x00


	//----- nvinfo : EIATTR_KPARAM_INFO
	.align		4
.L_2507:
        /*0058*/ 	.byte	0x04, 0x17
        /*005a*/ 	.short	(.L_2509 - .L_2508)
.L_2508:
        /*005c*/ 	.word	0x00000000
        /*0060*/ 	.short	0x0002
        /*0062*/ 	.short	0x0340
        /*0064*/ 	.byte	0x00, 0xf0, 0x81, 0x06


	//----- nvinfo : EIATTR_KPARAM_INFO
	.align		4
.L_2509:
        /*0068*/ 	.byte	0x04, 0x17
        /*006a*/ 	.short	(.L_2511 - .L_2510)
.L_2510:
        /*006c*/ 	.word	0x00000000
        /*0070*/ 	.short	0x0001
        /*0072*/ 	.short	0x01a0
        /*0074*/ 	.byte	0x00, 0xf0, 0x81, 0x06


	//----- nvinfo : EIATTR_KPARAM_INFO
	.align		4
.L_2511:
        /*0078*/ 	.byte	0x04, 0x17
        /*007a*/ 	.short	(.L_2513 - .L_2512)
.L_2512:
        /*007c*/ 	.word	0x00000000
        /*0080*/ 	.short	0x0000
        /*0082*/ 	.short	0x0000
        /*0084*/ 	.byte	0x00, 0xf0, 0x81, 0x06


	//----- nvinfo : EIATTR_SPARSE_MMA_MASK
	.align		4
.L_2513:
        /*0088*/ 	.byte	0x03, 0x50
        /*008a*/ 	.short	0x0000


	//----- nvinfo : EIATTR_MAXREG_COUNT
	.align		4
        /*008c*/ 	.byte	0x03, 0x1b
        /*008e*/ 	.short	0x0080


	//----- nvinfo : EIATTR_MERCURY_ISA_VERSION
	.align		4
        /*0090*/ 	.byte	0x03, 0x5f
        /*0092*/ 	.short	0x0101


	//----- nvinfo : EIATTR_VRC_CTA_INIT_COUNT
	.align		4
        /*0094*/ 	.byte	0x02, 0x4a
	.zero		1
	.zero		1


	//----- nvinfo : EIATTR_EXIT_INSTR_OFFSETS
	.align		4
        /*0098*/ 	.byte	0x04, 0x1c
        /*009a*/ 	.short	(.L_2515 - .L_2514)


	//   ....[0]....
.L_2514:
        /*009c*/ 	.word	0x00000080


	//   ....[1]....
        /*00a0*/ 	.word	0x00003d40


	//----- nvinfo : EIATTR_MAX_THREADS
	.align		4
.L_2515:
        /*00a4*/ 	.byte	0x04, 0x05
        /*00a6*/ 	.short	(.L_2517 - .L_2516)
.L_2516:
        /*00a8*/ 	.word	0x00000200
        /*00ac*/ 	.word	0x00000001
        /*00b0*/ 	.word	0x00000001


	//----- nvinfo : EIATTR_CRS_STACK_SIZE
	.align		4
.L_2517:
        /*00b4*/ 	.byte	0x04, 0x1e
        /*00b6*/ 	.short	(.L_2519 - .L_2518)
.L_2518:
        /*00b8*/ 	.word	0x00000000


	//----- nvinfo : EIATTR_CBANK_PARAM_SIZE
	.align		4
.L_2519:
        /*00bc*/ 	.byte	0x03, 0x19
        /*00be*/ 	.short	0x0501


	//----- nvinfo : EIATTR_PARAM_CBANK
	.align		4
        /*00c0*/ 	.byte	0x04, 0x0a
        /*00c2*/ 	.short	(.L_2521 - .L_2520)
	.align		4
.L_2520:
        /*00c4*/ 	.word	index@(.nv.constant0._ZN2at4cuda17kernelHistogram1DIdalLi1ELi2ELin1ELNS0_23CUDAHistogramMemoryTypeE1EZNS0_21CUDA_tensor_histogramIdaLb1EEEbNS_6TensorES4_S4_lNS_14AccumulateTypeIT0_Lb1EE4typeES8_NS0_13TensorArgTypeES9_S9_EUllE0_EEvNS0_6detail10TensorInfoIT_T1_EESF_NSC_IKS6_SE_EElS8_S8_SE_T6_)
        /*00c8*/ 	.short	0x0380
        /*00ca*/ 	.short	0x0501


	//----- nvinfo : EIATTR_SW_WAR
	.align		4
.L_2521:
        /*00cc*/ 	.byte	0x04, 0x36
        /*00ce*/ 	.short	(.L_2523 - .L_2522)
.L_2522:
        /*00d0*/ 	.word	0x00000008
.L_2523:


//--------------------- .nv.info._ZN2at4cuda17kernelHistogram1DIdalLi1ELi2ELin1ELNS0_23CUDAHistogramMemoryTypeE0EZNS0_21CUDA_tensor_histogramIdaLb1EEEbNS_6TensorES4_S4_lNS_14AccumulateTypeIT0_Lb1EE4typeES8_NS0_13TensorArgTypeES9_S9_EUllE0_EEvNS0_6detail10TensorInfoIT_T1_EESF_NSC_IKS6_SE_EElS8_S8_SE_T6_ --------------------------
	.section	.nv.info._ZN2at4cuda17kernelHistogram1DIdalLi1ELi2ELin1ELNS0_23CUDAHistogramMemoryTypeE0EZNS0_21CUDA_tensor_histogramIdaLb1EEEbNS_6TensorES4_S4_lNS_14AccumulateTypeIT0_Lb1EE4typeES8_NS0_13TensorArgTypeES9_S9_EUllE0_EEvNS0_6detail10TensorInfoIT_T1_EESF_NSC_IKS6_SE_EElS8_S8_SE_T6_,"",@"SHT_CUDA_INFO"
	.sectionflags	@""
	.align	4


	//----- nvinfo : EIATTR_CUDA_API_VERSION
	.align		4
        /*0000*/ 	.byte	0x04, 0x37
        /*0002*/ 	.short	(.L_2525 - .L_2524)
.L_2524:
        /*0004*/ 	.word	0x00000082


	//----- nvinfo : EIATTR_KPARAM_INFO
	.align		4
.L_2525:
        /*0008*/ 	.byte	0x04, 0x17
        /*000a*/ 	.short	(.L_2527 - .L_2526)
.L_2526:
        /*000c*/ 	.word	0x00000000
        /*0010*/ 	.short	0x0007
        /*0012*/ 	.short	0x0500
        /*0014*/ 	.byte	0x00, 0xf0, 0x05, 0x00


	//----- nvinfo : EIATTR_KPARAM_INFO
	.align		4
.L_2527:
        /*0018*/ 	.byte	0x04, 0x17
        /*001a*/ 	.short	(.L_2529 - .L_2528)
.L_2528:
        /*001c*/ 	.word	0x00000000
        /*0020*/ 	.short	0x0006
        /*0022*/ 	.short	0x04f8
        /*0024*/ 	.byte	0x00, 0xf0, 0x21, 0x00


	//----- nvinfo : EIATTR_KPARAM_INFO
	.align		4
.L_2529:
        /*0028*/ 	.byte	0x04, 0x17
        /*002a*/ 	.short	(.L_2531 - .L_2530)
.L_2530:
        /*002c*/ 	.word	0x00000000
        /*0030*/ 	.short	0x0005
        /*0032*/ 	.short	0x04f0
        /*0034*/ 	.byte	0x00, 0xf0, 0x21, 0x00


	//----- nvinfo : EIATTR_KPARAM_INFO
	.align		4
.L_2531:
        /*0038*/ 	.byte	0x04, 0x17
        /*003a*/ 	.short	(.L_2533 - .L_2532)
.L_2532:
        /*003c*/ 	.word	0x00000000
        /*0040*/ 	.short	0x0004
        /*0042*/ 	.short	0x04e8
        /*0044*/ 	.byte	0x00, 0xf0, 0x21, 0x00


	//----- nvinfo : EIATTR_KPARAM_INFO
	.align		4
.L_2533:
        /*0048*/ 	.byte	0x04, 0x17
        /*004a*/ 	.short	(.L_2535 - .L_2534)
.L_2534:
        /*004c*/ 	.word	0x00000000
        /*0050*/ 	.short	0x0003
        /*0052*/ 	.short	0x04e0
        /*0054*/ 	.byte	0x00, 0xf0, 0x21, 0x00


	//----- nvinfo : EIATTR_KPARAM_INFO
	.align		4
.L_2535:
        /*0058*/ 	.byte	0x04, 0x17
        /*005a*/ 	.short	(.L_2537 - .L_2536)
.L_2536:
        /*005c*/ 	.word	0x00000000
        /*0060*/ 	.short	0x0002
        /*0062*/ 	.short	0x0340
        /*0064*/ 	.byte	0x00, 0xf0, 0x81, 0x06


	//----- nvinfo : EIATTR_KPARAM_INFO
	.align		4
.L_2537:
        /*0068*/ 	.byte	0x04, 0x17
        /*006a*/ 	.short	(.L_2539 - .L_2538)
.L_2538:
        /*006c*/ 	.word	0x00000000
        /*0070*/ 	.short	0x0001
        /*0072*/ 	.short	0x01a0
        /*0074*/ 	.byte	0x00, 0xf0, 0x81, 0x06


	//----- nvinfo : EIATTR_KPARAM_INFO
	.align		4
.L_2539:
        /*0078*/ 	.byte	0x04, 0x17
        /*007a*/ 	.short	(.L_2541 - .L_2540)
.L_2540:
        /*007c*/ 	.word	0x00000000
        /*0080*/ 	.short	0x0000
        /*0082*/ 	.short	0x0000
        /*0084*/ 	.byte	0x00, 0xf0, 0x81, 0x06


	//----- nvinfo : EIATTR_SPARSE_MMA_MASK
	.align		4
.L_2541:
        /*0088*/ 	.byte	0x03, 0x50
        /*008a*/ 	.short	0x0000


	//----- nvinfo : EIATTR_MAXREG_COUNT
	.align		4
        /*008c*/ 	.byte	0x03, 0x1b
        /*008e*/ 	.short	0x0080


	//----- nvinfo : EIATTR_NUM_BARRIERS
	.align		4
        /*0090*/ 	.byte	0x02, 0x4c
        /*0092*/ 	.byte	0x01
	.zero		1


	//----- nvinfo : EIATTR_MERCURY_ISA_VERSION
	.align		4
        /*0094*/ 	.byte	0x03, 0x5f
        /*0096*/ 	.short	0x0101


	//----- nvinfo : EIATTR_VRC_CTA_INIT_COUNT
	.align		4
        /*0098*/ 	.byte	0x02, 0x4a
	.zero		1
	.zero		1


	//----- nvinfo : EIATTR_EXIT_INSTR_OFFSETS
	.align		4
        /*009c*/ 	.byte	0x04, 0x1c
        /*009e*/ 	.short	(.L_2543 - .L_2542)


	//   ....[0]....
.L_2542:
        /*00a0*/ 	.word	0x00004280


	//   ....[1]....
        /*00a4*/ 	.word	0x000043c0


	//----- nvinfo : EIATTR_MAX_THREADS
	.align		4
.L_2543:
        /*00a8*/ 	.byte	0x04, 0x05
        /*00aa*/ 	.short	(.L_2545 - .L_2544)
.L_2544:
        /*00ac*/ 	.word	0x00000200
        /*00b0*/ 	.word	0x00000001
        /*00b4*/ 	.word	0x00000001


	//----- nvinfo : EIATTR_CRS_STACK_SIZE
	.align		4
.L_2545:
        /*00b8*/ 	.byte	0x04, 0x1e
        /*00ba*/ 	.short	(.L_2547 - .L_2546)
.L_2546:
        /*00bc*/ 	.word	0x00000000


	//----- nvinfo : EIATTR_CBANK_PARAM_SIZE
	.align		4
.L_2547:
        /*00c0*/ 	.byte	0x03, 0x19
        /*00c2*/ 	.short	0x0501


	//----- nvinfo : EIATTR_PARAM_CBANK
	.align		4
        /*00c4*/ 	.byte	0x04, 0x0a
        /*00c6*/ 	.short	(.L_2549 - .L_2548)
	.align		4
.L_2548:
        /*00c8*/ 	.word	index@(.nv.constant0._ZN2at4cuda17kernelHistogram1DIdalLi1ELi2ELin1ELNS0_23CUDAHistogramMemoryTypeE0EZNS0_21CUDA_tensor_histogramIdaLb1EEEbNS_6TensorES4_S4_lNS_14AccumulateTypeIT0_Lb1EE4typeES8_NS0_13TensorArgTypeES9_S9_EUllE0_EEvNS0_6detail10TensorInfoIT_T1_EESF_NSC_IKS6_SE_EElS8_S8_SE_T6_)
        /*00cc*/ 	.short	0x0380
        /*00ce*/ 	.short	0x0501


	//----- nvinfo : EIATTR_SW_WAR
	.align		4
.L_2549:
        /*00d0*/ 	.byte	0x04, 0x36
        /*00d2*/ 	.short	(.L_2551 - .L_2550)
.L_2550:
        /*00d4*/ 	.word	0x00000008
.L_2551:


//--------------------- .nv.info._ZN2at4cuda17kernelHistogram1DIdalLi1ELi2ELin1ELNS0_23CUDAHistogramMemoryTypeE1EZNS0_21CUDA_tensor_histogramIdaLb1EEEbNS_6TensorES4_S4_lNS_14AccumulateTypeIT0_Lb1EE4typeES8_NS0_13TensorArgTypeES9_S9_EUllE_EEvNS0_6detail10TensorInfoIT_T1_EESF_NSC_IKS6_SE_EElS8_S8_SE_T6_ --------------------------
	.section	.nv.info._ZN2at4cuda17kernelHistogram1DIdalLi1ELi2ELin1ELNS0_23CUDAHistogramMemoryTypeE1EZNS0_21CUDA_tensor_histogramIdaLb1EEEbNS_6TensorES4_S4_lNS_14AccumulateTypeIT0_Lb1EE4typeES8_NS0_13TensorArgTypeES9_S9_EUllE_EEvNS0_6detail10TensorInfoIT_T1_EESF_NSC_IKS6_SE_EElS8_S8_SE_T6_,"",@"SHT_CUDA_INFO"
	.sectionflags	@""
	.align	4


	//----- nvinfo : EIATTR_CUDA_API_VERSION
	.align		4
        /*0000*/ 	.byte	0x04, 0x37
        /*0002*/ 	.short	(.L_2553 - .L_2552)
.L_2552:
        /*0004*/ 	.word	0x00000082


	//----- nvinfo : EIATTR_KPARAM_INFO
	.align		4
.L_2553:
        /*0008*/ 	.byte	0x04, 0x17
        /*000a*/ 	.short	(.L_2555 - .L_2554)
.L_2554:
        /*000c*/ 	.word	0x00000000
        /*0010*/ 	.short	0x0007
        /*0012*/ 	.short	0x0500
        /*0014*/ 	.byte	0x00, 0xf0, 0x81, 0x06


	//----- nvinfo : EIATTR_KPARAM_INFO
	.align		4
.L_2555:
        /*0018*/ 	.byte	0x04, 0x17
        /*001a*/ 	.short	(.L_2557 - .L_2556)
.L_2556:
        /*001c*/ 	.word	0x00000000
        /*0020*/ 	.short	0x0006
        /*0022*/ 	.short	0x04f8
        /*0024*/ 	.byte	0x00, 0xf0, 0x21, 0x00


	//----- nvinfo : EIATTR_KPARAM_INFO
	.align		4
.L_2557:
        /*0028*/ 	.byte	0x04, 0x17
        /*002a*/ 	.short	(.L_2559 - .L_2558)
.L_2558:
        /*002c*/ 	.word	0x00000000
        /*0030*/ 	.short	0x0005
        /*0032*/ 	.short	0x04f0
        /*0034*/ 	.byte	0x00, 0xf0, 0x21, 0x00


	//----- nvinfo : EIATTR_KPARAM_INFO
	.align		4
.L_2559:
        /*0038*/ 	.byte	0x04, 0x17
        /*003a*/ 	.short	(.L_2561 - .L_2560)
.L_2560:
        /*003c*/ 	.word	0x00000000
        /*0040*/ 	.short	0x0004
        /*0042*/ 	.short	0x04e8
        /*0044*/ 	.byte	0x00, 0xf0, 0x21, 0x00


	//----- nvinfo : EIATTR_KPARAM_INFO
	.align		4
.L_2561:
        /*0048*/ 	.byte	0x04, 0x17
        /*004a*/ 	.short	(.L_2563 - .L_2562)
.L_2562:
        /*004c*/ 	.word	0x00000000
        /*0050*/ 	.short	0x0003
        /*0052*/ 	.short	0x04e0
        /*0054*/ 	.byte	0x00, 0xf0, 0x21, 0x00


	//----- nvinfo : EIATTR_KPARAM_INFO
	.align		4
.L_2563:
        /*0058*/ 	.byte	0x04, 0x17
        /*005a*/ 	.short	(.L_2565 - .L_2564)
.L_2564:
        /*005c*/ 	.word	0x00000000
        /*0060*/ 	.short	0x0002
        /*0062*/ 	.short	0x0340
        /*0064*/ 	.byte	0x00, 0xf0, 0x81, 0x06


	//----- nvinfo : EIATTR_KPARAM_INFO
	.align		4
.L_2565:
        /*0068*/ 	.byte	0x04, 0x17
        /*006a*/ 	.short	(.L_2567 - .L_2566)
.L_2566:
        /*006c*/ 	.word	0x00000000
        /*0070*/ 	.short	0x0001
        /*0072*/ 	.short	0x01a0
        /*0074*/ 	.byte	0x00, 0xf0, 0x81, 0x06


	//----- nvinfo : EIATTR_KPARAM_INFO
	.align		4
.L_2567:
        /*0078*/ 	.byte	0x04, 0x17
        /*007a*/ 	.short	(.L_2569 - .L_2568)
.L_2568:
        /*007c*/ 	.word	0x00000000
        /*0080*/ 	.short	0x0000
        /*0082*/ 	.short	0x0000
        /*0084*/ 	.byte	0x00, 0xf0, 0x81, 0x06


	//----- nvinfo : EIATTR_SPARSE_MMA_MASK
	.align		4
.L_2569:
        /*0088*/ 	.byte	0x03, 0x50
        /*008a*/ 	.short	0x0000


	//----- nvinfo : EIATTR_MAXREG_COUNT
	.align		4
        /*008c*/ 	.byte	0x03, 0x1b
        /*008e*/ 	.short	0x0080


	//----- nvinfo : EIATTR_MERCURY_ISA_VERSION
	.align		4
        /*0090*/ 	.byte	0x03, 0x5f
        /*0092*/ 	.short	0x0101


	//----- nvinfo : EIATTR_VRC_CTA_INIT_COUNT
	.align		4
        /*0094*/ 	.byte	0x02, 0x4a
	.zero		1
	.zero		1


	//----- nvinfo : EIATTR_EXIT_INSTR_OFFSETS
	.align		4
        /*0098*/ 	.byte	0x04, 0x1c
        /*009a*/ 	.short	(.L_2571 - .L_2570)


	//   ....[0]....
.L_2570:
        /*009c*/ 	.word	0x00000080


	//   ....[1]....
        /*00a0*/ 	.word	0x00003db0


	//----- nvinfo : EIATTR_MAX_THREADS
	.align		4
.L_2571:
        /*00a4*/ 	.byte	0x04, 0x05
        /*00a6*/ 	.short	(.L_2573 - .L_2572)
.L_2572:
        /*00a8*/ 	.word	0x00000200
        /*00ac*/ 	.word	0x00000001
        /*00b0*/ 	.word	0x00000001


	//----- nvinfo : EIATTR_CRS_STACK_SIZE
	.align		4
.L_2573:
        /*00b4*/ 	.byte	0x04, 0x1e
        /*00b6*/ 	.short	(.L_2575 - .L_2574)
.L_2574:
        /*00b8*/ 	.word	0x00000000


	//----- nvinfo : EIATTR_CBANK_PARAM_SIZE
	.align		4
.L_2575:
        /*00bc*/ 	.byte	0x03, 0x19
        /*00be*/ 	.short	0x06a0


	//----- nvinfo : EIATTR_PARAM_CBANK
	.align		4
        /*00c0*/ 	.byte	0x04, 0x0a
        /*00c2*/ 	.short	(.L_2577 - .L_2576)
	.align		4
.L_2576:
        /*00c4*/ 	.word	index@(.nv.constant0._ZN2at4cuda17kernelHistogram1DIdalLi1ELi2ELin1ELNS0_23CUDAHistogramMemoryTypeE1EZNS0_21CUDA_tensor_histogramIdaLb1EEEbNS_6TensorES4_S4_lNS_14AccumulateTypeIT0_Lb1EE4typeES8_NS0_13TensorArgTypeES9_S9_EUllE_EEvNS0_6detail10TensorInfoIT_T1_EESF_NSC_IKS6_SE_EElS8_S8_SE_T6_)
        /*00c8*/ 	.short	0x0380
        /*00ca*/ 	.short	0x06a0


	//----- nvinfo : EIATTR_SW_WAR
	.align		4
.L_2577:
        /*00cc*/ 	.byte	0x04, 0x36
        /*00ce*/ 	.short	(.L_2579 - .L_2578)
.L_2578:
        /*00d0*/ 	.word	0x00000008
.L_2579:


//--------------------- .nv.info._ZN2at4cuda17kernelHistogram1DIdalLi1ELi2ELin1ELNS0_23CUDAHistogramMemoryTypeE0EZNS0_21CUDA_tensor_histogramIdaLb1EEEbNS_6TensorES4_S4_lNS_14AccumulateTypeIT0_Lb1EE4typeES8_NS0_13TensorArgTypeES9_S9_EUllE_EEvNS0_6detail10TensorInfoIT_T1_EESF_NSC_IKS6_SE_EElS8_S8_SE_T6_ --------------------------
	.section	.nv.info._ZN2at4cuda17kernelHistogram1DIdalLi1ELi2ELin1ELNS0_23CUDAHistogramMemoryTypeE0EZNS0_21CUDA_tensor_histogramIdaLb1EEEbNS_6TensorES4_S4_lNS_14AccumulateTypeIT0_Lb1EE4typeES8_NS0_13TensorArgTypeES9_S9_EUllE_EEvNS0_6detail10TensorInfoIT_T1_EESF_NSC_IKS6_SE_EElS8_S8_SE_T6_,"",@"SHT_CUDA_INFO"
	.sectionflags	@""
	.align	4


	//----- nvinfo : EIATTR_CUDA_API_VERSION
	.align		4
        /*0000*/ 	.byte	0x04, 0x37
        /*0002*/ 	.short	(.L_2581 - .L_2580)
.L_2580:
        /*0004*/ 	.word	0x00000082


	//----- nvinfo : EIATTR_KPARAM_INFO
	.align		4
.L_2581:
        /*0008*/ 	.byte	0x04, 0x17
        /*000a*/ 	.short	(.L_2583 - .L_2582)
.L_2582:
        /*000c*/ 	.word	0x00000000
        /*0010*/ 	.short	0x0007
        /*0012*/ 	.short	0x0500
        /*0014*/ 	.byte	0x00, 0xf0, 0x81, 0x06


	//----- nvinfo : EIATTR_KPARAM_INFO
	.align		4
.L_2583:
        /*0018*/ 	.byte	0x04, 0x17
        /*001a*/ 	.short	(.L_2585 - .L_2584)
.L_2584:
        /*001c*/ 	.word	0x00000000
        /*0020*/ 	.short	0x0006
        /*0022*/ 	.short	0x04f8
        /*0024*/ 	.byte	0x00, 0xf0, 0x21, 0x00


	//----- nvinfo : EIATTR_KPARAM_INFO
	.align		4
.L_2585:
        /*0028*/ 	.byte	0x04, 0x17
        /*002a*/ 	.short	(.L_2587 - .L_2586)
.L_2586:
        /*002c*/ 	.word	0x00000000
        /*0030*/ 	.short	0x0005
        /*0032*/ 	.short	0x04f0
        /*0034*/ 	.byte	0x00, 0xf0, 0x21, 0x00


	//----- nvinfo : EIATTR_KPARAM_INFO
	.align		4
.L_2587:
        /*0038*/ 	.byte	0x04, 0x17
        /*003a*/ 	.short	(.L_2589 - .L_2588)
.L_2588:
        /*003c*/ 	.word	0x00000000
        /*0040*/ 	.short	0x0004
        /*0042*/ 	.short	0x04e8
        /*0044*/ 	.byte	0x00, 0xf0, 0x21, 0x00


	//----- nvinfo : EIATTR_KPARAM_INFO
	.align		4
.L_2589:
        /*0048*/ 	.byte	0x04, 0x17
        /*004a*/ 	.short	(.L_2591 - .L_2590)
.L_2590:
        /*004c*/ 	.word	0x00000000
        /*0050*/ 	.short	0x0003
        /*0052*/ 	.short	0x04e0
        /*0054*/ 	.byte	0x00, 0xf0, 0x21, 0x00


	//----- nvinfo : EIATTR_KPARAM_INFO
	.align		4
.L_2591:
        /*0058*/ 	.byte	0x04, 0x17
        /*005a*/ 	.short	(.L_2593 - .L_2592)
.L_2592:
        /*005c*/ 	.word	0x00000000
        /*0060*/ 	.short	0x0002
        /*0062*/ 	.short	0x0340
        /*0064*/ 	.byte	0x00, 0xf0, 0x81, 0x06


	//----- nvinfo : EIATTR_KPARAM_INFO
	.align		4
.L_2593:
        /*0068*/ 	.byte	0x04, 0x17
        /*006a*/ 	.short	(.L_2595 - .L_2594)
.L_2594:
        /*006c*/ 	.word	0x00000000
        /*0070*/ 	.short	0x0001
        /*0072*/ 	.short	0x01a0
        /*0074*/ 	.byte	0x00, 0xf0, 0x81, 0x06


	//----- nvinfo : EIATTR_KPARAM_INFO
	.align		4
.L_2595:
        /*0078*/ 	.byte	0x04, 0x17
        /*007a*/ 	.short	(.L_2597 - .L_2596)
.L_2596:
        /*007c*/ 	.word	0x00000000
        /*0080*/ 	.short	0x0000
        /*0082*/ 	.short	0x0000
        /*0084*/ 	.byte	0x00, 0xf0, 0x81, 0x06


	//----- nvinfo : EIATTR_SPARSE_MMA_MASK
	.align		4
.L_2597:
        /*0088*/ 	.byte	0x03, 0x50
        /*008a*/ 	.short	0x0000


	//----- nvinfo : EIATTR_MAXREG_COUNT
	.align		4
        /*008c*/ 	.byte	0x03, 0x1b
        /*008e*/ 	.short	0x0080


	//----- nvinfo : EIATTR_NUM_BARRIERS
	.align		4
        /*0090*/ 	.byte	0x02, 0x4c
        /*0092*/ 	.byte	0x01
	.zero		1


	//----- nvinfo : EIATTR_MERCURY_ISA_VERSION
	.align		4
        /*0094*/ 	.byte	0x03, 0x5f
        /*0096*/ 	.short	0x0101


	//----- nvinfo : EIATTR_VRC_CTA_INIT_COUNT
	.align		4
        /*0098*/ 	.byte	0x02, 0x4a
	.zero		1
	.zero		1


	//----- nvinfo : EIATTR_EXIT_INSTR_OFFSETS
	.align		4
        /*009c*/ 	.byte	0x04, 0x1c
        /*009e*/ 	.short	(.L_2599 - .L_2598)


	//   ....[0]....
.L_2598:
        /*00a0*/ 	.word	0x00004310


	//   ....[1]....
        /*00a4*/ 	.word	0x00004450


	//----- nvinfo : EIATTR_MAX_THREADS
	.align		4
.L_2599:
        /*00a8*/ 	.byte	0x04, 0x05
        /*00aa*/ 	.short	(.L_2601 - .L_2600)
.L_2600:
        /*00ac*/ 	.word	0x00000200
        /*00b0*/ 	.word	0x00000001
        /*00b4*/ 	.word	0x00000001


	//----- nvinfo : EIATTR_CRS_STACK_SIZE
	.align		4
.L_2601:
        /*00b8*/ 	.byte	0x04, 0x1e
        /*00ba*/ 	.short	(.L_2603 - .L_2602)
.L_2602:
        /*00bc*/ 	.word	0x00000000


	//----- nvinfo : EIATTR_CBANK_PARAM_SIZE
	.align		4
.L_2603:
        /*00c0*/ 	.byte	0x03, 0x19
        /*00c2*/ 	.short	0x06a0


	//----- nvinfo : EIATTR_PARAM_CBANK
	.align		4
        /*00c4*/ 	.byte	0x04, 0x0a
        /*00c6*/ 	.short	(.L_2605 - .L_2604)
	.align		4
.L_2604:
        /*00c8*/ 	.word	index@(.nv.constant0._ZN2at4cuda17kernelHistogram1DIdalLi1ELi2ELin1ELNS0_23CUDAHistogramMemoryTypeE0EZNS0_21CUDA_tensor_histogramIdaLb1EEEbNS_6TensorES4_S4_lNS_14AccumulateTypeIT0_Lb1EE4typeES8_NS0_13TensorArgTypeES9_S9_EUllE_EEvNS0_6detail10TensorInfoIT_T1_EESF_NSC_IKS6_SE_EElS8_S8_SE_T6_)
        /*00cc*/ 	.short	0x0380
        /*00ce*/ 	.short	0x06a0


	//----- nvinfo : EIATTR_SW_WAR
	.align		4
.L_2605:
        /*00d0*/ 	.byte	0x04, 0x36
        /*00d2*/ 	.short	(.L_2607 - .L_2606)
.L_2606:
        /*00d4*/ 	.word	0x00000008
.L_2607:


//--------------------- .nv.info._ZN2at4cuda17kernelHistogram1DIlalLi1ELi2ELin1ELNS0_23CUDAHistogramMemoryTypeE1EZNS0_21CUDA_tensor_histogramIlaLb0EEEbNS_6TensorES4_S4_lNS_14AccumulateTypeIT0_Lb1EE4typeES8_NS0_13TensorArgTypeES9_S9_EUllE0_EEvNS0_6detail10TensorInfoIT_T1_EESF_NSC_IKS6_SE_EElS8_S8_SE_T6_ --------------------------
	.section	.nv.info._ZN2at4cuda17kernelHistogram1DIlalLi1ELi2ELin1ELNS0_23CUDAHistogramMemoryTypeE1EZNS0_21CUDA_tensor_histogramIlaLb0EEEbNS_6TensorES4_S4_lNS_14AccumulateTypeIT0_Lb1EE4typeES8_NS0_13TensorArgTypeES9_S9_EUllE0_EEvNS0_6detail10TensorInfoIT_T1_EESF_NSC_IKS6_SE_EElS8_S8_SE_T6_,"",@"SHT_CUDA_INFO"
	.sectionflags	@""
	.align	4


	//----- nvinfo : EIATTR_CUDA_API_VERSION
	.align		4
        /*0000*/ 	.byte	0x04, 0x37
        /*0002*/ 	.short	(.L_2609 - .L_2608)
.L_2608:
        /*0004*/ 	.word	0x00000082


	//----- nvinfo : EIATTR_KPARAM_INFO
	.align		4
.L_2609:
        /*0008*/ 	.byte	0x04, 0x17
        /*000a*/ 	.short	(.L_2611 - .L_2610)
.L_2610:
        /*000c*/ 	.word	0x00000000
        /*0010*/ 	.short	0x0007
        /*0012*/ 	.short	0x0500
        /*0014*/ 	.byte	0x00, 0xf0, 0x05, 0x00


	//----- nvinfo : EIATTR_KPARAM_INFO
	.align		4
.L_2611:
        /*0018*/ 	.byte	0x04, 0x17
        /*001a*/ 	.short	(.L_2613 - .L_2612)
.L_2612:
        /*001c*/ 	.word	0x00000000
        /*0020*/ 	.short	0x0006
        /*0022*/ 	.short	0x04f8
        /*0024*/ 	.byte	0x00, 0xf0, 0x21, 0x00


	//----- nvinfo : EIATTR_KPARAM_INFO
	.align		4
.L_2613:
        /*0028*/ 	.byte	0x04, 0x17
        /*002a*/ 	.short	(.L_2615 - .L_2614)
.L_2614:
        /*002c*/ 	.word	0x00000000
        /*0030*/ 	.short	0x0005
        /*0032*/ 	.short	0x04f0
        /*0034*/ 	.byte	0x00, 0xf0, 0x21, 0x00


	//----- nvinfo : EIATTR_KPARAM_INFO
	.align		4
.L_2615:
        /*0038*/ 	.byte	0x04, 0x17
        /*003a*/ 	.short	(.L_2617 - .L_2616)
.L_2616:
        /*003c*/ 	.word	0x00000000
        /*0040*/ 	.short	0x0004
        /*0042*/ 	.short	0x04e8
        /*0044*/ 	.byte	0x00, 0xf0, 0x21, 0x00


	//----- nvinfo : EIATTR_KPARAM_INFO
	.align		4
.L_2617:
        /*0048*/ 	.byte	0x04, 0x17
        /*004a*/ 	.short	(.L_2619 - .L_2618)
.L_2618:
        /*004c*/ 	.word	0x00000000
        /*0050*/ 	.short	0x0003
        /*0052*/ 	.short	0x04e0
        /*0054*/ 	.byte	0x00, 0xf0, 0x21, 0x00


	//----- nvinfo : EIATTR_KPARAM_INFO
	.align		4
.L_2619:
        /*0058*/ 	.byte	0x04, 0x17
        /*005a*/ 	.short	(.L_2621 - .L_2620)
.L_2620:
        /*005c*/ 	.word	0x00000000
        /*0060*/ 	.short	0x0002
        /*0062*/ 	.short	0x0340
        /*0064*/ 	.byte	0x00, 0xf0, 0x81, 0x06


	//----- nvinfo : EIATTR_KPARAM_INFO
	.align		4
.L_2621:
        /*0068*/ 	.byte	0x04, 0x17
        /*006a*/ 	.short	(.L_2623 - .L_2622)
.L_2622:
        /*006c*/ 	.word	0x00000000
        /*0070*/ 	.short	0x0001
        /*0072*/ 	.short	0x01a0
        /*0074*/ 	.byte	0x00, 0xf0, 0x81, 0x06


	//----- nvinfo : EIATTR_KPARAM_INFO
	.align		4
.L_2623:
        /*0078*/ 	.byte	0x04, 0x17
        /*007a*/ 	.short	(.L_2625 - .L_2624)
.L_2624:
        /*007c*/ 	.word	0x00000000
        /*0080*/ 	.short	0x0000
        /*0082*/ 	.short	0x0000
        /*0084*/ 	.byte	0x00, 0xf0, 0x81, 0x06


	//----- nvinfo : EIATTR_SPARSE_MMA_MASK
	.align		4
.L_2625:
        /*0088*/ 	.byte	0x03, 0x50
        /*008a*/ 	.short	0x0000


	//----- nvinfo : EIATTR_MAXREG_COUNT
	.align		4
        /*008c*/ 	.byte	0x03, 0x1b
        /*008e*/ 	.short	0x0080


	//----- nvinfo : EIATTR_MERCURY_ISA_VERSION
	.align		4
        /*0090*/ 	.byte	0x03, 0x5f
        /*0092*/ 	.short	0x0101


	//----- nvinfo : EIATTR_VRC_CTA_INIT_COUNT
	.align		4
        /*0094*/ 	.byte	0x02, 0x4a
	.zero		1
	.zero		1


	//----- nvinfo : EIATTR_EXIT_INSTR_OFFSETS
	.align		4
        /*0098*/ 	.byte	0x04, 0x1c
        /*009a*/ 	.short	(.L_2627 - .L_2626)


	//   ....[0]....
.L_2626:
        /*009c*/ 	.word	0x00000080


	//   ....[1]....
        /*00a0*/ 	.word	0x00003c20


	//   ....[2]....
        /*00a4*/ 	.word	0x000044a0


	//   ....[3]....
        /*00a8*/ 	.word	0x00005510


	//----- nvinfo : EIATTR_MAX_THREADS
	.align		4
.L_2627:
        /*00ac*/ 	.byte	0x04, 0x05
        /*00ae*/ 	.short	(.L_2629 - .L_2628)
.L_2628:
        /*00b0*/ 	.word	0x00000200
        /*00b4*/ 	.word	0x00000001
        /*00b8*/ 	.word	0x00000001


	//----- nvinfo : EIATTR_CRS_STACK_SIZE
	.align		4
.L_2629:
        /*00bc*/ 	.byte	0x04, 0x1e
        /*00be*/ 	.short	(.L_2631 - .L_2630)
.L_2630:
        /*00c0*/ 	.word	0x00000000


	//----- nvinfo : EIATTR_CBANK_PARAM_SIZE
	.align		4
.L_2631:
        /*00c4*/ 	.byte	0x03, 0x19
        /*00c6*/ 	.short	0x0501


	//----- nvinfo : EIATTR_PARAM_CBANK
	.align		4
        /*00c8*/ 	.byte	0x04, 0x0a
        /*00ca*/ 	.short	(.L_2633 - .L_2632)
	.align		4
.L_2632:
        /*00cc*/ 	.word	index@(.nv.constant0._ZN2at4cuda17kernelHistogram1DIlalLi1ELi2ELin1ELNS0_23CUDAHistogramMemoryTypeE1EZNS0_21CUDA_tensor_histogramIlaLb0EEEbNS_6TensorES4_S4_lNS_14AccumulateTypeIT0_Lb1EE4typeES8_NS0_13TensorArgTypeES9_S9_EUllE0_EEvNS0_6detail10TensorInfoIT_T1_EESF_NSC_IKS6_SE_EElS8_S8_SE_T6_)
        /*00d0*/ 	.short	0x0380
        /*00d2*/ 	.short	0x0501


	//----- nvinfo : EIATTR_SW_WAR
	.align		4
.L_2633:
        /*00d4*/ 	.byte	0x04, 0x36
        /*00d6*/ 	.short	(.L_2635 - .L_2634)
.L_2634:
        /*00d8*/ 	.word	0x00000008
.L_2635:


//--------------------- .nv.info._ZN2at4cuda17kernelHistogram1DIlalLi1ELi2ELin1ELNS0_23CUDAHistogramMemoryTypeE0EZNS0_21CUDA_tensor_histogramIlaLb0EEEbNS_6TensorES4_S4_lNS_14AccumulateTypeIT0_Lb1EE4typeES8_NS0_13TensorArgTypeES9_S9_EUllE0_EEvNS0_6detail10TensorInfoIT_T1_EESF_NSC_IKS6_SE_EElS8_S8_SE_T6_ --------------------------
	.section	.nv.info._ZN2at4cuda17kernelHistogram1DIlalLi1ELi2ELin1ELNS0_23CUDAHistogramMemoryTypeE0EZNS0_21CUDA_tensor_histogramIlaLb0EEEbNS_6TensorES4_S4_lNS_14AccumulateTypeIT0_Lb1EE4typeES8_NS0_13TensorArgTypeES9_S9_EUllE0_EEvNS0_6detail10TensorInfoIT_T1_EESF_NSC_IKS6_SE_EElS8_S8_SE_T6_,"",@"SHT_CUDA_INFO"
	.sectionflags	@""
	.align	4


	//----- nvinfo : EIATTR_CUDA_API_VERSION
	.align		4
        /*0000*/ 	.byte	0x04, 0x37
        /*0002*/ 	.short	(.L_2637 - .L_2636)
.L_2636:
        /*0004*/ 	.word	0x00000082


	//----- nvinfo : EIATTR_KPARAM_INFO
	.align		4
.L_2637:
        /*0008*/ 	.byte	0x04, 0x17
        /*000a*/ 	.short	(.L_2639 - .L_2638)
.L_2638:
        /*000c*/ 	.word	0x00000000
        /*0010*/ 	.short	0x0007
        /*0012*/ 	.short	0x0500
        /*0014*/ 	.byte	0x00, 0xf0, 0x05, 0x00


	//----- nvinfo : EIATTR_KPARAM_INFO
	.align		4
.L_2639:
        /*0018*/ 	.byte	0x04, 0x17
        /*001a*/ 	.short	(.L_2641 - .L_2640)
.L_2640:
        /*001c*/ 	.word	0x00000000
        /*0020*/ 	.short	0x0006
        /*0022*/ 	.short	0x04f8
        /*0024*/ 	.byte	0x00, 0xf0, 0x21, 0x00


	//----- nvinfo : EIATTR_KPARAM_INFO
	.align		4
.L_2641:
        /*0028*/ 	.byte	0x04, 0x17
        /*002a*/ 	.short	(.L_2643 - .L_2642)
.L_2642:
        /*002c*/ 	.word	0x00000000
        /*0030*/ 	.short	0x0005
        /*0032*/ 	.short	0x04f0
        /*0034*/ 	.byte	0x00, 0xf0, 0x21, 0x00


	//----- nvinfo : EIATTR_KPARAM_INFO
	.align		4
.L_2643:
        /*0038*/ 	.byte	0x04, 0x17
        /*003a*/ 	.short	(.L_2645 - .L_2644)
.L_2644:
        /*003c*/ 	.word	0x00000000
        /*0040*/ 	.short	0x0004
        /*0042*/ 	.short	0x04e8
        /*0044*/ 	.byte	0x00, 0xf0, 0x21, 0x00


	//----- nvinfo : EIATTR_KPARAM_INFO
	.align		4
.L_2645:
        /*0048*/ 	.byte	0x04, 0x17
        /*004a*/ 	.short	(.L_2647 - .L_2646)
.L_2646:
        /*004c*/ 	.word	0x00000000
        /*0050*/ 	.short	0x0003
        /*0052*/ 	.short	0x04e0
        /*0054*/ 	.byte	0x00, 0xf0, 0x21, 0x00


	//----- nvinfo : EIATTR_KPARAM_INFO
	.align		4
.L_2647:
        /*0058*/ 	.byte	0x04, 0x17
        /*005a*/ 	.short	(.L_2649 - .L_2648)
.L_2648:
        /*005c*/ 	.word	0x00000000
        /*0060*/ 	.short	0x0002
        /*0062*/ 	.short	0x0340
        /*0064*/ 	.byte	0x00, 0xf0, 0x81, 0x06


	//----- nvinfo : EIATTR_KPARAM_INFO
	.align		4
.L_2649:
        /*0068*/ 	.byte	0x04, 0x17
        /*006a*/ 	.short	(.L_2651 - .L_2650)
.L_2650:
        /*006c*/ 	.word	0x00000000
        /*0070*/ 	.short	0x0001
        /*0072*/ 	.short	0x01a0
        /*0074*/ 	.byte	0x00, 0xf0, 0x81, 0x06


	//----- nvinfo : EIATTR_KPARAM_INFO
	.align		4
.L_2651:
        /*0078*/ 	.byte	0x04, 0x17
        /*007a*/ 	.short	(.L_2653 - .L_2652)
.L_2652:
        /*007c*/ 	.word	0x00000000
        /*0080*/ 	.short	0x0000
        /*0082*/ 	.short	0x0000
        /*0084*/ 	.byte	0x00, 0xf0, 0x81, 0x06


	//----- nvinfo : EIATTR_SPARSE_MMA_MASK
	.align		4
.L_2653:
        /*0088*/ 	.byte	0x03, 0x50
        /*008a*/ 	.short	0x0000


	//----- nvinfo : EIATTR_MAXREG_COUNT
	.align		4
        /*008c*/ 	.byte	0x03, 0x1b
        /*008e*/ 	.short	0x0080


	//----- nvinfo : EIATTR_NUM_BARRIERS
	.align		4
        /*0090*/ 	.byte	0x02, 0x4c
        /*0092*/ 	.byte	0x01
	.zero		1


	//----- nvinfo : EIATTR_MERCURY_ISA_VERSION
	.align		4
        /*0094*/ 	.byte	0x03, 0x5f
        /*0096*/ 	.short	0x0101


	//----- nvinfo : EIATTR_VRC_CTA_INIT_COUNT
	.align		4
        /*0098*/ 	.byte	0x02, 0x4a
	.zero		1
	.zero		1


	//----- nvinfo : EIATTR_EXIT_INSTR_OFFSETS
	.align		4
        /*009c*/ 	.byte	0x04, 0x1c
        /*009e*/ 	.short	(.L_2655 - .L_2654)


	//   ....[0]....
.L_2654:
        /*00a0*/ 	.word	0x00005d30


	//   ....[1]....
        /*00a4*/ 	.word	0x00006260


	//   ....[2]....
        /*00a8*/ 	.word	0x000065b0


	//----- nvinfo : EIATTR_MAX_THREADS
	.align		4
.L_2655:
        /*00ac*/ 	.byte	0x04, 0x05
        /*00ae*/ 	.short	(.L_2657 - .L_2656)
.L_2656:
        /*00b0*/ 	.word	0x00000200
        /*00b4*/ 	.word	0x00000001
        /*00b8*/ 	.word	0x00000001


	//----- nvinfo : EIATTR_CRS_STACK_SIZE
	.align		4
.L_2657:
        /*00bc*/ 	.byte	0x04, 0x1e
        /*00be*/ 	.short	(.L_2659 - .L_2658)
.L_2658:
        /*00c0*/ 	.word	0x00000000


	//----- nvinfo : EIATTR_CBANK_PARAM_SIZE
	.align		4
.L_2659:
        /*00c4*/ 	.byte	0x03, 0x19
        /*00c6*/ 	.short	0x0501


	//----- nvinfo : EIATTR_PARAM_CBANK
	.align		4
        /*00c8*/ 	.byte	0x04, 0x0a
        /*00ca*/ 	.short	(.L_2661 - .L_2660)
	.align		4
.L_2660:
        /*00cc*/ 	.word	index@(.nv.constant0._ZN2at4cuda17kernelHistogram1DIlalLi1ELi2ELin1ELNS0_23CUDAHistogramMemoryTypeE0EZNS0_21CUDA_tensor_histogramIlaLb0EEEbNS_6TensorES4_S4_lNS_14AccumulateTypeIT0_Lb1EE4typeES8_NS0_13TensorArgTypeES9_S9_EUllE0_EEvNS0_6detail10TensorInfoIT_T1_EESF_NSC_IKS6_SE_EElS8_S8_SE_T6_)
        /*00d0*/ 	.short	0x0380
        /*00d2*/ 	.short	0x0501


	//----- nvinfo : EIATTR_SW_WAR
	.align		4
.L_2661:
        /*00d4*/ 	.byte	0x04, 0x36
        /*00d6*/ 	.short	(.L_2663 - .L_2662)
.L_2662:
        /*00d8*/ 	.word	0x00000008
.L_2663:


//--------------------- .nv.info._ZN2at4cuda17kernelHistogram1DIlalLi1ELi2ELin1ELNS0_23CUDAHistogramMemoryTypeE1EZNS0_21CUDA_tensor_histogramIlaLb0EEEbNS_6TensorES4_S4_lNS_14AccumulateTypeIT0_Lb1EE4typeES8_NS0_13TensorArgTypeES9_S9_EUllE_EEvNS0_6detail10TensorInfoIT_T1_EESF_NSC_IKS6_SE_EElS8_S8_SE_T6_ --------------------------
	.section	.nv.info._ZN2at4cuda17kernelHistogram1DIlalLi1ELi2ELin1ELNS0_23CUDAHistogramMemoryTypeE1EZNS0_21CUDA_tensor_histogramIlaLb0EEEbNS_6TensorES4_S4_lNS_14AccumulateTypeIT0_Lb1EE4typeES8_NS0_13TensorArgTypeES9_S9_EUllE_EEvNS0_6detail10TensorInfoIT_T1_EESF_NSC_IKS6_SE_EElS8_S8_SE_T6_,"",@"SHT_CUDA_INFO"
	.sectionflags	@""
	.align	4


	//----- nvinfo : EIATTR_CUDA_API_VERSION
	.align		4
        /*0000*/ 	.byte	0x04, 0x37
        /*0002*/ 	.short	(.L_2665 - .L_2664)
.L_2664:
        /*0004*/ 	.word	0x00000082


	//----- nvinfo : EIATTR_KPARAM_INFO
	.align		4
.L_2665:
        /*0008*/ 	.byte	0x04, 0x17
        /*000a*/ 	.short	(.L_2667 - .L_2666)
.L_2666:
        /*000c*/ 	.word	0x00000000
        /*0010*/ 	.short	0x0007
        /*0012*/ 	.short	0x0500
        /*0014*/ 	.byte	0x00, 0xf0, 0x81, 0x06


	//----- nvinfo : EIATTR_KPARAM_INFO
	.align		4
.L_2667:
        /*0018*/ 	.byte	0x04, 0x17
        /*001a*/ 	.short	(.L_2669 - .L_2668)
.L_2668:
        /*001c*/ 	.word	0x00000000
        /*0020*/ 	.short	0x0006
        /*0022*/ 	.short	0x04f8
        /*0024*/ 	.byte	0x00, 0xf0, 0x21, 0x00


	//----- nvinfo : EIATTR_KPARAM_INFO
	.align		4
.L_2669:
        /*0028*/ 	.byte	0x04, 0x17
        /*002a*/ 	.short	(.L_2671 - .L_2670)
.L_2670:
        /*002c*/ 	.word	0x00000000
        /*0030*/ 	.short	0x0005
        /*0032*/ 	.short	0x04f0
        /*0034*/ 	.byte	0x00, 0xf0, 0x21, 0x00


	//----- nvinfo : EIATTR_KPARAM_INFO
	.align		4
.L_2671:
        /*0038*/ 	.byte	0x04, 0x17
        /*003a*/ 	.short	(.L_2673 - .L_2672)
.L_2672:
        /*003c*/ 	.word	0x00000000
        /*0040*/ 	.short	0x0004
        /*0042*/ 	.short	0x04e8
        /*0044*/ 	.byte	0x00, 0xf0, 0x21, 0x00


	//----- nvinfo : EIATTR_KPARAM_INFO
	.align		4
.L_2673:
        /*0048*/ 	.byte	0x04, 0x17
        /*004a*/ 	.short	(.L_2675 - .L_2674)
.L_2674:
        /*004c*/ 	.word	0x00000000
        /*0050*/ 	.short	0x0003
        /*0052*/ 	.short	0x04e0
        /*0054*/ 	.byte	0x00, 0xf0, 0x21, 0x00


	//----- nvinfo : EIATTR_KPARAM_INFO
	.align		4
.L_2675:
        /*0058*/ 	.byte	0x04, 0x17
        /*005a*/ 	.short	(.L_2677 - .L_2676)
.L_2676:
        /*005c*/ 	.word	0x00000000
        /*0060*/ 	.short	0x0002
        /*0062*/ 	.short	0x0340
        /*0064*/ 	.byte	0x00, 0xf0, 0x81, 0x06


	//----- nvinfo : EIATTR_KPARAM_INFO
	.align		4
.L_2677:
        /*0068*/ 	.byte	0x04, 0x17
        /*006a*/ 	.short	(.L_2679 - .L_2678)
.L_2678:
        /*006c*/ 	.word	0x00000000
        /*0070*/ 	.short	0x0001
        /*0072*/ 	.short	0x01a0
        /*0074*/ 	.byte	0x00, 0xf0, 0x81, 0x06


	//----- nvinfo : EIATTR_KPARAM_INFO
	.align		4
.L_2679:
        /*0078*/ 	.byte	0x04, 0x17
        /*007a*/ 	.short	(.L_2681 - .L_2680)
.L_2680:
        /*007c*/ 	.word	0x00000000
        /*0080*/ 	.short	0x0000
        /*0082*/ 	.short	0x0000
        /*0084*/ 	.byte	0x00, 0xf0, 0x81, 0x06


	//----- nvinfo : EIATTR_SPARSE_MMA_MASK
	.align		4
.L_2681:
        /*0088*/ 	.byte	0x03, 0x50
        /*008a*/ 	.short	0x0000


	//----- nvinfo : EIATTR_MAXREG_COUNT
	.align		4
        /*008c*/ 	.byte	0x03, 0x1b
        /*008e*/ 	.short	0x0080


	//----- nvinfo : EIATTR_MERCURY_ISA_VERSION
	.align		4
        /*0090*/ 	.byte	0x03, 0x5f
        /*0092*/ 	.short	0x0101


	//----- nvinfo : EIATTR_VRC_CTA_INIT_COUNT
	.align		4
        /*0094*/ 	.byte	0x02, 0x4a
	.zero		1
	.zero		1


	//----- nvinfo : EIATTR_EXIT_INSTR_OFFSETS
	.align		4
        /*0098*/ 	.byte	0x04, 0x1c
        /*009a*/ 	.short	(.L_2683 - .L_2682)


	//   ....[0]....
.L_2682:
        /*009c*/ 	.word	0x00000080


	//   ....[1]....
        /*00a0*/ 	.word	0x00003bf0


	//   ....[2]....
        /*00a4*/ 	.word	0x00004520


	//   ....[3]....
        /*00a8*/ 	.word	0x00005710


	//----- nvinfo : EIATTR_MAX_THREADS
	.align		4
.L_2683:
        /*00ac*/ 	.byte	0x04, 0x05
        /*00ae*/ 	.short	(.L_2685 - .L_2684)
.L_2684:
        /*00b0*/ 	.word	0x00000200
        /*00b4*/ 	.word	0x00000001
        /*00b8*/ 	.word	0x00000001


	//----- nvinfo : EIATTR_CRS_STACK_SIZE
	.align		4
.L_2685:
        /*00bc*/ 	.byte	0x04, 0x1e
        /*00be*/ 	.short	(.L_2687 - .L_2686)
.L_2686:
        /*00c0*/ 	.word	0x00000000


	//----- nvinfo : EIATTR_CBANK_PARAM_SIZE
	.align		4
.L_2687:
        /*00c4*/ 	.byte	0x03, 0x19
        /*00c6*/ 	.short	0x06a0


	//----- nvinfo : EIATTR_PARAM_CBANK
	.align		4
        /*00c8*/ 	.byte	0x04, 0x0a
        /*00ca*/ 	.short	(.L_2689 - .L_2688)
	.align		4
.L_2688:
        /*00cc*/ 	.word	index@(.nv.constant0._ZN2at4cuda17kernelHistogram1DIlalLi1ELi2ELin1ELNS0_23CUDAHistogramMemoryTypeE1EZNS0_21CUDA_tensor_histogramIlaLb0EEEbNS_6TensorES4_S4_lNS_14AccumulateTypeIT0_Lb1EE4typeES8_NS0_13TensorArgTypeES9_S9_EUllE_EEvNS0_6detail10TensorInfoIT_T1_EESF_NSC_IKS6_SE_EElS8_S8_SE_T6_)
        /*00d0*/ 	.short	0x0380
        /*00d2*/ 	.short	0x06a0


	//----- nvinfo : EIATTR_SW_WAR
	.align		4
.L_2689:
        /*00d4*/ 	.byte	0x04, 0x36
        /*00d6*/ 	.short	(.L_2691 - .L_2690)
.L_2690:
        /*00d8*/ 	.word	0x00000008
.L_2691:


//--------------------- .nv.info._ZN2at4cuda17kernelHistogram1DIlalLi1ELi2ELin1ELNS0_23CUDAHistogramMemoryTypeE0EZNS0_21CUDA_tensor_histogramIlaLb0EEEbNS_6TensorES4_S4_lNS_14AccumulateTypeIT0_Lb1EE4typeES8_NS0_13TensorArgTypeES9_S9_EUllE_EEvNS0_6detail10TensorInfoIT_T1_EESF_NSC_IKS6_SE_EElS8_S8_SE_T6_ --------------------------
	.section	.nv.info._ZN2at4cuda17kernelHistogram1DIlalLi1ELi2ELin1ELNS0_23CUDAHistogramMemoryTypeE0EZNS0_21CUDA_tensor_histogramIlaLb0EEEbNS_6TensorES4_S4_lNS_14AccumulateTypeIT0_Lb1EE4typeES8_NS0_13TensorArgTypeES9_S9_EUllE_EEvNS0_6detail10TensorInfoIT_T1_EESF_NSC_IKS6_SE_EElS8_S8_SE_T6_,"",@"SHT_CUDA_INFO"
	.sectionflags	@""
	.align	4


	//----- nvinfo : EIATTR_CUDA_API_VERSION
	.align		4
        /*0000*/ 	.byte	0x04, 0x37
        /*0002*/ 	.short	(.L_2693 - .L_2692)
.L_2692:
        /*0004*/ 	.word	0x00000082


	//----- nvinfo : EIATTR_KPARAM_INFO
	.align		4
.L_2693:
        /*0008*/ 	.byte	0x04, 0x17
        /*000a*/ 	.short	(.L_2695 - .L_2694)
.L_2694:
        /*000c*/ 	.word	0x00000000
        /*0010*/ 	.short	0x0007
        /*0012*/ 	.short	0x0500
        /*0014*/ 	.byte	0x00, 0xf0, 0x81, 0x06


	//----- nvinfo : EIATTR_KPARAM_INFO
	.align		4
.L_2695:
        /*0018*/ 	.byte	0x04, 0x17
        /*001a*/ 	.short	(.L_2697 - .L_2696)
.L_2696:
        /*001c*/ 	.word	0x00000000
        /*0020*/ 	.short	0x0006
        /*0022*/ 	.short	0x04f8
        /*0024*/ 	.byte	0x00, 0xf0, 0x21, 0x00


	//----- nvinfo : EIATTR_KPARAM_INFO
	.align		4
.L_2697:
        /*0028*/ 	.byte	0x04, 0x17
        /*002a*/ 	.short	(.L_2699 - .L_2698)
.L_2698:
        /*002c*/ 	.word	0x00000000
        /*0030*/ 	.short	0x0005
        /*0032*/ 	.short	0x04f0
        /*0034*/ 	.byte	0x00, 0xf0, 0x21, 0x00


	//----- nvinfo : EIATTR_KPARAM_INFO
	.align		4
.L_2699:
        /*0038*/ 	.byte	0x04, 0x17
        /*003a*/ 	.short	(.L_2701 - .L_2700)
.L_2700:
        /*003c*/ 	.word	0x00000000
        /*0040*/ 	.short	0x0004
        /*0042*/ 	.short	0x04e8
        /*0044*/ 	.byte	0x00, 0xf0, 0x21, 0x00


	//----- nvinfo : EIATTR_KPARAM_INFO
	.align		4
.L_2701:
        /*0048*/ 	.byte	0x04, 0x17
        /*004a*/ 	.short	(.L_2703 - .L_2702)
.L_2702:
        /*004c*/ 	.word	0x00000000
        /*0050*/ 	.short	0x0003
        /*0052*/ 	.short	0x04e0
        /*0054*/ 	.byte	0x00, 0xf0, 0x21, 0x00


	//----- nvinfo : EIATTR_KPARAM_INFO
	.align		4
.L_2703:
        /*0058*/ 	.byte	0x04, 0x17
        /*005a*/ 	.short	(.L_2705 - .L_2704)
.L_2704:
        /*005c*/ 	.word	0x00000000
        /*0060*/ 	.short	0x0002
        /*0062*/ 	.short	0x0340
        /*0064*/ 	.byte	0x00, 0xf0, 0x81, 0x06


	//----- nvinfo : EIATTR_KPARAM_INFO
	.align		4
.L_2705:
        /*0068*/ 	.byte	0x04, 0x17
        /*006a*/ 	.short	(.L_2707 - .L_2706)
.L_2706:
        /*006c*/ 	.word	0x00000000
        /*0070*/ 	.short	0x0001
        /*0072*/ 	.short	0x01a0
        /*0074*/ 	.byte	0x00, 0xf0, 0x81, 0x06


	//----- nvinfo : EIATTR_KPARAM_INFO
	.align		4
.L_2707:
        /*0078*/ 	.byte	0x04, 0x17
        /*007a*/ 	.short	(.L_2709 - .L_2708)
.L_2708:
        /*007c*/ 	.word	0x00000000
        /*0080*/ 	.short	0x0000
        /*0082*/ 	.short	0x0000
        /*0084*/ 	.byte	0x00, 0xf0, 0x81, 0x06


	//----- nvinfo : EIATTR_SPARSE_MMA_MASK
	.align		4
.L_2709:
        /*0088*/ 	.byte	0x03, 0x50
        /*008a*/ 	.short	0x0000


	//----- nvinfo : EIATTR_MAXREG_COUNT
	.align		4
        /*008c*/ 	.byte	0x03, 0x1b
        /*008e*/ 	.short	0x0080


	//----- nvinfo : EIATTR_NUM_BARRIERS
	.align		4
        /*0090*/ 	.byte	0x02, 0x4c
        /*0092*/ 	.byte	0x01
	.zero		1


	//----- nvinfo : EIATTR_MERCURY_ISA_VERSION
	.align		4
        /*0094*/ 	.byte	0x03, 0x5f
        /*0096*/ 	.short	0x0101


	//----- nvinfo : EIATTR_VRC_CTA_INIT_COUNT
	.align		4
        /*0098*/ 	.byte	0x02, 0x4a
	.zero		1
	.zero		1


	//----- nvinfo : EIATTR_EXIT_INSTR_OFFSETS
	.align		4
        /*009c*/ 	.byte	0x04, 0x1c
        /*009e*/ 	.short	(.L_2711 - .L_2710)


	//   ....[0]....
.L_2710:
        /*00a0*/ 	.word	0x000060e0


	//   ....[1]....
        /*00a4*/ 	.word	0x00006630


	//   ....[2]....
        /*00a8*/ 	.word	0x00006980


	//----- nvinfo : EIATTR_MAX_THREADS
	.align		4
.L_2711:
        /*00ac*/ 	.byte	0x04, 0x05
        /*00ae*/ 	.short	(.L_2713 - .L_2712)
.L_2712:
        /*00b0*/ 	.word	0x00000200
        /*00b4*/ 	.word	0x00000001
        /*00b8*/ 	.word	0x00000001


	//----- nvinfo : EIATTR_CRS_STACK_SIZE
	.align		4
.L_2713:
        /*00bc*/ 	.byte	0x04, 0x1e
        /*00be*/ 	.short	(.L_2715 - .L_2714)
.L_2714:
        /*00c0*/ 	.word	0x00000000


	//----- nvinfo : EIATTR_CBANK_PARAM_SIZE
	.align		4
.L_2715:
        /*00c4*/ 	.byte	0x03, 0x19
        /*00c6*/ 	.short	0x06a0


	//----- nvinfo : EIATTR_PARAM_CBANK
	.align		4
        /*00c8*/ 	.byte	0x04, 0x0a
        /*00ca*/ 	.short	(.L_2717 - .L_2716)
	.align		4
.L_2716:
        /*00cc*/ 	.word	index@(.nv.constant0._ZN2at4cuda17kernelHistogram1DIlalLi1ELi2ELin1ELNS0_23CUDAHistogramMemoryTypeE0EZNS0_21CUDA_tensor_histogramIlaLb0EEEbNS_6TensorES4_S4_lNS_14AccumulateTypeIT0_Lb1EE4typeES8_NS0_13TensorArgTypeES9_S9_EUllE_EEvNS0_6detail10TensorInfoIT_T1_EESF_NSC_IKS6_SE_EElS8_S8_SE_T6_)
        /*00d0*/ 	.short	0x0380
        /*00d2*/ 	.short	0x06a0


	//----- nvinfo : EIATTR_SW_WAR
	.align		4
.L_2717:
        /*00d4*/ 	.byte	0x04, 0x36
        /*00d6*/ 	.short	(.L_2719 - .L_2718)
.L_2718:
        /*00d8*/ 	.word	0x00000008
.L_2719:


//--------------------- .nv.info._ZN2at4cuda17kernelHistogram1DIfalLi1ELi2ELin1ELNS0_23CUDAHistogramMemoryTypeE1EZNS0_21CUDA_tensor_histogramIfaLb1EEEbNS_6TensorES4_S4_lNS_14AccumulateTypeIT0_Lb1EE4typeES8_NS0_13TensorArgTypeES9_S9_EUllE0_EEvNS0_6detail10TensorInfoIT_T1_EESF_NSC_IKS6_SE_EElS8_S8_SE_T6_ --------------------------
	.section	.nv.info._ZN2at4cuda17kernelHistogram1DIfalLi1ELi2ELin1ELNS0_23CUDAHistogramMemoryTypeE1EZNS0_21CUDA_tensor_histogramIfaLb1EEEbNS_6TensorES4_S4_lNS_14AccumulateTypeIT0_Lb1EE4typeES8_NS0_13TensorArgTypeES9_S9_EUllE0_EEvNS0_6detail10TensorInfoIT_T1_EESF_NSC_IKS6_SE_EElS8_S8_SE_T6_,"",@"SHT_CUDA_INFO"
	.sectionflags	@""
	.align	4


	//----- nvinfo : EIATTR_CUDA_API_VERSION
	.align		4
        /*0000*/ 	.byte	0x04, 0x37
        /*0002*/ 	.short	(.L_2721 - .L_2720)
.L_2720:
        /*0004*/ 	.word	0x00000082


	//----- nvinfo : EIATTR_KPARAM_INFO
	.align		4
.L_2721:
        /*0008*/ 	.byte	0x04, 0x17
        /*000a*/ 	.short	(.L_2723 - .L_2722)
.L_2722:
        /*000c*/ 	.word	0x00000000
        /*0010*/ 	.short	0x0007
        /*0012*/ 	.short	0x0500
        /*0014*/ 	.byte	0x00, 0xf0, 0x05, 0x00


	//----- nvinfo : EIATTR_KPARAM_INFO
	.align		4
.L_2723:
        /*0018*/ 	.byte	0x04, 0x17
        /*001a*/ 	.short	(.L_2725 - .L_2724)
.L_2724:
        /*001c*/ 	.word	0x00000000
        /*0020*/ 	.short	0x0006
        /*0022*/ 	.short	0x04f8
        /*0024*/ 	.byte	0x00, 0xf0, 0x21, 0x00


	//----- nvinfo : EIATTR_KPARAM_INFO
	.align		4
.L_2725:
        /*0028*/ 	.byte	0x04, 0x17
        /*002a*/ 	.short	(.L_2727 - .L_2726)
.L_2726:
        /*002c*/ 	.word	0x00000000
        /*0030*/ 	.short	0x0005
        /*0032*/ 	.short	0x04f0
        /*0034*/ 	.byte	0x00, 0xf0, 0x21, 0x00


	//----- nvinfo : EIATTR_KPARAM_INFO
	.align		4
.L_2727:
        /*0038*/ 	.byte	0x04, 0x17
        /*003a*/ 	.short	(.L_2729 - .L_2728)
.L_2728:
        /*003c*/ 	.word	0x00000000
        /*0040*/ 	.short	0x0004
        /*0042*/ 	.short	0x04e8
        /*0044*/ 	.byte	0x00, 0xf0, 0x21, 0x00


	//----- nvinfo : EIATTR_KPARAM_INFO
	.align		4
.L_2729:
        /*0048*/ 	.byte	0x04, 0x17
        /*004a*/ 	.short	(.L_2731 - .L_2730)
.L_2730:
        /*004c*/ 	.word	0x00000000
        /*0050*/ 	.short	0x0003
        /*0052*/ 	.short	0x04e0
        /*0054*/ 	.byte	0x00, 0xf0, 0x21, 0x00


	//----- nvinfo : EIATTR_KPARAM_INFO
	.align		4
.L_2731:
        /*0058*/ 	.byte	0x04, 0x17
        /*005a*/ 	.short	(.L_2733 - .L_2732)
.L_2732:
        /*005c*/ 	.word	0x00000000
        /*0060*/ 	.short	0x0002
        /*0062*/ 	.short	0x0340
        /*0064*/ 	.byte	0x00, 0xf0, 0x81, 0x06


	//----- nvinfo : EIATTR_KPARAM_INFO
	.align		4
.L_2733:
        /*0068*/ 	.byte	0x04, 0x17
        /*006a*/ 	.short	(.L_2735 - .L_2734)
.L_2734:
        /*006c*/ 	.word	0x00000000
        /*0070*/ 	.short	0x0001
        /*0072*/ 	.short	0x01a0
        /*0074*/ 	.byte	0x00, 0xf0, 0x81, 0x06


	//----- nvinfo : EIATTR_KPARAM_INFO
	.align		4
.L_2735:
        /*0078*/ 	.byte	0x04, 0x17
        /*007a*/ 	.short	(.L_2737 - .L_2736)
.L_2736:
        /*007c*/ 	.word	0x00000000
        /*0080*/ 	.short	0x0000
        /*0082*/ 	.short	0x0000
        /*0084*/ 	.byte	0x00, 0xf0, 0x81, 0x06


	//----- nvinfo : EIATTR_SPARSE_MMA_MASK
	.align		4
.L_2737:
        /*0088*/ 	.byte	0x03, 0x50
        /*008a*/ 	.short	0x0000


	//----- nvinfo : EIATTR_MAXREG_COUNT
	.align		4
        /*008c*/ 	.byte	0x03, 0x1b
        /*008e*/ 	.short	0x0080


	//----- nvinfo : EIATTR_MERCURY_ISA_VERSION
	.align		4
        /*0090*/ 	.byte	0x03, 0x5f
        /*0092*/ 	.short	0x0101


	//----- nvinfo : EIATTR_VRC_CTA_INIT_COUNT
	.align		4
        /*0094*/ 	.byte	0x02, 0x4a
	.zero		1
	.zero		1


	//----- nvinfo : EIATTR_EXIT_INSTR_OFFSETS
	.align		4
        /*0098*/ 	.byte	0x04, 0x1c
        /*009a*/ 	.short	(.L_2739 - .L_2738)


	//   ....[0]....
.L_2738:
        /*009c*/ 	.word	0x00000080


	//   ....[1]....
        /*00a0*/ 	.word	0x00003d30


	//----- nvinfo : EIATTR_MAX_THREADS
	.align		4
.L_2739:
        /*00a4*/ 	.byte	0x04, 0x05
        /*00a6*/ 	.short	(.L_2741 - .L_2740)
.L_2740:
        /*00a8*/ 	.word	0x00000200
        /*00ac*/ 	.word	0x00000001
        /*00b0*/ 	.word	0x00000001


	//----- nvinfo : EIATTR_CRS_STACK_SIZE
	.align		4
.L_2741:
        /*00b4*/ 	.byte	0x04, 0x1e
        /*00b6*/ 	.short	(.L_2743 - .L_2742)
.L_2742:
        /*00b8*/ 	.word	0x00000000


	//----- nvinfo : EIATTR_CBANK_PARAM_SIZE
	.align		4
.L_2743:
        /*00bc*/ 	.byte	0x03, 0x19
        /*00be*/ 	.short	0x0501


	//----- nvinfo : EIATTR_PARAM_CBANK
	.align		4
        /*00c0*/ 	.byte	0x04, 0x0a
        /*00c2*/ 	.short	(.L_2745 - .L_2744)
	.align		4
.L_2744:
        /*00c4*/ 	.word	index@(.nv.constant0._ZN2at4cuda17kernelHistogram1DIfalLi1ELi2ELin1ELNS0_23CUDAHistogramMemoryTypeE1EZNS0_21CUDA_tensor_histogramIfaLb1EEEbNS_6TensorES4_S4_lNS_14AccumulateTypeIT0_Lb1EE4typeES8_NS0_13TensorArgTypeES9_S9_EUllE0_EEvNS0_6detail10TensorInfoIT_T1_EESF_NSC_IKS6_SE_EElS8_S8_SE_T6_)
        /*00c8*/ 	.short	0x0380
        /*00ca*/ 	.short	0x0501


	//----- nvinfo : EIATTR_SW_WAR
	.align		4
.L_2745:
        /*00cc*/ 	.byte	0x04, 0x36
        /*00ce*/ 	.short	(.L_2747 - .L_2746)
.L_2746:
        /*00d0*/ 	.word	0x00000008
.L_2747:


//--------------------- .nv.info._ZN2at4cuda17kernelHistogram1DIfalLi1ELi2ELin1ELNS0_23CUDAHistogramMemoryTypeE0EZNS0_21CUDA_tensor_histogramIfaLb1EEEbNS_6TensorES4_S4_lNS_14AccumulateTypeIT0_Lb1EE4typeES8_NS0_13TensorArgTypeES9_S9_EUllE0_EEvNS0_6detail10TensorInfoIT_T1_EESF_NSC_IKS6_SE_EElS8_S8_SE_T6_ --------------------------
	.section	.nv.info._ZN2at4cuda17kernelHistogram1DIfalLi1ELi2ELin1ELNS0_23CUDAHistogramMemoryTypeE0EZNS0_21CUDA_tensor_histogramIfaLb1EEEbNS_6TensorES4_S4_lNS_14AccumulateTypeIT0_Lb1EE4typeES8_NS0_13TensorArgTypeES9_S9_EUllE0_EEvNS0_6detail10TensorInfoIT_T1_EESF_NSC_IKS6_SE_EElS8_S8_SE_T6_,"",@"SHT_CUDA_INFO"
	.sectionflags	@""
	.align	4


	//----- nvinfo : EIATTR_CUDA_API_VERSION
	.align		4
        /*0000*/ 	.byte	0x04, 0x37
        /*0002*/ 	.short	(.L_2749 - .L_2748)
.L_2748:
        /*0004*/ 	.word	0x00000082


	//----- nvinfo : EIATTR_KPARAM_INFO
	.align		4
.L_2749:
        /*0008*/ 	.byte	0x04, 0x17
        /*000a*/ 	.short	(.L_2751 - .L_2750)
.L_2750:
        /*000c*/ 	.word	0x00000000
        /*0010*/ 	.short	0x0007
        /*0012*/ 	.short	0x0500
        /*0014*/ 	.byte	0x00, 0xf0, 0x05, 0x00


	//----- nvinfo : EIATTR_KPARAM_INFO
	.align		4
.L_2751:
        /*0018*/ 	.byte	0x04, 0x17
        /*001a*/ 	.short	(.L_2753 - .L_2752)
.L_2752:
        /*001c*/ 	.word	0x00000000
        /*0020*/ 	.short	0x0006
        /*0022*/ 	.short	0x04f8
        /*0024*/ 	.byte	0x00, 0xf0, 0x21, 0x00


	//----- nvinfo : EIATTR_KPARAM_INFO
	.align		4
.L_2753:
        /*0028*/ 	.byte	0x04, 0x17
        /*002a*/ 	.short	(.L_2755 - .L_2754)
.L_2754:
        /*002c*/ 	.word	0x00000000
        /*0030*/ 	.short	0x0005
        /*0032*/ 	.short	0x04f0
        /*0034*/ 	.byte	0x00, 0xf0, 0x21, 0x00


	//----- nvinfo : EIATTR_KPARAM_INFO
	.align		4
.L_2755:
        /*0038*/ 	.byte	0x04, 0x17
        /*003a*/ 	.short	(.L_2757 - .L_2756)
.L_2756:
        /*003c*/ 	.word	0x00000000
        /*0040*/ 	.short	0x0004
        /*0042*/ 	.short	0x04e8
        /*0044*/ 	.byte	0x00, 0xf0, 0x21, 0x00


	//----- nvinfo : EIATTR_KPARAM_INFO
	.align		4
.L_2757:
        /*0048*/ 	.byte	0x04, 0x17
        /*004a*/ 	.short	(.L_2759 - .L_2758)
.L_2758:
        /*004c*/ 	.word	0x00000000
        /*0050*/ 	.short	0x0003
        /*0052*/ 	.short	0x04e0
        /*0054*/ 	.byte	0x00, 0xf0, 0x21, 0x00


	//----- nvinfo : EIATTR_KPARAM_INFO
	.align		4
.L_2759:
        /*0058*/ 	.byte	0x04, 0x17
        /*005a*/ 	.short	(.L_2761 - .L_2760)
.L_2760:
        /*005c*/ 	.word	0x00000000
        /*0060*/ 	.short	0x0002
        /*0062*/ 	.short	0x0340
        /*0064*/ 	.byte	0x00, 0xf0, 0x81, 0x06


	//----- nvinfo : EIATTR_KPARAM_INFO
	.align		4
.L_2761:
        /*0068*/ 	.byte	0x04, 0x17
        /*006a*/ 	.short	(.L_2763 - .L_2762)
.L_2762:
        /*006c*/ 	.word	0x00000000
        /*0070*/ 	.short	0x0001
        /*0072*/ 	.short	0x01a0
        /*0074*/ 	.byte	0x00, 0xf0, 0x81, 0x06


	//----- nvinfo : EIATTR_KPARAM_INFO
	.align		4
.L_2763:
        /*0078*/ 	.byte	0x04, 0x17
        /*007a*/ 	.short	(.L_2765 - .L_2764)
.L_2764:
        /*007c*/ 	.word	0x00000000
        /*0080*/ 	.short	0x0000
        /*0082*/ 	.short	0x0000
        /*0084*/ 	.byte	0x00, 0xf0, 0x81, 0x06


	//----- nvinfo : EIATTR_SPARSE_MMA_MASK
	.align		4
.L_2765:
        /*0088*/ 	.byte	0x03, 0x50
        /*008a*/ 	.short	0x0000


	//----- nvinfo : EIATTR_MAXREG_COUNT
	.align		4
        /*008c*/ 	.byte	0x03, 0x1b
        /*008e*/ 	.short	0x0080


	//----- nvinfo : EIATTR_NUM_BARRIERS
	.align		4
        /*0090*/ 	.byte	0x02, 0x4c
        /*0092*/ 	.byte	0x01
	.zero		1


	//----- nvinfo : EIATTR_MERCURY_ISA_VERSION
	.align		4
        /*0094*/ 	.byte	0x03, 0x5f
        /*0096*/ 	.short	0x0101


	//----- nvinfo : EIATTR_VRC_CTA_INIT_COUNT
	.align		4
        /*0098*/ 	.byte	0x02, 0x4a
	.zero		1
	.zero		1


	//----- nvinfo : EIATTR_EXIT_INSTR_OFFSETS
	.align		4
        /*009c*/ 	.byte	0x04, 0x1c
        /*009e*/ 	.short	(.L_2767 - .L_2766)


	//   ....[0]....
.L_2766:
        /*00a0*/ 	.word	0x00004370


	//   ....[1]....
        /*00a4*/ 	.word	0x000044b0


	//----- nvinfo : EIATTR_MAX_THREADS
	.align		4
.L_2767:
        /*00a8*/ 	.byte	0x04, 0x05
        /*00aa*/ 	.short	(.L_2769 - .L_2768)
.L_2768:
        /*00ac*/ 	.word	0x00000200
        /*00b0*/ 	.word	0x00000001
        /*00b4*/ 	.word	0x00000001


	//----- nvinfo : EIATTR_CRS_STACK_SIZE
	.align		4
.L_2769:
        /*00b8*/ 	.byte	0x04, 0x1e
        /*00ba*/ 	.short	(.L_2771 - .L_2770)
.L_2770:
        /*00bc*/ 	.word	0x00000000


	//----- nvinfo : EIATTR_CBANK_PARAM_SIZE
	.align		4
.L_2771:
        /*00c0*/ 	.byte	0x03, 0x19
        /*00c2*/ 	.short	0x0501


	//----- nvinfo : EIATTR_PARAM_CBANK
	.align		4
        /*00c4*/ 	.byte	0x04, 0x0a
        /*00c6*/ 	.short	(.L_2773 - .L_2772)
	.align		4
.L_2772:
        /*00c8*/ 	.word	index@(.nv.constant0._ZN2at4cuda17kernelHistogram1DIfalLi1ELi2ELin1ELNS0_23CUDAHistogramMemoryTypeE0EZNS0_21CUDA_tensor_histogramIfaLb1EEEbNS_6TensorES4_S4_lNS_14AccumulateTypeIT0_Lb1EE4typeES8_NS0_13TensorArgTypeES9_S9_EUllE0_EEvNS0_6detail10TensorInfoIT_T1_EESF_NSC_IKS6_SE_EElS8_S8_SE_T6_)
        /*00cc*/ 	.short	0x0380
        /*00ce*/ 	.short	0x0501


	//----- nvinfo : EIATTR_SW_WAR
	.align		4
.L_2773:
        /*00d0*/ 	.byte	0x04, 0x36
        /*00d2*/ 	.short	(.L_2775 - .L_2774)
.L_2774:
        /*00d4*/ 	.word	0x00000008
.L_2775:


//--------------------- .nv.info._ZN2at4cuda17kernelHistogram1DIfalLi1ELi2ELin1ELNS0_23CUDAHistogramMemoryTypeE1EZNS0_21CUDA_tensor_histogramIfaLb1EEEbNS_6TensorES4_S4_lNS_14AccumulateTypeIT0_Lb1EE4typeES8_NS0_13TensorArgTypeES9_S9_EUllE_EEvNS0_6detail10TensorInfoIT_T1_EESF_NSC_IKS6_SE_EElS8_S8_SE_T6_ --------------------------
	.section	.nv.info._ZN2at4cuda17kernelHistogram1DIfalLi1ELi2ELin1ELNS0_23CUDAHistogramMemoryTypeE1EZNS0_21CUDA_tensor_histogramIfaLb1EEEbNS_6TensorES4_S4_lNS_14AccumulateTypeIT0_Lb1EE4typeES8_NS0_13TensorArgTypeES9_S9_EUllE_EEvNS0_6detail10TensorInfoIT_T1_EESF_NSC_IKS6_SE_EElS8_S8_SE_T6_,"",@"SHT_CUDA_INFO"
	.sectionflags	@""
	.align	4


	//----- nvinfo : EIATTR_CUDA_API_VERSION
	.align		4
        /*0000*/ 	.byte	0x04, 0x37
        /*0002*/ 	.short	(.L_2777 - .L_2776)
.L_2776:
        /*0004*/ 	.word	0x00000082


	//----- nvinfo : EIATTR_KPARAM_INFO
	.align		4
.L_2777:
        /*0008*/ 	.byte	0x04, 0x17
        /*000a*/ 	.short	(.L_2779 - .L_2778)
.L_2778:
        /*000c*/ 	.word	0x00000000
        /*0010*/ 	.short	0x0007
        /*0012*/ 	.short	0x0500
        /*0014*/ 	.byte	0x00, 0xf0, 0x81, 0x06


	//----- nvinfo : EIATTR_KPARAM_INFO
	.align		4
.L_2779:
        /*0018*/ 	.byte	0x04, 0x17
        /*001a*/ 	.short	(.L_2781 - .L_2780)
.L_2780:
        /*001c*/ 	.word	0x00000000
        /*0020*/ 	.short	0x0006
        /*0022*/ 	.short	0x04f8
        /*0024*/ 	.byte	0x00, 0xf0, 0x21, 0x00


	//----- nvinfo : EIATTR_KPARAM_INFO
	.align		4
.L_2781:
        /*0028*/ 	.byte	0x04, 0x17
        /*002a*/ 	.short	(.L_2783 - .L_2782)
.L_2782:
        /*002c*/ 	.word	0x00000000
        /*0030*/ 	.short	0x0005
        /*0032*/ 	.short	0x04f0
        /*0034*/ 	.byte	0x00, 0xf0, 0x21, 0x00


	//----- nvinfo : EIATTR_KPARAM_INFO
	.align		4
.L_2783:
        /*0038*/ 	.byte	0x04, 0x17
        /*003a*/ 	.short	(.L_2785 - .L_2784)
.L_2784:
        /*003c*/ 	.word	0x00000000
        /*0040*/ 	.short	0x0004
        /*0042*/ 	.short	0x04e8
        /*0044*/ 	.byte	0x00, 0xf0, 0x21, 0x00


	//----- nvinfo : EIATTR_KPARAM_INFO
	.align		4
.L_2785:
        /*0048*/ 	.byte	0x04, 0x17
        /*004a*/ 	.short	(.L_2787 - .L_2786)
.L_2786:
        /*004c*/ 	.word	0x00000000
        /*0050*/ 	.short	0x0003
        /*0052*/ 	.short	0x04e0
        /*0054*/ 	.byte	0x00, 0xf0, 0x21, 0x00


	//----- nvinfo : EIATTR_KPARAM_INFO
	.align		4
.L_2787:
        /*0058*/ 	.byte	0x04, 0x17
        /*005a*/ 	.short	(.L_2789 - .L_2788)
.L_2788:
        /*005c*/ 	.word	0x00000000
        /*0060*/ 	.short	0x0002
        /*0062*/ 	.short	0x0340
        /*0064*/ 	.byte	0x00, 0xf0, 0x81, 0x06


	//----- nvinfo : EIATTR_KPARAM_INFO
	.align		4
.L_2789:
        /*0068*/ 	.byte	0x04, 0x17
        /*006a*/ 	.short	(.L_2791 - .L_2790)
.L_2790:
        /*006c*/ 	.word	0x00000000
        /*0070*/ 	.short	0x0001
        /*0072*/ 	.short	0x01a0
        /*0074*/ 	.byte	0x00, 0xf0, 0x81, 0x06


	//----- nvinfo : EIATTR_KPARAM_INFO
	.align		4
.L_2791:
        /*0078*/ 	.byte	0x04, 0x17
        /*007a*/ 	.short	(.L_2793 - .L_2792)
.L_2792:
        /*007c*/ 	.word	0x00000000
        /*0080*/ 	.short	0x0000
        /*0082*/ 	.short	0x0000
        /*0084*/ 	.byte	0x00, 0xf0, 0x81, 0x06


	//----- nvinfo : EIATTR_SPARSE_MMA_MASK
	.align		4
.L_2793:
        /*0088*/ 	.byte	0x03, 0x50
        /*008a*/ 	.short	0x0000


	//----- nvinfo : EIATTR_MAXREG_COUNT
	.align		4
        /*008c*/ 	.byte	0x03, 0x1b
        /*008e*/ 	.short	0x0080


	//----- nvinfo : EIATTR_MERCURY_ISA_VERSION
	.align		4
        /*0090*/ 	.byte	0x03, 0x5f
        /*0092*/ 	.short	0x0101


	//----- nvinfo : EIATTR_VRC_CTA_INIT_COUNT
	.align		4
        /*0094*/ 	.byte	0x02, 0x4a
	.zero		1
	.zero		1


	//----- nvinfo : EIATTR_EXIT_INSTR_OFFSETS
	.align		4
        /*0098*/ 	.byte	0x04, 0x1c
        /*009a*/ 	.short	(.L_2795 - .L_2794)


	//   ....[0]....
.L_2794:
        /*009c*/ 	.word	0x00000080


	//   ....[1]....
        /*00a0*/ 	.word	0x00003db0


	//----- nvinfo : EIATTR_MAX_THREADS
	.align		4
.L_2795:
        /*00a4*/ 	.byte	0x04, 0x05
        /*00a6*/ 	.short	(.L_2797 - .L_2796)
.L_2796:
        /*00a8*/ 	.word	0x00000200
        /*00ac*/ 	.word	0x00000001
        /*00b0*/ 	.word	0x00000001


	//----- nvinfo : EIATTR_CRS_STACK_SIZE
	.align		4
.L_2797:
        /*00b4*/ 	.byte	0x04, 0x1e
        /*00b6*/ 	.short	(.L_2799 - .L_2798)
.L_2798:
        /*00b8*/ 	.word	0x00000000


	//----- nvinfo : EIATTR_CBANK_PARAM_SIZE
	.align		4
.L_2799:
        /*00bc*/ 	.byte	0x03, 0x19
        /*00be*/ 	.short	0x06a0


	//----- nvinfo : EIATTR_PARAM_CBANK
	.align		4
        /*00c0*/ 	.byte	0x04, 0x0a
        /*00c2*/ 	.short	(.L_2801 - .L_2800)
	.align		4
.L_2800:
        /*00c4*/ 	.word	index@(.nv.constant0._ZN2at4cuda17kernelHistogram1DIfalLi1ELi2ELin1ELNS0_23CUDAHistogramMemoryTypeE1EZNS0_21CUDA_tensor_histogramIfaLb1EEEbNS_6TensorES4_S4_lNS_14AccumulateTypeIT0_Lb1EE4typeES8_NS0_13TensorArgTypeES9_S9_EUllE_EEvNS0_6detail10TensorInfoIT_T1_EESF_NSC_IKS6_SE_EElS8_S8_SE_T6_)
        /*00c8*/ 	.short	0x0380
        /*00ca*/ 	.short	0x06a0


	//----- nvinfo : EIATTR_SW_WAR
	.align		4
.L_2801:
        /*00cc*/ 	.byte	0x04, 0x36
        /*00ce*/ 	.short	(.L_2803 - .L_2802)
.L_2802:
        /*00d0*/ 	.word	0x00000008
.L_2803:


//--------------------- .nv.info._ZN2at4cuda17kernelHistogram1DIfalLi1ELi2ELin1ELNS0_23CUDAHistogramMemoryTypeE0EZNS0_21CUDA_tensor_histogramIfaLb1EEEbNS_6TensorES4_S4_lNS_14AccumulateTypeIT0_Lb1EE4typeES8_NS0_13TensorArgTypeES9_S9_EUllE_EEvNS0_6detail10TensorInfoIT_T1_EESF_NSC_IKS6_SE_EElS8_S8_SE_T6_ --------------------------
	.section	.nv.info._ZN2at4cuda17kernelHistogram1DIfalLi1ELi2ELin1ELNS0_23CUDAHistogramMemoryTypeE0EZNS0_21CUDA_tensor_histogramIfaLb1EEEbNS_6TensorES4_S4_lNS_14AccumulateTypeIT0_Lb1EE4typeES8_NS0_13TensorArgTypeES9_S9_EUllE_EEvNS0_6detail10TensorInfoIT_T1_EESF_NSC_IKS6_SE_EElS8_S8_SE_T6_,"",@"SHT_CUDA_INFO"
	.sectionflags	@""
	.align	4


	//----- nvinfo : EIATTR_CUDA_API_VERSION
	.align		4
        /*0000*/ 	.byte	0x04, 0x37
        /*0002*/ 	.short	(.L_2805 - .L_2804)
.L_2804:
        /*0004*/ 	.word	0x00000082


	//----- nvinfo : EIATTR_KPARAM_INFO
	.align		4
.L_2805:
        /*0008*/ 	.byte	0x04, 0x17
        /*000a*/ 	.short	(.L_2807 - .L_2806)
.L_2806:
        /*000c*/ 	.word	0x00000000
        /*0010*/ 	.short	0x0007
        /*0012*/ 	.short	0x0500
        /*0014*/ 	.byte	0x00, 0xf0, 0x81, 0x06


	//----- nvinfo : EIATTR_KPARAM_INFO
	.align		4
.L_2807:
        /*0018*/ 	.byte	0x04, 0x17
        /*001a*/ 	.short	(.L_2809 - .L_2808)
.L_2808:
        /*001c*/ 	.word	0x00000000
        /*0020*/ 	.short	0x0006
        /*0022*/ 	.short	0x04f8
        /*0024*/ 	.byte	0x00, 0xf0, 0x21, 0x00


	//----- nvinfo : EIATTR_KPARAM_INFO
	.align		4
.L_2809:
        /*0028*/ 	.byte	0x04, 0x17
        /*002a*/ 	.short	(.L_2811 - .L_2810)
.L_2810:
        /*002c*/ 	.word	0x00000000
        /*0030*/ 	.short	0x0005
        /*0032*/ 	.short	0x04f0
        /*0034*/ 	.byte	0x00, 0xf0, 0x21, 0x00


	//----- nvinfo : EIATTR_KPARAM_INFO
	.align		4
.L_2811:
        /*0038*/ 	.byte	0x04, 0x17
        /*003a*/ 	.short	(.L_2813 - .L_2812)
.L_2812:
        /*003c*/ 	.word	0x00000000
        /*0040*/ 	.short	0x0004
        /*0042*/ 	.short	0x04e8
        /*0044*/ 	.byte	0x00, 0xf0, 0x21, 0x00


	//----- nvinfo : EIATTR_KPARAM_INFO
	.align		4
.L_2813:
        /*0048*/ 	.byte	0x04, 0x17
        /*004a*/ 	.short	(.L_2815 - .L_2814)
.L_2814:
        /*004c*/ 	.word	0x00000000
        /*0050*/ 	.short	0x0003
        /*0052*/ 	.short	0x04e0
        /*0054*/ 	.byte	0x00, 0xf0, 0x21, 0x00


	//----- nvinfo : EIATTR_KPARAM_INFO
	.align		4
.L_2815:
        /*0058*/ 	.byte	0x04, 0x17
        /*005a*/ 	.short	(.L_2817 - .L_2816)
.L_2816:
        /*005c*/ 	.word	0x00000000
        /*0060*/ 	.short	0x0002
        /*0062*/ 	.short	0x0340
        /*0064*/ 	.byte	0x00, 0xf0, 0x81, 0x06


	//----- nvinfo : EIATTR_KPARAM_INFO
	.align		4
.L_2817:
        /*0068*/ 	.byte	0x04, 0x17
        /*006a*/ 	.short	(.L_2819 - .L_2818)
.L_2818:
        /*006c*/ 	.word	0x00000000
        /*0070*/ 	.short	0x0001
        /*0072*/ 	.short	0x01a0
        /*0074*/ 	.byte	0x00, 0xf0, 0x81, 0x06


	//----- nvinfo : EIATTR_KPARAM_INFO
	.align		4
.L_2819:
        /*0078*/ 	.byte	0x04, 0x17
        /*007a*/ 	.short	(.L_2821 - .L_2820)
.L_2820:
        /*007c*/ 	.word	0x00000000
        /*0080*/ 	.short	0x0000
        /*0082*/ 	.short	0x0000
        /*0084*/ 	.byte	0x00, 0xf0, 0x81, 0x06


	//----- nvinfo : EIATTR_SPARSE_MMA_MASK
	.align		4
.L_2821:
        /*0088*/ 	.byte	0x03, 0x50
        /*008a*/ 	.short	0x0000


	//----- nvinfo : EIATTR_MAXREG_COUNT
	.align		4
        /*008c*/ 	.byte	0x03, 0x1b
        /*008e*/ 	.short	0x0080


	//----- nvinfo : EIATTR_NUM_BARRIERS
	.align		4
        /*0090*/ 	.byte	0x02, 0x4c
        /*0092*/ 	.byte	0x01
	.zero		1


	//----- nvinfo : EIATTR_MERCURY_ISA_VERSION
	.align		4
        /*0094*/ 	.byte	0x03, 0x5f
        /*0096*/ 	.short	0x0101


	//----- nvinfo : EIATTR_VRC_CTA_INIT_COUNT
	.align		4
        /*0098*/ 	.byte	0x02, 0x4a
	.zero		1
	.zero		1


	//----- nvinfo : EIATTR_EXIT_INSTR_OFFSETS
	.align		4
        /*009c*/ 	.byte	0x04, 0x1c
        /*009e*/ 	.short	(.L_2823 - .L_2822)


	//   ....[0]....
.L_2822:
        /*00a0*/ 	.word	0x00004400


	//   ....[1]....
        /*00a4*/ 	.word	0x00004540


	//----- nvinfo : EIATTR_MAX_THREADS
	.align		4
.L_2823:
        /*00a8*/ 	.byte	0x04, 0x05
        /*00aa*/ 	.short	(.L_2825 - .L_2824)
.L_2824:
        /*00ac*/ 	.word	0x00000200
        /*00b0*/ 	.word	0x00000001
        /*00b4*/ 	.word	0x00000001


	//----- nvinfo : EIATTR_CRS_STACK_SIZE
	.align		4
.L_2825:
        /*00b8*/ 	.byte	0x04, 0x1e
        /*00ba*/ 	.short	(.L_2827 - .L_2826)
.L_2826:
        /*00bc*/ 	.word	0x00000000


	//----- nvinfo : EIATTR_CBANK_PARAM_SIZE
	.align		4
.L_2827:
        /*00c0*/ 	.byte	0x03, 0x19
        /*00c2*/ 	.short	0x06a0


	//----- nvinfo : EIATTR_PARAM_CBANK
	.align		4
        /*00c4*/ 	.byte	0x04, 0x0a
        /*00c6*/ 	.short	(.L_2829 - .L_2828)
	.align		4
.L_2828:
        /*00c8*/ 	.word	index@(.nv.constant0._ZN2at4cuda17kernelHistogram1DIfalLi1ELi2ELin1ELNS0_23CUDAHistogramMemoryTypeE0EZNS0_21CUDA_tensor_histogramIfaLb1EEEbNS_6TensorES4_S4_lNS_14AccumulateTypeIT0_Lb1EE4typeES8_NS0_13TensorArgTypeES9_S9_EUllE_EEvNS0_6detail10TensorInfoIT_T1_EESF_NSC_IKS6_SE_EElS8_S8_SE_T6_)
        /*00cc*/ 	.short	0x0380
        /*00ce*/ 	.short	0x06a0


	//----- nvinfo : EIATTR_SW_WAR
	.align		4
.L_2829:
        /*00d0*/ 	.byte	0x04, 0x36
        /*00d2*/ 	.short	(.L_2831 - .L_2830)
.L_2830:
        /*00d4*/ 	.word	0x00000008
.L_2831:


//--------------------- .nv.info._ZN2at4cuda17kernelHistogram1DIdhlLi1ELi2ELin1ELNS0_23CUDAHistogramMemoryTypeE1EZNS0_21CUDA_tensor_histogramIdhLb1EEEbNS_6TensorES4_S4_lNS_14AccumulateTypeIT0_Lb1EE4typeES8_NS0_13TensorArgTypeES9_S9_EUllE0_EEvNS0_6detail10TensorInfoIT_T1_EESF_NSC_IKS6_SE_EElS8_S8_SE_T6_ --------------------------
	.section	.nv.info._ZN2at4cuda17kernelHistogram1DIdhlLi1ELi2ELin1ELNS0_23CUDAHistogramMemoryTypeE1EZNS0_21CUDA_tensor_histogramIdhLb1EEEbNS_6TensorES4_S4_lNS_14AccumulateTypeIT0_Lb1EE4typeES8_NS0_13TensorArgTypeES9_S9_EUllE0_EEvNS0_6detail10TensorInfoIT_T1_EESF_NSC_IKS6_SE_EElS8_S8_SE_T6_,"",@"SHT_CUDA_INFO"
	.sectionflags	@""
	.align	4


	//----- nvinfo : EIATTR_CUDA_API_VERSION
	.align		4
        /*0000*/ 	.byte	0x04, 0x37
        /*0002*/ 	.short	(.L_2833 - .L_2832)
.L_2832:
        /*0004*/ 	.word	0x00000082


	//----- nvinfo : EIATTR_KPARAM_INFO
	.align		4
.L_2833:
        /*0008*/ 	.byte	0x04, 0x17
        /*000a*/ 	.short	(.L_2835 - .L_2834)
.L_2834:
        /*000c*/ 	.word	0x00000000
        /*0010*/ 	.short	0x0007
        /*0012*/ 	.short	0x0500
        /*0014*/ 	.byte	0x00, 0xf0, 0x05, 0x00


	//----- nvinfo : EIATTR_KPARAM_INFO
	.align		4
.L_2835:
        /*0018*/ 	.byte	0x04, 0x17
        /*001a*/ 	.short	(.L_2837 - .L_2836)
.L_2836:
        /*001c*/ 	.word	0x00000000
        /*0020*/ 	.short	0x0006
        /*0022*/ 	.short	0x04f8
        /*0024*/ 	.byte	0x00, 0xf0, 0x21, 0x00


	//----- nvinfo : EIATTR_KPARAM_INFO
	.align		4
.L_2837:
        /*0028*/ 	.byte	0x04, 0x17
        /*002a*/ 	.short	(.L_2839 - .L_2838)
.L_2838:
        /*002c*/ 	.word	0x00000000
        /*0030*/ 	.short	0x0005
        /*0032*/ 	.short	0x04f0
        /*0034*/ 	.byte	0x00, 0xf0, 0x21, 0x00


	//----- nvinfo : EIATTR_KPARAM_INFO
	.align		4
.L_2839:
        /*0038*/ 	.byte	0x04, 0x17
        /*003a*/ 	.short	(.L_2841 - .L_2840)
.L_2840:
        /*003c*/ 	.word	0x00000000
        /*0040*/ 	.short	0x0004
        /*0042*/ 	.short	0x04e8
        /*0044*/ 	.byte	0x00, 0xf0, 0x21, 0x00


	//----- nvinfo : EIATTR_KPARAM_INFO
	.align		4
.L_2841:
        /*0048*/ 	.byte	0x04, 0x17
        /*004a*/ 	.short	(.L_2843 - .L_2842)
.L_2842:
        /*004c*/ 	.word	0x00000000
        /*0050*/ 	.short	0x0003
        /*0052*/ 	.short	0x04e0
        /*0054*/ 	.byte	0x00, 0xf0, 0x21, 0x00


	//----- nvinfo : EIATTR_KPARAM_INFO
	.align		4
.L_2843:
        /*0058*/ 	.byte	0x04, 0x17
        /*005a*/ 	.short	(.L_2845 - .L_2844)
.L_2844:
        /*005c*/ 	.word	0x00000000
        /*0060*/ 	.short	0x0002
        /*0062*/ 	.short	0x0340
        /*0064*/ 	.byte	0x00, 0xf0, 0x81, 0x06


	//----- nvinfo : EIATTR_KPARAM_INFO
	.align		4
.L_2845:
        /*0068*/ 	.byte	0x04, 0x17
        /*006a*/ 	.short	(.L_2847 - .L_2846)
.L_2846:
        /*006c*/ 	.word	0x00000000
        /*0070*/ 	.short	0x0001
        /*0072*/ 	.short	0x01a0
        /*0074*/ 	.byte	0x00, 0xf0, 0x81, 0x06


	//----- nvinfo : EIATTR_KPARAM_INFO
	.align		4
.L_2847:
        /*0078*/ 	.byte	0x04, 0x17
        /*007a*/ 	.short	(.L_2849 - .L_2848)
.L_2848:
        /*007c*/ 	.word	0x00000000
        /*0080*/ 	.short	0x0000
        /*0082*/ 	.short	0x0000
        /*0084*/ 	.byte	0x00, 0xf0, 0x81, 0x06


	//----- nvinfo : EIATTR_SPARSE_MMA_MASK
	.align		4
.L_2849:
        /*0088*/ 	.byte	0x03, 0x50
        /*008a*/ 	.short	0x0000


	//----- nvinfo : EIATTR_MAXREG_COUNT
	.align		4
        /*008c*/ 	.byte	0x03, 0x1b
        /*008e*/ 	.short	0x0080


	//----- nvinfo : EIATTR_MERCURY_ISA_VERSION
	.align		4
        /*0090*/ 	.byte	0x03, 0x5f
        /*0092*/ 	.short	0x0101


	//----- nvinfo : EIATTR_VRC_CTA_INIT_COUNT
	.align		4
        /*0094*/ 	.byte	0x02, 0x4a
	.zero		1
	.zero		1


	//----- nvinfo : EIATTR_EXIT_INSTR_OFFSETS
	.align		4
        /*0098*/ 	.byte	0x04, 0x1c
        /*009a*/ 	.short	(.L_2851 - .L_2850)


	//   ....[0]....
.L_2850:
        /*009c*/ 	.word	0x00000080


	//   ....[1]....
        /*00a0*/ 	.word	0x00003d30


	//----- nvinfo : EIATTR_MAX_THREADS
	.align		4
.L_2851:
        /*00a4*/ 	.byte	0x04, 0x05
        /*00a6*/ 	.short	(.L_2853 - .L_2852)
.L_2852:
        /*00a8*/ 	.word	0x00000200
        /*00ac*/ 	.word	0x00000001
        /*00b0*/ 	.word	0x00000001


	//----- nvinfo : EIATTR_CRS_STACK_SIZE
	.align		4
.L_2853:
        /*00b4*/ 	.byte	0x04, 0x1e
        /*00b6*/ 	.short	(.L_2855 - .L_2854)
.L_2854:
        /*00b8*/ 	.word	0x00000000


	//----- nvinfo : EIATTR_CBANK_PARAM_SIZE
	.align		4
.L_2855:
        /*00bc*/ 	.byte	0x03, 0x19
        /*00be*/ 	.short	0x0501


	//----- nvinfo : EIATTR_PARAM_CBANK
	.align		4
        /*00c0*/ 	.byte	0x04, 0x0a
        /*00c2*/ 	.short	(.L_2857 - .L_2856)
	.align		4
.L_2856:
        /*00c4*/ 	.word	index@(.nv.constant0._ZN2at4cuda17kernelHistogram1DIdhlLi1ELi2ELin1ELNS0_23CUDAHistogramMemoryTypeE1EZNS0_21CUDA_tensor_histogramIdhLb1EEEbNS_6TensorES4_S4_lNS_14AccumulateTypeIT0_Lb1EE4typeES8_NS0_13TensorArgTypeES9_S9_EUllE0_EEvNS0_6detail10TensorInfoIT_T1_EESF_NSC_IKS6_SE_EElS8_S8_SE_T6_)
        /*00c8*/ 	.short	0x0380
        /*00ca*/ 	.short	0x0501


	//----- nvinfo : EIATTR_SW_WAR
	.align		4
.L_2857:
        /*00cc*/ 	.byte	0x04, 0x36
        /*00ce*/ 	.short	(.L_2859 - .L_2858)
.L_2858:
        /*00d0*/ 	.word	0x00000008
.L_2859:


//--------------------- .nv.info._ZN2at4cuda17kernelHistogram1DIdhlLi1ELi2ELin1ELNS0_23CUDAHistogramMemoryTypeE0EZNS0_21CUDA_tensor_histogramIdhLb1EEEbNS_6TensorES4_S4_lNS_14AccumulateTypeIT0_Lb1EE4typeES8_NS0_13TensorArgTypeES9_S9_EUllE0_EEvNS0_6detail10TensorInfoIT_T1_EESF_NSC_IKS6_SE_EElS8_S8_SE_T6_ --------------------------
	.section	.nv.info._ZN2at4cuda17kernelHistogram1DIdhlLi1ELi2ELin1ELNS0_23CUDAHistogramMemoryTypeE0EZNS0_21CUDA_tensor_histogramIdhLb1EEEbNS_6TensorES4_S4_lNS_14AccumulateTypeIT0_Lb1EE4typeES8_NS0_13TensorArgTypeES9_S9_EUllE0_EEvNS0_6detail10TensorInfoIT_T1_EESF_NSC_IKS6_SE_EElS8_S8_SE_T6_,"",@"SHT_CUDA_INFO"
	.sectionflags	@""
	.align	4


	//----- nvinfo : EIATTR_CUDA_API_VERSION
	.align		4
        /*0000*/ 	.byte	0x04, 0x37
        /*0002*/ 	.short	(.L_2861 - .L_2860)
.L_2860:
        /*0004*/ 	.word	0x00000082


	//----- nvinfo : EIATTR_KPARAM_INFO
	.align		4
.L_2861:
        /*0008*/ 	.byte	0x04, 0x17
        /*000a*/ 	.short	(.L_2863 - .L_2862)
.L_2862:
        /*000c*/ 	.word	0x00000000
        /*0010*/ 	.short	0x0007
        /*0012*/ 	.short	0x0500
        /*0014*/ 	.byte	0x00, 0xf0, 0x05, 0x00


	//----- nvinfo : EIATTR_KPARAM_INFO
	.align		4
.L_2863:
        /*0018*/ 	.byte	0x04, 0x17
        /*001a*/ 	.short	(.L_2865 - .L_2864)
.L_2864:
        /*001c*/ 	.word	0x00000000
        /*0020*/ 	.short	0x0006
        /*0022*/ 	.short	0x04f8
        /*0024*/ 	.byte	0x00, 0xf0, 0x21, 0x00


	//----- nvinfo : EIATTR_KPARAM_INFO
	.align		4
.L_2865:
        /*0028*/ 	.byte	0x04, 0x17
        /*002a*/ 	.short	(.L_2867 - .L_2866)
.L_2866:
        /*002c*/ 	.word	0x00000000
        /*0030*/ 	.short	0x0005
        /*0032*/ 	.short	0x04f0
        /*0034*/ 	.byte	0x00, 0xf0, 0x21, 0x00


	//----- nvinfo : EIATTR_KPARAM_INFO
	.align		4
.L_2867:
        /*0038*/ 	.byte	0x04, 0x17
        /*003a*/ 	.short	(.L_2869 - .L_2868)
.L_2868:
        /*003c*/ 	.word	0x00000000
        /*0040*/ 	.short	0x0004
        /*0042*/ 	.short	0x04e8
        /*0044*/ 	.byte	0x00, 0xf0, 0x21, 0x00


	//----- nvinfo : EIATTR_KPARAM_INFO
	.align		4
.L_2869:
        /*0048*/ 	.byte	0x04, 0x17
        /*004a*/ 	.short	(.L_2871 - .L_2870)
.L_2870:
        /*004c*/ 	.word	0x00000000
        /*0050*/ 	.short	0x0003
        /*0052*/ 	.short	0x04e0
        /*0054*/ 	.byte	0x00, 0xf0, 0x21, 0x00


	//----- nvinfo : EIATTR_KPARAM_INFO
	.align		4
.L_2871:
        /*0058*/ 	.byte	0x04, 0x17
        /*005a*/ 	.short	(.L_2873 - .L_2872)
.L_2872:
        /*005c*/ 	.word	0x00000000
        /*0060*/ 	.short	0x0002
        /*0062*/ 	.short	0x0340
        /*0064*/ 	.byte	0x00, 0xf0, 0x81, 0x06


	//----- nvinfo : EIATTR_KPARAM_INFO
	.align		4
.L_2873:
        /*0068*/ 	.byte	0x04, 0x17
        /*006a*/ 	.short	(.L_2875 - .L_2874)
.L_2874:
        /*006c*/ 	.word	0x00000000
        /*0070*/ 	.short	0x0001
        /*0072*/ 	.short	0x01a0
        /*0074*/ 	.byte	0x00, 0xf0, 0x81, 0x06


	//----- nvinfo : EIATTR_KPARAM_INFO
	.align		4
.L_2875:
        /*0078*/ 	.byte	0x04, 0x17
        /*007a*/ 	.short	(.L_2877 - .L_2876)
.L_2876:
        /*007c*/ 	.word	0x00000000
        /*0080*/ 	.short	0x0000
        /*0082*/ 	.short	0x0000
        /*0084*/ 	.byte	0x00, 0xf0, 0x81, 0x06


	//----- nvinfo : EIATTR_SPARSE_MMA_MASK
	.align		4
.L_2877:
        /*0088*/ 	.byte	0x03, 0x50
        /*008a*/ 	.short	0x0000


	//----- nvinfo : EIATTR_MAXREG_COUNT
	.align		4
        /*008c*/ 	.byte	0x03, 0x1b
        /*008e*/ 	.short	0x0080


	//----- nvinfo : EIATTR_NUM_BARRIERS
	.align		4
        /*0090*/ 	.byte	0x02, 0x4c
        /*0092*/ 	.byte	0x01
	.zero		1


	//----- nvinfo : EIATTR_MERCURY_ISA_VERSION
	.align		4
        /*0094*/ 	.byte	0x03, 0x5f
        /*0096*/ 	.short	0x0101


	//----- nvinfo : EIATTR_VRC_CTA_INIT_COUNT
	.align		4
        /*0098*/ 	.byte	0x02, 0x4a
	.zero		1
	.zero		1


	//----- nvinfo : EIATTR_EXIT_INSTR_OFFSETS
	.align		4
        /*009c*/ 	.byte	0x04, 0x1c
        /*009e*/ 	.short	(.L_2879 - .L_2878)


	//   ....[0]....
.L_2878:
        /*00a0*/ 	.word	0x00004270


	//   ....[1]....
        /*00a4*/ 	.word	0x000043b0


	//----- nvinfo : EIATTR_MAX_THREADS
	.align		4
.L_2879:
        /*00a8*/ 	.byte	0x04, 0x05
        /*00aa*/ 	.short	(.L_2881 - .L_2880)
.L_2880:
        /*00ac*/ 	.word	0x00000200
        /*00b0*/ 	.word	0x00000001
        /*00b4*/ 	.word	0x00000001


	//----- nvinfo : EIATTR_CRS_STACK_SIZE
	.align		4
.L_2881:
        /*00b8*/ 	.byte	0x04, 0x1e
        /*00ba*/ 	.short	(.L_2883 - .L_2882)
.L_2882:
        /*00bc*/ 	.word	0x00000000


	//----- nvinfo : EIATTR_CBANK_PARAM_SIZE
	.align		4
.L_2883:
        /*00c0*/ 	.byte	0x03, 0x19
        /*00c2*/ 	.short	0x0501


	//----- nvinfo : EIATTR_PARAM_CBANK
	.align		4
        /*00c4*/ 	.byte	0x04, 0x0a
        /*00c6*/ 	.short	(.L_2885 - .L_2884)
	.align		4
.L_2884:
        /*00c8*/ 	.word	index@(.nv.constant0._ZN2at4cuda17kernelHistogram1DIdhlLi1ELi2ELin1ELNS0_23CUDAHistogramMemoryTypeE0EZNS0_21CUDA_tensor_histogramIdhLb1EEEbNS_6TensorES4_S4_lNS_14AccumulateTypeIT0_Lb1EE4typeES8_NS0_13TensorArgTypeES9_S9_EUllE0_EEvNS0_6detail10TensorInfoIT_T1_EESF_NSC_IKS6_SE_EElS8_S8_SE_T6_)
        /*00cc*/ 	.short	0x0380
        /*00ce*/ 	.short	0x0501


	//----- nvinfo : EIATTR_SW_WAR
	.align		4
.L_2885:
        /*00d0*/ 	.byte	0x04, 0x36
        /*00d2*/ 	.short	(.L_2887 - .L_2886)
.L_2886:
        /*00d4*/ 	.word	0x00000008
.L_2887:


//--------------------- .nv.info._ZN2at4cuda17kernelHistogram1DIdhlLi1ELi2ELin1ELNS0_23CUDAHistogramMemoryTypeE1EZNS0_21CUDA_tensor_histogramIdhLb1EEEbNS_6TensorES4_S4_lNS_14AccumulateTypeIT0_Lb1EE4typeES8_NS0_13TensorArgTypeES9_S9_EUllE_EEvNS0_6detail10TensorInfoIT_T1_EESF_NSC_IKS6_SE_EElS8_S8_SE_T6_ --------------------------
	.section	.nv.info._ZN2at4cuda17kernelHistogram1DIdhlLi1ELi2ELin1ELNS0_23CUDAHistogramMemoryTypeE1EZNS0_21CUDA_tensor_histogramIdhLb1EEEbNS_6TensorES4_S4_lNS_14AccumulateTypeIT0_Lb1EE4typeES8_NS0_13TensorArgTypeES9_S9_EUllE_EEvNS0_6detail10TensorInfoIT_T1_EESF_NSC_IKS6_SE_EElS8_S8_SE_T6_,"",@"SHT_CUDA_INFO"
	.sectionflags	@""
	.align	4


	//----- nvinfo : EIATTR_CUDA_API_VERSION
	.align		4
        /*0000*/ 	.byte	0x04, 0x37
        /*0002*/ 	.short	(.L_2889 - .L_2888)
.L_2888:
        /*0004*/ 	.word	0x00000082


	//----- nvinfo : EIATTR_KPARAM_INFO
	.align		4
.L_2889:
        /*0008*/ 	.byte	0x04, 0x17
        /*000a*/ 	.short	(.L_2891 - .L_2890)
.L_2890:
        /*000c*/ 	.word	0x00000000
        /*0010*/ 	.short	0x0007
        /*0012*/ 	.short	0x0500
        /*0014*/ 	.byte	0x00, 0xf0, 0x81, 0x06


	//----- nvinfo : EIATTR_KPARAM_INFO
	.align		4
.L_2891:
        /*0018*/ 	.byte	0x04, 0x17
        /*001a*/ 	.short	(.L_2893 - .L_2892)
.L_2892:
        /*001c*/ 	.word	0x00000000
        /*0020*/ 	.short	0x0006
        /*0022*/ 	.short	0x04f8
        /*0024*/ 	.byte	0x00, 0xf0, 0x21, 0x00


	//----- nvinfo : EIATTR_KPARAM_INFO
	.align		4
.L_2893:
        /*0028*/ 	.byte	0x04, 0x17
        /*002a*/ 	.short	(.L_2895 - .L_2894)
.L_2894:
        /*002c*/ 	.word	0x00000000
        /*0030*/ 	.short	0x0005
        /*0032*/ 	.short	0x04f0
        /*0034*/ 	.byte	0x00, 0xf0, 0x21, 0x00


	//----- nvinfo : EIATTR_KPARAM_INFO
	.align		4
.L_2895:
        /*0038*/ 	.byte	0x04, 0x17
        /*003a*/ 	.short	(.L_2897 - .L_2896)
.L_2896:
        /*003c*/ 	.word	0x00000000
        /*0040*/ 	.short	0x0004
        /*0042*/ 	.short	0x04e8
        /*0044*/ 	.byte	0x00, 0xf0, 0x21, 0x00


	//----- nvinfo : EIATTR_KPARAM_INFO
	.align		4
.L_2897:
        /*0048*/ 	.byte	0x04, 0x17
        /*004a*/ 	.short	(.L_2899 - .L_2898)
.L_2898:
        /*004c*/ 	.word	0x00000000
        /*0050*/ 	.short	0x0003
        /*0052*/ 	.short	0x04e0
        /*0054*/ 	.byte	0x00, 0xf0, 0x21, 0x00


	//----- nvinfo : EIATTR_KPARAM_INFO
	.align		4
.L_2899:
        /*0058*/ 	.byte	0x04, 0x17
        /*005a*/ 	.short	(.L_2901 - .L_2900)
.L_2900:
        /*005c*/ 	.word	0x00000000
        /*0060*/ 	.short	0x0002
        /*0062*/ 	.short	0x0340
        /*0064*/ 	.byte	0x00, 0xf0, 0x81, 0x06


	//----- nvinfo : EIATTR_KPARAM_INFO
	.align		4
.L_2901:
        /*0068*/ 	.byte	0x04, 0x17
        /*006a*/ 	.short	(.L_2903 - .L_2902)
.L_2902:
        /*006c*/ 	.word	0x00000000
        /*0070*/ 	.short	0x0001
        /*0072*/ 	.short	0x01a0
        /*0074*/ 	.byte	0x00, 0xf0, 0x81, 0x06


	//----- nvinfo : EIATTR_KPARAM_INFO
	.align		4
.L_2903:
        /*0078*/ 	.byte	0x04, 0x17
        /*007a*/ 	.short	(.L_2905 - .L_2904)
.L_2904:
        /*007c*/ 	.word	0x00000000
        /*0080*/ 	.short	0x0000
        /*0082*/ 	.short	0x0000
        /*0084*/ 	.byte	0x00, 0xf0, 0x81, 0x06


	//----- nvinfo : EIATTR_SPARSE_MMA_MASK
	.align		4
.L_2905:
        /*0088*/ 	.byte	0x03, 0x50
        /*008a*/ 	.short	0x0000


	//----- nvinfo : EIATTR_MAXREG_COUNT
	.align		4
        /*008c*/ 	.byte	0x03, 0x1b
        /*008e*/ 	.short	0x0080


	//----- nvinfo : EIATTR_MERCURY_ISA_VERSION
	.align		4
        /*0090*/ 	.byte	0x03, 0x5f
        /*0092*/ 	.short	0x0101


	//----- nvinfo : EIATTR_VRC_CTA_INIT_COUNT
	.align		4
        /*0094*/ 	.byte	0x02, 0x4a
	.zero		1
	.zero		1


	//----- nvinfo : EIATTR_EXIT_INSTR_OFFSETS
	.align		4
        /*0098*/ 	.byte	0x04, 0x1c
        /*009a*/ 	.short	(.L_2907 - .L_2906)


	//   ....[0]....
.L_2906:
        /*009c*/ 	.word	0x00000080


	//   ....[1]....
        /*00a0*/ 	.word	0x00003da0


	//----- nvinfo : EIATTR_MAX_THREADS
	.align		4
.L_2907:
        /*00a4*/ 	.byte	0x04, 0x05
        /*00a6*/ 	.short	(.L_2909 - .L_2908)
.L_2908:
        /*00a8*/ 	.word	0x00000200
        /*00ac*/ 	.word	0x00000001
        /*00b0*/ 	.word	0x00000001


	//----- nvinfo : EIATTR_CRS_STACK_SIZE
	.align		4
.L_2909:
        /*00b4*/ 	.byte	0x04, 0x1e
        /*00b6*/ 	.short	(.L_2911 - .L_2910)
.L_2910:
        /*00b8*/ 	.word	0x00000000


	//----- nvinfo : EIATTR_CBANK_PARAM_SIZE
	.align		4
.L_2911:
        /*00bc*/ 	.byte	0x03, 0x19
        /*00be*/ 	.short	0x06a0


	//----- nvinfo : EIATTR_PARAM_CBANK
	.align		4
        /*00c0*/ 	.byte	0x04, 0x0a
        /*00c2*/ 	.short	(.L_2913 - .L_2912)
	.align		4
.L_2912:
        /*00c4*/ 	.word	index@(.nv.constant0._ZN2at4cuda17kernelHistogram1DIdhlLi1ELi2ELin1ELNS0_23CUDAHistogramMemoryTypeE1EZNS0_21CUDA_tensor_histogramIdhLb1EEEbNS_6TensorES4_S4_lNS_14AccumulateTypeIT0_Lb1EE4typeES8_NS0_13TensorArgTypeES9_S9_EUllE_EEvNS0_6detail10TensorInfoIT_T1_EESF_NSC_IKS6_SE_EElS8_S8_SE_T6_)
        /*00c8*/ 	.short	0x0380
        /*00ca*/ 	.short	0x06a0


	//----- nvinfo : EIATTR_SW_WAR
	.align		4
.L_2913:
        /*00cc*/ 	.byte	0x04, 0x36
        /*00ce*/ 	.short	(.L_2915 - .L_2914)
.L_2914:
        /*00d0*/ 	.word	0x00000008
.L_2915:


//--------------------- .nv.info._ZN2at4cuda17kernelHistogram1DIdhlLi1ELi2ELin1ELNS0_23CUDAHistogramMemoryTypeE0EZNS0_21CUDA_tensor_histogramIdhLb1EEEbNS_6TensorES4_S4_lNS_14AccumulateTypeIT0_Lb1EE4typeES8_NS0_13TensorArgTypeES9_S9_EUllE_EEvNS0_6detail10TensorInfoIT_T1_EESF_NSC_IKS6_SE_EElS8_S8_SE_T6_ --------------------------
	.section	.nv.info._ZN2at4cuda17kernelHistogram1DIdhlLi1ELi2ELin1ELNS0_23CUDAHistogramMemoryTypeE0EZNS0_21CUDA_tensor_histogramIdhLb1EEEbNS_6TensorES4_S4_lNS_14AccumulateTypeIT0_Lb1EE4typeES8_NS0_13TensorArgTypeES9_S9_EUllE_EEvNS0_6detail10TensorInfoIT_T1_EESF_NSC_IKS6_SE_EElS8_S8_SE_T6_,"",@"SHT_CUDA_INFO"
	.sectionflags	@""
	.align	4


	//----- nvinfo : EIATTR_CUDA_API_VERSION
	.align		4
        /*0000*/ 	.byte	0x04, 0x37
        /*0002*/ 	.short	(.L_2917 - .L_2916)
.L_2916:
        /*0004*/ 	.word	0x00000082


	//----- nvinfo : EIATTR_KPARAM_INFO
	.align		4
.L_2917:
        /*0008*/ 	.byte	0x04, 0x17
        /*000a*/ 	.short	(.L_2919 - .L_2918)
.L_2918:
        /*000c*/ 	.word	0x00000000
        /*0010*/ 	.short	0x0007
        /*0012*/ 	.short	0x0500
        /*0014*/ 	.byte	0x00, 0xf0, 0x81, 0x06


	//----- nvinfo : EIATTR_KPARAM_INFO
	.align		4
.L_2919:
        /*0018*/ 	.byte	0x04, 0x17
        /*001a*/ 	.short	(.L_2921 - .L_2920)
.L_2920:
        /*001c*/ 	.word	0x00000000
        /*0020*/ 	.short	0x0006
        /*0022*/ 	.short	0x04f8
        /*0024*/ 	.byte	0x00, 0xf0, 0x21, 0x00


	//----- nvinfo : EIATTR_KPARAM_INFO
	.align		4
.L_2921:
        /*0028*/ 	.byte	0x04, 0x17
        /*002a*/ 	.short	(.L_2923 - .L_2922)
.L_2922:
        /*002c*/ 	.word	0x00000000
        /*0030*/ 	.short	0x0005
        /*0032*/ 	.short	0x04f0
        /*0034*/ 	.byte	0x00, 0xf0, 0x21, 0x00


	//----- nvinfo : EIATTR_KPARAM_INFO
	.align		4
.L_2923:
        /*0038*/ 	.byte	0x04, 0x17
        /*003a*/ 	.short	(.L_2925 - .L_2924)
.L_2924:
        /*003c*/ 	.word	0x00000000
        /*0040*/ 	.short	0x0004
        /*0042*/ 	.short	0x04e8
        /*0044*/ 	.byte	0x00, 0xf0, 0x21, 0x00


	//----- nvinfo : EIATTR_KPARAM_INFO
	.align		4
.L_2925:
        /*0048*/ 	.byte	0x04, 0x17
        /*004a*/ 	.short	(.L_2927 - .L_2926)
.L_2926:
        /*004c*/ 	.word	0x00000000
        /*0050*/ 	.short	0x0003
        /*0052*/ 	.short	0x04e0
        /*0054*/ 	.byte	0x00, 0xf0, 0x21, 0x00


	//----- nvinfo : EIATTR_KPARAM_INFO
	.align		4
.L_2927:
        /*0058*/ 	.byte	0x04, 0x17
        /*005a*/ 	.short	(.L_2929 - .L_2928)
.L_2928:
        /*005c*/ 	.word	0x00000000
        /*0060*/ 	.short	0x0002
        /*0062*/ 	.short	0x0340
        /*0064*/ 	.byte	0x00, 0xf0, 0x81, 0x06


	//----- nvinfo : EIATTR_KPARAM_INFO
	.align		4
.L_2929:
        /*0068*/ 	.byte	0x04, 0x17
        /*006a*/ 	.short	(.L_2931 - .L_2930)
.L_2930:
        /*006c*/ 	.word	0x00000000
        /*0070*/ 	.short	0x0001
        /*0072*/ 	.short	0x01a0
        /*0074*/ 	.byte	0x00, 0xf0, 0x81, 0x06


	//----- nvinfo : EIATTR_KPARAM_INFO
	.align		4
.L_2931:
        /*0078*/ 	.byte	0x04, 0x17
        /*007a*/ 	.short	(.L_2933 - .L_2932)
.L_2932:
        /*007c*/ 	.word	0x00000000
        /*0080*/ 	.short	0x0000
        /*0082*/ 	.short	0x0000
        /*0084*/ 	.byte	0x00, 0xf0, 0x81, 0x06


	//----- nvinfo : EIATTR_SPARSE_MMA_MASK
	.align		4
.L_2933:
        /*0088*/ 	.byte	0x03, 0x50
        /*008a*/ 	.short	0x0000


	//----- nvinfo : EIATTR_MAXREG_COUNT
	.align		4
        /*008c*/ 	.byte	0x03, 0x1b
        /*008e*/ 	.short	0x0080


	//----- nvinfo : EIATTR_NUM_BARRIERS
	.align		4
        /*0090*/ 	.byte	0x02, 0x4c
        /*0092*/ 	.byte	0x01
	.zero		1


	//----- nvinfo : EIATTR_MERCURY_ISA_VERSION
	.align		4
        /*0094*/ 	.byte	0x03, 0x5f
        /*0096*/ 	.short	0x0101


	//----- nvinfo : EIATTR_VRC_CTA_INIT_COUNT
	.align		4
        /*0098*/ 	.byte	0x02, 0x4a
	.zero		1
	.zero		1


	//----- nvinfo : EIATTR_EXIT_INSTR_OFFSETS
	.align		4
        /*009c*/ 	.byte	0x04, 0x1c
        /*009e*/ 	.short	(.L_2935 - .L_2934)


	//   ....[0]....
.L_2934:
        /*00a0*/ 	.word	0x00004300


	//   ....[1]....
        /*00a4*/ 	.word	0x00004440


	//----- nvinfo : EIATTR_MAX_THREADS
	.align		4
.L_2935:
        /*00a8*/ 	.byte	0x04, 0x05
        /*00aa*/ 	.short	(.L_2937 - .L_2936)
.L_2936:
        /*00ac*/ 	.word	0x00000200
        /*00b0*/ 	.word	0x00000001
        /*00b4*/ 	.word	0x00000001


	//----- nvinfo : EIATTR_CRS_STACK_SIZE
	.align		4
.L_2937:
        /*00b8*/ 	.byte	0x04, 0x1e
        /*00ba*/ 	.short	(.L_2939 - .L_2938)
.L_2938:
        /*00bc*/ 	.word	0x00000000


	//----- nvinfo : EIATTR_CBANK_PARAM_SIZE
	.align		4
.L_2939:
        /*00c0*/ 	.byte	0x03, 0x19
        /*00c2*/ 	.short	0x06a0


	//----- nvinfo : EIATTR_PARAM_CBANK
	.align		4
        /*00c4*/ 	.byte	0x04, 0x0a
        /*00c6*/ 	.short	(.L_2941 - .L_2940)
	.align		4
.L_2940:
        /*00c8*/ 	.word	index@(.nv.constant0._ZN2at4cuda17kernelHistogram1DIdhlLi1ELi2ELin1ELNS0_23CUDAHistogramMemoryTypeE0EZNS0_21CUDA_tensor_histogramIdhLb1EEEbNS_6TensorES4_S4_lNS_14AccumulateTypeIT0_Lb1EE4typeES8_NS0_13TensorArgTypeES9_S9_EUllE_EEvNS0_6detail10TensorInfoIT_T1_EESF_NSC_IKS6_SE_EElS8_S8_SE_T6_)
        /*00cc*/ 	.short	0x0380
        /*00ce*/ 	.short	0x06a0


	//----- nvinfo : EIATTR_SW_WAR
	.align		4
.L_2941:
        /*00d0*/ 	.byte	0x04, 0x36
        /*00d2*/ 	.short	(.L_2943 - .L_2942)
.L_2942:
        /*00d4*/ 	.word	0x00000008
.L_2943:


//--------------------- .nv.info._ZN2at4cuda17kernelHistogram1DIlhlLi1ELi2ELin1ELNS0_23CUDAHistogramMemoryTypeE1EZNS0_21CUDA_tensor_histogramIlhLb0EEEbNS_6TensorES4_S4_lNS_14AccumulateTypeIT0_Lb1EE4typeES8_NS0_13TensorArgTypeES9_S9_EUllE0_EEvNS0_6detail10TensorInfoIT_T1_EESF_NSC_IKS6_SE_EElS8_S8_SE_T6_ --------------------------
	.section	.nv.info._ZN2at4cuda17kernelHistogram1DIlhlLi1ELi2ELin1ELNS0_23CUDAHistogramMemoryTypeE1EZNS0_21CUDA_tensor_histogramIlhLb0EEEbNS_6TensorES4_S4_lNS_14AccumulateTypeIT0_Lb1EE4typeES8_NS0_13TensorArgTypeES9_S9_EUllE0_EEvNS0_6detail10TensorInfoIT_T1_EESF_NSC_IKS6_SE_EElS8_S8_SE_T6_,"",@"SHT_CUDA_INFO"
	.sectionflags	@""
	.align	4


	//----- nvinfo : EIATTR_CUDA_API_VERSION
	.align		4
        /*0000*/ 	.byte	0x04, 0x37
        /*0002*/ 	.short	(.L_2945 - .L_2944)
.L_2944:
        /*0004*/ 	.word	0x00000082


	//----- nvinfo : EIATTR_KPARAM_INFO
	.align		4
.L_2945:
        /*0008*/ 	.byte	0x04, 0x17
        /*000a*/ 	.short	(.L_2947 - .L_2946)
.L_2946:
        /*000c*/ 	.word	0x00000000
        /*0010*/ 	.short	0x0007
        /*0012*/ 	.short	0x0500
        /*0014*/ 	.byte	0x00, 0xf0, 0x05, 0x00


	//----- nvinfo : EIATTR_KPARAM_INFO
	.align		4
.L_2947:
        /*0018*/ 	.byte	0x04, 0x17
        /*001a*/ 	.short	(.L_2949 - .L_2948)
.L_2948:
        /*001c*/ 	.word	0x00000000
        /*0020*/ 	.short	0x0006
        /*0022*/ 	.short	0x04f8
        /*0024*/ 	.byte	0x00, 0xf0, 0x21, 0x00


	//----- nvinfo : EIATTR_KPARAM_INFO
	.align		4
.L_2949:
        /*0028*/ 	.byte	0x04, 0x17
        /*002a*/ 	.short	(.L_2951 - .L_2950)
.L_2950:
        /*002c*/ 	.word	0x00000000
        /*0030*/ 	.short	0x0005
        /*0032*/ 	.short	0x04f0
        /*0034*/ 	.byte	0x00, 0xf0, 0x21, 0x00


	//----- nvinfo : EIATTR_KPARAM_INFO
	.align		4
.L_2951:
        /*0038*/ 	.byte	0x04, 0x17
        /*003a*/ 	.short	(.L_2953 - .L_2952)
.L_2952:
        /*003c*/ 	.word	0x00000000
        /*0040*/ 	.short	0x0004
        /*0042*/ 	.short	0x04e8
        /*0044*/ 	.byte	0x00, 0xf0, 0x21, 0x00


	//----- nvinfo : EIATTR_KPARAM_INFO
	.align		4
.L_2953:
        /*0048*/ 	.byte	0x04, 0x17
        /*004a*/ 	.short	(.L_2955 - .L_2954)
.L_2954:
        /*004c*/ 	.word	0x00000000
        /*0050*/ 	.short	0x0003
        /*0052*/ 	.short	0x04e0
        /*0054*/ 	.byte	0x00, 0xf0, 0x21, 0x00


	//----- nvinfo : EIATTR_KPARAM_INFO
	.align		4
.L_2955:
        /*0058*/ 	.byte	0x04, 0x17
        /*005a*/ 	.short	(.L_2957 - .L_2956)
.L_2956:
        /*005c*/ 	.word	0x00000000
        /*0060*/ 	.short	0x0002
        /*0062*/ 	.short	0x0340
        /*0064*/ 	.byte	0x00, 0xf0, 0x81, 0x06


	//----- nvinfo : EIATTR_KPARAM_INFO
	.align		4
.L_2957:
        /*0068*/ 	.byte	0x04, 0x17
        /*006a*/ 	.short	(.L_2959 - .L_2958)
.L_2958:
        /*006c*/ 	.word	0x00000000
        /*0070*/ 	.short	0x0001
        /*0072*/ 	.short	0x01a0
        /*0074*/ 	.byte	0x00, 0xf0, 0x81, 0x06


	//----- nvinfo : EIATTR_KPARAM_INFO
	.align		4
.L_2959:
        /*0078*/ 	.byte	0x04, 0x17
        /*007a*/ 	.short	(.L_2961 - .L_2960)
.L_2960:
        /*007c*/ 	.word	0x00000000
        /*0080*/ 	.short	0x0000
        /*0082*/ 	.short	0x0000
        /*0084*/ 	.byte	0x00, 0xf0, 0x81, 0x06


	//----- nvinfo : EIATTR_SPARSE_MMA_MASK
	.align		4
.L_2961:
        /*0088*/ 	.byte	0x03, 0x50
        /*008a*/ 	.short	0x0000


	//----- nvinfo : EIATTR_MAXREG_COUNT
	.align		4
        /*008c*/ 	.byte	0x03, 0x1b
        /*008e*/ 	.short	0x0080


	//----- nvinfo : EIATTR_MERCURY_ISA_VERSION
	.align		4
        /*0090*/ 	.byte	0x03, 0x5f
        /*0092*/ 	.short	0x0101


	//----- nvinfo : EIATTR_VRC_CTA_INIT_COUNT
	.align		4
        /*0094*/ 	.byte	0x02, 0x4a
	.zero		1
	.zero		1


	//----- nvinfo : EIATTR_EXIT_INSTR_OFFSETS
	.align		4
        /*0098*/ 	.byte	0x04, 0x1c
        /*009a*/ 	.short	(.L_2963 - .L_2962)


	//   ....[0]....
.L_2962:
        /*009c*/ 	.word	0x00000080


	//   ....[1]....
        /*00a0*/ 	.word	0x00003c10


	//   ....[2]....
        /*00a4*/ 	.word	0x00004480


	//   ....[3]....
        /*00a8*/ 	.word	0x000054b0


	//----- nvinfo : EIATTR_MAX_THREADS
	.align		4
.L_2963:
        /*00ac*/ 	.byte	0x04, 0x05
        /*00ae*/ 	.short	(.L_2965 - .L_2964)
.L_2964:
        /*00b0*/ 	.word	0x00000200
        /*00b4*/ 	.word	0x00000001
        /*00b8*/ 	.word	0x00000001


	//----- nvinfo : EIATTR_CRS_STACK_SIZE
	.align		4
.L_2965:
        /*00bc*/ 	.byte	0x04, 0x1e
        /*00be*/ 	.short	(.L_2967 - .L_2966)
.L_2966:
        /*00c0*/ 	.word	0x00000000


	//----- nvinfo : EIATTR_CBANK_PARAM_SIZE
	.align		4
.L_2967:
        /*00c4*/ 	.byte	0x03, 0x19
        /*00c6*/ 	.short	0x0501


	//----- nvinfo : EIATTR_PARAM_CBANK
	.align		4
        /*00c8*/ 	.byte	0x04, 0x0a
        /*00ca*/ 	.short	(.L_2969 - .L_2968)
	.align		4
.L_2968:
        /*00cc*/ 	.word	index@(.nv.constant0._ZN2at4cuda17kernelHistogram1DIlhlLi1ELi2ELin1ELNS0_23CUDAHistogramMemoryTypeE1EZNS0_21CUDA_tensor_histogramIlhLb0EEEbNS_6TensorES4_S4_lNS_14AccumulateTypeIT0_Lb1EE4typeES8_NS0_13TensorArgTypeES9_S9_EUllE0_EEvNS0_6detail10TensorInfoIT_T1_EESF_NSC_IKS6_SE_EElS8_S8_SE_T6_)
        /*00d0*/ 	.short	0x0380
        /*00d2*/ 	.short	0x0501


	//----- nvinfo : EIATTR_SW_WAR
	.align		4
.L_2969:
        /*00d4*/ 	.byte	0x04, 0x36
        /*00d6*/ 	.short	(.L_2971 - .L_2970)
.L_2970:
        /*00d8*/ 	.word	0x00000008
.L_2971:


//--------------------- .nv.info._ZN2at4cuda17kernelHistogram1DIlhlLi1ELi2ELin1ELNS0_23CUDAHistogramMemoryTypeE0EZNS0_21CUDA_tensor_histogramIlhLb0EEEbNS_6TensorES4_S4_lNS_14AccumulateTypeIT0_Lb1EE4typeES8_NS0_13TensorArgTypeES9_S9_EUllE0_EEvNS0_6detail10TensorInfoIT_T1_EESF_NSC_IKS6_SE_EElS8_S8_SE_T6_ --------------------------
	.section	.nv.info._ZN2at4cuda17kernelHistogram1DIlhlLi1ELi2ELin1ELNS0_23CUDAHistogramMemoryTypeE0EZNS0_21CUDA_tensor_histogramIlhLb0EEEbNS_6TensorES4_S4_lNS_14AccumulateTypeIT0_Lb1EE4typeES8_NS0_13TensorArgTypeES9_S9_EUllE0_EEvNS0_6detail10TensorInfoIT_T1_EESF_NSC_IKS6_SE_EElS8_S8_SE_T6_,"",@"SHT_CUDA_INFO"
	.sectionflags	@""
	.align	4


	//----- nvinfo : EIATTR_CUDA_API_VERSION
	.align		4
        /*0000*/ 	.byte	0x04, 0x37
        /*0002*/ 	.short	(.L_2973 - .L_2972)
.L_2972:
        /*0004*/ 	.word	0x00000082


	//----- nvinfo : EIATTR_KPARAM_INFO
	.align		4
.L_2973:
        /*0008*/ 	.byte	0x04, 0x17
        /*000a*/ 	.short	(.L_2975 - .L_2974)
.L_2974:
        /*000c*/ 	.word	0x00000000
        /*0010*/ 	.short	0x0007
        /*0012*/ 	.short	0x0500
        /*0014*/ 	.byte	0x00, 0xf0, 0x05, 0x00


	//----- nvinfo : EIATTR_KPARAM_INFO
	.align		4
.L_2975:
        /*0018*/ 	.byte	0x04, 0x17
        /*001a*/ 	.short	(.L_2977 - .L_2976)
.L_2976:
        /*001c*/ 	.word	0x00000000
        /*0020*/ 	.short	0x0006
        /*0022*/ 	.short	0x04f8
        /*0024*/ 	.byte	0x00, 0xf0, 0x21, 0x00


	//----- nvinfo : EIATTR_KPARAM_INFO
	.align		4
.L_2977:
        /*0028*/ 	.byte	0x04, 0x17
        /*002a*/ 	.short	(.L_2979 - .L_2978)
.L_2978:
        /*002c*/ 	.word	0x00000000
        /*0030*/ 	.short	0x0005
        /*0032*/ 	.short	0x04f0
        /*0034*/ 	.byte	0x00, 0xf0, 0x21, 0x00


	//----- nvinfo : EIATTR_KPARAM_INFO
	.align		4
.L_2979:
        /*0038*/ 	.byte	0x04, 0x17
        /*003a*/ 	.short	(.L_2981 - .L_2980)
.L_2980:
        /*003c*/ 	.word	0x00000000
        /*0040*/ 	.short	0x0004
        /*0042*/ 	.short	0x04e8
        /*0044*/ 	.byte	0x00, 0xf0, 0x21, 0x00


	//----- nvinfo : EIATTR_KPARAM_INFO
	.align		4
.L_2981:
        /*0048*/ 	.byte	0x04, 0x17
        /*004a*/ 	.short	(.L_2983 - .L_2982)
.L_2982:
        /*004c*/ 	.word	0x00000000
        /*0050*/ 	.short	0x0003
        /*0052*/ 	.short	0x04e0
        /*0054*/ 	.byte	0x00, 0xf0, 0x21, 0x00


	//----- nvinfo : EIATTR_KPARAM_INFO
	.align		4
.L_2983:
        /*0058*/ 	.byte	0x04, 0x17
        /*005a*/ 	.short	(.L_2985 - .L_2984)
.L_2984:
        /*005c*/ 	.word	0x00000000
        /*0060*/ 	.short	0x0002
        /*0062*/ 	.short	0x0340
        /*0064*/ 	.byte	0x00, 0xf0, 0x81, 0x06


	//----- nvinfo : EIATTR_KPARAM_INFO
	.align		4
.L_2985:
        /*0068*/ 	.byte	0x04, 0x17
        /*006a*/ 	.short	(.L_2987 - .L_2986)
.L_2986:
        /*006c*/ 	.word	0x00000000
        /*0070*/ 	.short	0x0001
        /*0072*/ 	.short	0x01a0
        /*0074*/ 	.byte	0x00, 0xf0, 0x81, 0x06


	//----- nvinfo : EIATTR_KPARAM_INFO
	.align		4
.L_2987:
        /*0078*/ 	.byte	0x04, 0x17
        /*007a*/ 	.short	(.L_2989 - .L_2988)
.L_2988:
        /*007c*/ 	.word	0x00000000
        /*0080*/ 	.short	0x0000
        /*0082*/ 	.short	0x0000
        /*0084*/ 	.byte	0x00, 0xf0, 0x81, 0x06


	//----- nvinfo : EIATTR_SPARSE_MMA_MASK
	.align		4
.L_2989:
        /*0088*/ 	.byte	0x03, 0x50
        /*008a*/ 	.short	0x0000


	//----- nvinfo : EIATTR_MAXREG_COUNT
	.align		4
        /*008c*/ 	.byte	0x03, 0x1b
        /*008e*/ 	.short	0x0080


	//----- nvinfo : EIATTR_NUM_BARRIERS
	.align		4
        /*0090*/ 	.byte	0x02, 0x4c
        /*0092*/ 	.byte	0x01
	.zero		1


	//----- nvinfo : EIATTR_MERCURY_ISA_VERSION
	.align		4
        /*0094*/ 	.byte	0x03, 0x5f
        /*0096*/ 	.short	0x0101


	//----- nvinfo : EIATTR_VRC_CTA_INIT_COUNT
	.align		4
        /*0098*/ 	.byte	0x02, 0x4a
	.zero		1
	.zero		1


	//----- nvinfo : EIATTR_EXIT_INSTR_OFFSETS
	.align		4
        /*009c*/ 	.byte	0x04, 0x1c
        /*009e*/ 	.short	(.L_2991 - .L_2990)


	//   ....[0]....
.L_2990:
        /*00a0*/ 	.word	0x00005cd0


	//   ....[1]....
        /*00a4*/ 	.word	0x00006200


	//   ....[2]....
        /*00a8*/ 	.word	0x00006550


	//----- nvinfo : EIATTR_MAX_THREADS
	.align		4
.L_2991:
        /*00ac*/ 	.byte	0x04, 0x05
        /*00ae*/ 	.short	(.L_2993 - .L_2992)
.L_2992:
        /*00b0*/ 	.word	0x00000200
        /*00b4*/ 	.word	0x00000001
        /*00b8*/ 	.word	0x00000001


	//----- nvinfo : EIATTR_CRS_STACK_SIZE
	.align		4
.L_2993:
        /*00bc*/ 	.byte	0x04, 0x1e
        /*00be*/ 	.short	(.L_2995 - .L_2994)
.L_2994:
        /*00c0*/ 	.word	0x00000000


	//----- nvinfo : EIATTR_CBANK_PARAM_SIZE
	.align		4
.L_2995:
        /*00c4*/ 	.byte	0x03, 0x19
        /*00c6*/ 	.short	0x0501


	//----- nvinfo : EIATTR_PARAM_CBANK
	.align		4
        /*00c8*/ 	.byte	0x04, 0x0a
        /*00ca*/ 	.short	(.L_2997 - .L_2996)
	.align		4
.L_2996:
        /*00cc*/ 	.word	index@(.nv.constant0._ZN2at4cuda17kernelHistogram1DIlhlLi1ELi2ELin1ELNS0_23CUDAHistogramMemoryTypeE0EZNS0_21CUDA_tensor_histogramIlhLb0EEEbNS_6TensorES4_S4_lNS_14AccumulateTypeIT0_Lb1EE4typeES8_NS0_13TensorArgTypeES9_S9_EUllE0_EEvNS0_6detail10TensorInfoIT_T1_EESF_NSC_IKS6_SE_EElS8_S8_SE_T6_)
        /*00d0*/ 	.short	0x0380
        /*00d2*/ 	.short	0x0501


	//----- nvinfo : EIATTR_SW_WAR
	.align		4
.L_2997:
        /*00d4*/ 	.byte	0x04, 0x36
        /*00d6*/ 	.short	(.L_2999 - .L_2998)
.L_2998:
        /*00d8*/ 	.word	0x00000008
.L_2999:


//--------------------- .nv.info._ZN2at4cuda17kernelHistogram1DIlhlLi1ELi2ELin1ELNS0_23CUDAHistogramMemoryTypeE1EZNS0_21CUDA_tensor_histogramIlhLb0EEEbNS_6TensorES4_S4_lNS_14AccumulateTypeIT0_Lb1EE4typeES8_NS0_13TensorArgTypeES9_S9_EUllE_EEvNS0_6detail10TensorInfoIT_T1_EESF_NSC_IKS6_SE_EElS8_S8_SE_T6_ --------------------------
	.section	.nv.info._ZN2at4cuda17kernelHistogram1DIlhlLi1ELi2ELin1ELNS0_23CUDAHistogramMemoryTypeE1EZNS0_21CUDA_tensor_histogramIlhLb0EEEbNS_6TensorES4_S4_lNS_14AccumulateTypeIT0_Lb1EE4typeES8_NS0_13TensorArgTypeES9_S9_EUllE_EEvNS0_6detail10TensorInfoIT_T1_EESF_NSC_IKS6_SE_EElS8_S8_SE_T6_,"",@"SHT_CUDA_INFO"
	.sectionflags	@""
	.align	4


	//----- nvinfo : EIATTR_CUDA_API_VERSION
	.align		4
        /*0000*/ 	.byte	0x04, 0x37
        /*0002*/ 	.short	(.L_3001 - .L_3000)
.L_3000:
        /*0004*/ 	.word	0x00000082


	//----- nvinfo : EIATTR_KPARAM_INFO
	.align		4
.L_3001:
        /*0008*/ 	.byte	0x04, 0x17
        /*000a*/ 	.short	(.L_3003 - .L_3002)
.L_3002:
        /*000c*/ 	.word	0x00000000
        /*0010*/ 	.short	0x0007
        /*0012*/ 	.short	0x0500
        /*0014*/ 	.byte	0x00, 0xf0, 0x81, 0x06


	//----- nvinfo : EIATTR_KPARAM_INFO
	.align		4
.L_3003:
        /*0018*/ 	.byte	0x04, 0x17
        /*001a*/ 	.short	(.L_3005 - .L_3004)
.L_3004:
        /*001c*/ 	.word	0x00000000
        /*0020*/ 	.short	0x0006
        /*0022*/ 	.short	0x04f8
        /*0024*/ 	.byte	0x00, 0xf0, 0x21, 0x00


	//----- nvinfo : EIATTR_KPARAM_INFO
	.align		4
.L_3005:
        /*0028*/ 	.byte	0x04, 0x17
        /*002a*/ 	.short	(.L_3007 - .L_3006)
.L_3006:
        /*002c*/ 	.word	0x00000000
        /*0030*/ 	.short	0x0005
        /*0032*/ 	.short	0x04f0
        /*0034*/ 	.byte	0x00, 0xf0, 0x21, 0x00


	//----- nvinfo : EIATTR_KPARAM_INFO
	.align		4
.L_3007:
        /*0038*/ 	.byte	0x04, 0x17
        /*003a*/ 	.short	(.L_3009 - .L_3008)
.L_3008:
        /*003c*/ 	.word	0x00000000
        /*0040*/ 	.short	0x0004
        /*0042*/ 	.short	0x04e8
        /*0044*/ 	.byte	0x00, 0xf0, 0x21, 0x00


	//----- nvinfo : EIATTR_KPARAM_INFO
	.align		4
.L_3009:
        /*0048*/ 	.byte	0x04, 0x17
        /*004a*/ 	.short	(.L_3011 - .L_3010)
.L_3010:
        /*004c*/ 	.word	0x00000000
        /*0050*/ 	.short	0x0003
        /*0052*/ 	.short	0x04e0
        /*0054*/ 	.byte	0x00, 0xf0, 0x21, 0x00


	//----- nvinfo : EIATTR_KPARAM_INFO
	.align		4
.L_3011:
        /*0058*/ 	.byte	0x04, 0x17
        /*005a*/ 	.short	(.L_3013 - .L_3012)
.L_3012:
        /*005c*/ 	.word	0x00000000
        /*0060*/ 	.short	0x0002
        /*0062*/ 	.short	0x0340
        /*0064*/ 	.byte	0x00, 0xf0, 0x81, 0x06


	//----- nvinfo : EIATTR_KPARAM_INFO
	.align		4
.L_3013:
        /*0068*/ 	.byte	0x04, 0x17
        /*006a*/ 	.short	(.L_3015 - .L_3014)
.L_3014:
        /*006c*/ 	.word	0x00000000
        /*0070*/ 	.short	0x0001
        /*0072*/ 	.short	0x01a0
        /*0074*/ 	.byte	0x00, 0xf0, 0x81, 0x06


	//----- nvinfo : EIATTR_KPARAM_INFO
	.align		4
.L_3015:
        /*0078*/ 	.byte	0x04, 0x17
        /*007a*/ 	.short	(.L_3017 - .L_3016)
.L_3016:
        /*007c*/ 	.word	0x00000000
        /*0080*/ 	.short	0x0000
        /*0082*/ 	.short	0x0000
        /*0084*/ 	.byte	0x00, 0xf0, 0x81, 0x06


	//----- nvinfo : EIATTR_SPARSE_MMA_MASK
	.align		4
.L_3017:
        /*0088*/ 	.byte	0x03, 0x50
        /*008a*/ 	.short	0x0000


	//----- nvinfo : EIATTR_MAXREG_COUNT
	.align		4
        /*008c*/ 	.byte	0x03, 0x1b
        /*008e*/ 	.short	0x0080


	//----- nvinfo : EIATTR_MERCURY_ISA_VERSION
	.align		4
        /*0090*/ 	.byte	0x03, 0x5f
        /*0092*/ 	.short	0x0101


	//----- nvinfo : EIATTR_VRC_CTA_INIT_COUNT
	.align		4
        /*0094*/ 	.byte	0x02, 0x4a
	.zero		1
	.zero		1


	//----- nvinfo : EIATTR_EXIT_INSTR_OFFSETS
	.align		4
        /*0098*/ 	.byte	0x04, 0x1c
        /*009a*/ 	.short	(.L_3019 - .L_3018)


	//   ....[0]....
.L_3018:
        /*009c*/ 	.word	0x00000080


	//   ....[1]....
        /*00a0*/ 	.word	0x00003be0


	//   ....[2]....
        /*00a4*/ 	.word	0x00004500


	//   ....[3]....
        /*00a8*/ 	.word	0x000056b0


	//----- nvinfo : EIATTR_MAX_THREADS
	.align		4
.L_3019:
        /*00ac*/ 	.byte	0x04, 0x05
        /*00ae*/ 	.short	(.L_3021 - .L_3020)
.L_3020:
        /*00b0*/ 	.word	0x00000200
        /*00b4*/ 	.word	0x00000001
        /*00b8*/ 	.word	0x00000001


	//----- nvinfo : EIATTR_CRS_STACK_SIZE
	.align		4
.L_3021:
        /*00bc*/ 	.byte	0x04, 0x1e
        /*00be*/ 	.short	(.L_3023 - .L_3022)
.L_3022:
        /*00c0*/ 	.word	0x00000000


	//----- nvinfo : EIATTR_CBANK_PARAM_SIZE
	.align		4
.L_3023:
        /*00c4*/ 	.byte	0x03, 0x19
        /*00c6*/ 	.short	0x06a0


	//----- nvinfo : EIATTR_PARAM_CBANK
	.align		4
        /*00c8*/ 	.byte	0x04, 0x0a
        /*00ca*/ 	.short	(.L_3025 - .L_3024)
	.align		4
.L_3024:
        /*00cc*/ 	.word	index@(.nv.constant0._ZN2at4cuda17kernelHistogram1DIlhlLi1ELi2ELin1ELNS0_23CUDAHistogramMemoryTypeE1EZNS0_21CUDA_tensor_histogramIlhLb0EEEbNS_6TensorES4_S4_lNS_14AccumulateTypeIT0_Lb1EE4typeES8_NS0_13TensorArgTypeES9_S9_EUllE_EEvNS0_6detail10TensorInfoIT_T1_EESF_NSC_IKS6_SE_EElS8_S8_SE_T6_)
        /*00d0*/ 	.short	0x0380
        /*00d2*/ 	.short	0x06a0


	//----- nvinfo : EIATTR_SW_WAR
	.align		4
.L_3025:
        /*00d4*/ 	.byte	0x04, 0x36
        /*00d6*/ 	.short	(.L_3027 - .L_3026)
.L_3026:
        /*00d8*/ 	.word	0x00000008
.L_3027:


//--------------------- .nv.info._ZN2at4cuda17kernelHistogram1DIlhlLi1ELi2ELin1ELNS0_23CUDAHistogramMemoryTypeE0EZNS0_21CUDA_tensor_histogramIlhLb0EEEbNS_6TensorES4_S4_lNS_14AccumulateTypeIT0_Lb1EE4typeES8_NS0_13TensorArgTypeES9_S9_EUllE_EEvNS0_6detail10TensorInfoIT_T1_EESF_NSC_IKS6_SE_EElS8_S8_SE_T6_ --------------------------
	.section	.nv.info._ZN2at4cuda17kernelHistogram1DIlhlLi1ELi2ELin1ELNS0_23CUDAHistogramMemoryTypeE0EZNS0_21CUDA_tensor_histogramIlhLb0EEEbNS_6TensorES4_S4_lNS_14AccumulateTypeIT0_Lb1EE4typeES8_NS0_13TensorArgTypeES9_S9_EUllE_EEvNS0_6detail10TensorInfoIT_T1_EESF_NSC_IKS6_SE_EElS8_S8_SE_T6_,"",@"SHT_CUDA_INFO"
	.sectionflags	@""
	.align	4


	//----- nvinfo : EIATTR_CUDA_API_VERSION
	.align		4
        /*0000*/ 	.byte	0x04, 0x37
        /*0002*/ 	.short	(.L_3029 - .L_3028)
.L_3028:
        /*0004*/ 	.word	0x00000082


	//----- nvinfo : EIATTR_KPARAM_INFO
	.align		4
.L_3029:
        /*0008*/ 	.byte	0x04, 0x17
        /*000a*/ 	.short	(.L_3031 - .L_3030)
.L_3030:
        /*000c*/ 	.word	0x00000000
        /*0010*/ 	.short	0x0007
        /*0012*/ 	.short	0x0500
        /*0014*/ 	.byte	0x00, 0xf0, 0x81, 0x06


	//----- nvinfo : EIATTR_KPARAM_INFO
	.align		4
.L_3031:
        /*0018*/ 	.byte	0x04, 0x17
        /*001a*/ 	.short	(.L_3033 - .L_3032)
.L_3032:
        /*001c*/ 	.word	0x00000000
        /*0020*/ 	.short	0x0006
        /*0022*/ 	.short	0x04f8
        /*0024*/ 	.byte	0x00, 0xf0, 0x21, 0x00


	//----- nvinfo : EIATTR_KPARAM_INFO
	.align		4
.L_3033:
        /*0028*/ 	.byte	0x04, 0x17
        /*002a*/ 	.short	(.L_3035 - .L_3034)
.L_3034:
        /*002c*/ 	.word	0x00000000
        /*0030*/ 	.short	0x0005
        /*0032*/ 	.short	0x04f0
        /*0034*/ 	.byte	0x00, 0xf0, 0x21, 0x00


	//----- nvinfo : EIATTR_KPARAM_INFO
	.align		4
.L_3035:
        /*0038*/ 	.byte	0x04, 0x17
        /*003a*/ 	.short	(.L_3037 - .L_3036)
.L_3036:
        /*003c*/ 	.word	0x00000000
        /*0040*/ 	.short	0x0004
        /*0042*/ 	.short	0x04e8
        /*0044*/ 	.byte	0x00, 0xf0, 0x21, 0x00


	//----- nvinfo : EIATTR_KPARAM_INFO
	.align		4
.L_3037:
        /*0048*/ 	.byte	0x04, 0x17
        /*004a*/ 	.short	(.L_3039 - .L_3038)
.L_3038:
        /*004c*/ 	.word	0x00000000
        /*0050*/ 	.short	0x0003
        /*0052*/ 	.short	0x04e0
        /*0054*/ 	.byte	0x00, 0xf0, 0x21, 0x00


	//----- nvinfo : EIATTR_KPARAM_INFO
	.align		4
.L_3039:
        /*0058*/ 	.byte	0x04, 0x17
        /*005a*/ 	.short	(.L_3041 - .L_3040)
.L_3040:
        /*005c*/ 	.word	0x00000000
        /*0060*/ 	.short	0x0002
        /*0062*/ 	.short	0x0340
        /*0064*/ 	.byte	0x00, 0xf0, 0x81, 0x06


	//----- nvinfo : EIATTR_KPARAM_INFO
	.align		4
.L_3041:
        /*0068*/ 	.byte	0x04, 0x17
        /*006a*/ 	.short	(.L_3043 - .L_3042)
.L_3042:
        /*006c*/ 	.word	0x00000000
        /*0070*/ 	.short	0x0001
        /*0072*/ 	.short	0x01a0
        /*0074*/ 	.byte	0x00, 0xf0, 0x81, 0x06


	//----- nvinfo : EIATTR_KPARAM_INFO
	.align		4
.L_3043:
        /*0078*/ 	.byte	0x04, 0x17
        /*007a*/ 	.short	(.L_3045 - .L_3044)
.L_3044:
        /*007c*/ 	.word	0x00000000
        /*0080*/ 	.short	0x0000
        /*0082*/ 	.short	0x0000
        /*0084*/ 	.byte	0x00, 0xf0, 0x81, 0x06


	//----- nvinfo : EIATTR_SPARSE_MMA_MASK
	.align		4
.L_3045:
        /*0088*/ 	.byte	0x03, 0x50
        /*008a*/ 	.short	0x0000


	//----- nvinfo : EIATTR_MAXREG_COUNT
	.align		4
        /*008c*/ 	.byte	0x03, 0x1b
        /*008e*/ 	.short	0x0080


	//----- nvinfo : EIATTR_NUM_BARRIERS
	.align		4
        /*0090*/ 	.byte	0x02, 0x4c
        /*0092*/ 	.byte	0x01
	.zero		1


	//----- nvinfo : EIATTR_MERCURY_ISA_VERSION
	.align		4
        /*0094*/ 	.byte	0x03, 0x5f
        /*0096*/ 	.short	0x0101


	//----- nvinfo : EIATTR_VRC_CTA_INIT_COUNT
	.align		4
        /*0098*/ 	.byte	0x02, 0x4a
	.zero		1
	.zero		1


	//----- nvinfo : EIATTR_EXIT_INSTR_OFFSETS
	.align		4
        /*009c*/ 	.byte	0x04, 0x1c
        /*009e*/ 	.short	(.L_3047 - .L_3046)


	//   ....[0]....
.L_3046:
        /*00a0*/ 	.word	0x00006080


	//   ....[1]....
        /*00a4*/ 	.word	0x000065d0


	//   ....[2]....
        /*00a8*/ 	.word	0x00006920


	//----- nvinfo : EIATTR_MAX_THREADS
	.align		4
.L_3047:
        /*00ac*/ 	.byte	0x04, 0x05
        /*00ae*/ 	.short	(.L_3049 - .L_3048)
.L_3048:
        /*00b0*/ 	.word	0x00000200
        /*00b4*/ 	.word	0x00000001
        /*00b8*/ 	.word	0x00000001


	//----- nvinfo : EIATTR_CRS_STACK_SIZE
	.align		4
.L_3049:
        /*00bc*/ 	.byte	0x04, 0x1e
        /*00be*/ 	.short	(.L_3051 - .L_3050)
.L_3050:
        /*00c0*/ 	.word	0x00000000


	//----- nvinfo : EIATTR_CBANK_PARAM_SIZE
	.align		4
.L_3051:
        /*00c4*/ 	.byte	0x03, 0x19
        /*00c6*/ 	.short	0x06a0


	//----- nvinfo : EIATTR_PARAM_CBANK
	.align		4
        /*00c8*/ 	.byte	0x04, 0x0a
        /*00ca*/ 	.short	(.L_3053 - .L_3052)
	.align		4
.L_3052:
        /*00cc*/ 	.word	index@(.nv.constant0._ZN2at4cuda17kernelHistogram1DIlhlLi1ELi2ELin1ELNS0_23CUDAHistogramMemoryTypeE0EZNS0_21CUDA_tensor_histogramIlhLb0EEEbNS_6TensorES4_S4_lNS_14AccumulateTypeIT0_Lb1EE4typeES8_NS0_13TensorArgTypeES9_S9_EUllE_EEvNS0_6detail10TensorInfoIT_T1_EESF_NSC_IKS6_SE_EElS8_S8_SE_T6_)
        /*00d0*/ 	.short	0x0380
        /*00d2*/ 	.short	0x06a0


	//----- nvinfo : EIATTR_SW_WAR
	.align		4
.L_3053:
        /*00d4*/ 	.byte	0x04, 0x36
        /*00d6*/ 	.short	(.L_3055 - .L_3054)
.L_3054:
        /*00d8*/ 	.word	0x00000008
.L_3055:


//--------------------- .nv.info._ZN2at4cuda17kernelHistogram1DIfhlLi1ELi2ELin1ELNS0_23CUDAHistogramMemoryTypeE1EZNS0_21CUDA_tensor_histogramIfhLb1EEEbNS_6TensorES4_S4_lNS_14AccumulateTypeIT0_Lb1EE4typeES8_NS0_13TensorArgTypeES9_S9_EUllE0_EEvNS0_6detail10TensorInfoIT_T1_EESF_NSC_IKS6_SE_EElS8_S8_SE_T6_ --------------------------
	.section	.nv.info._ZN2at4cuda17kernelHistogram1DIfhlLi1ELi2ELin1ELNS0_23CUDAHistogramMemoryTypeE1EZNS0_21CUDA_tensor_histogramIfhLb1EEEbNS_6TensorES4_S4_lNS_14AccumulateTypeIT0_Lb1EE4typeES8_NS0_13TensorArgTypeES9_S9_EUllE0_EEvNS0_6detail10TensorInfoIT_T1_EESF_NSC_IKS6_SE_EElS8_S8_SE_T6_,"",@"SHT_CUDA_INFO"
	.sectionflags	@""
	.align	4


	//----- nvinfo : EIATTR_CUDA_API_VERSION
	.align		4
        /*0000*/ 	.byte	0x04, 0x37
        /*0002*/ 	.short	(.L_3057 - .L_3056)
.L_3056:
        /*0004*/ 	.word	0x00000082


	//----- nvinfo : EIATTR_KPARAM_INFO
	.align		4
.L_3057:
        /*0008*/ 	.byte	0x04, 0x17
        /*000a*/ 	.short	(.L_3059 - .L_3058)
.L_3058:
        /*000c*/ 	.word	0x00000000
        /*0010*/ 	.short	0x0007
        /*0012*/ 	.short	0x0500
        /*0014*/ 	.byte	0x00, 0xf0, 0x05, 0x00


	//----- nvinfo : EIATTR_KPARAM_INFO
	.align		4
.L_3059:
        /*0018*/ 	.byte	0x04, 0x17
        /*001a*/ 	.short	(.L_3061 - .L_3060)
.L_3060:
        /*001c*/ 	.word	0x00000000
        /*0020*/ 	.short	0x0006
        /*0022*/ 	.short	0x04f8
        /*0024*/ 	.byte	0x00, 0xf0, 0x21, 0x00


	//----- nvinfo : EIATTR_KPARAM_INFO
	.align		4
.L_3061:
        /*0028*/ 	.byte	0x04, 0x17
        /*002a*/ 	.short	(.L_3063 - .L_3062)
.L_3062:
        /*002c*/ 	.word	0x00000000
        /*0030*/ 	.short	0x0005
        /*0032*/ 	.short	0x04f0
        /*0034*/ 	.byte	0x00, 0xf0, 0x21, 0x00


	//----- nvinfo : EIATTR_KPARAM_INFO
	.align		4
.L_3063:
        /*0038*/ 	.byte	0x04, 0x17
        /*003a*/ 	.short	(.L_3065 - .L_3064)
.L_3064:
        /*003c*/ 	.word	0x00000000
        /*0040*/ 	.short	0x0004
        /*0042*/ 	.short	0x04e8
        /*0044*/ 	.byte	0x00, 0xf0, 0x21, 0x00


	//----- nvinfo : EIATTR_KPARAM_INFO
	.align		4
.L_3065:
        /*0048*/ 	.byte	0x04, 0x17
        /*004a*/ 	.short	(.L_3067 - .L_3066)
.L_3066:
        /*004c*/ 	.word	0x00000000
        /*0050*/ 	.short	0x0003
        /*0052*/ 	.short	0x04e0
        /*0054*/ 	.byte	0x00, 0xf0, 0x21, 0x00


	//----- nvinfo : EIATTR_KPARAM_INFO
	.align		4
.L_3067:
        /*0058*/ 	.byte	0x04, 0x17
        /*005a*/ 	.short	(.L_3069 - .L_3068)
.L_3068:
        /*005c*/ 	.word	0x00000000
        /*0060*/ 	.short	0x0002
        /*0062*/ 	.short	0x0340
        /*0064*/ 	.byte	0x00, 0xf0, 0x81, 0x06


	//----- nvinfo : EIATTR_KPARAM_INFO
	.align		4
.L_3069:
        /*0068*/ 	.byte	0x04, 0x17
        /*006a*/ 	.short	(.L_3071 - .L_3070)
.L_3070:
        /*006c*/ 	.word	0x00000000
        /*0070*/ 	.short	0x0001
        /*0072*/ 	.short	0x01a0
        /*0074*/ 	.byte	0x00, 0xf0, 0x81, 0x06


	//----- nvinfo : EIATTR_KPARAM_INFO
	.align		4
.L_3071:
        /*0078*/ 	.byte	0x04, 0x17
        /*007a*/ 	.short	(.L_3073 - .L_3072)
.L_3072:
        /*007c*/ 	.word	0x00000000
        /*0080*/ 	.short	0x0000
        /*0082*/ 	.short	0x0000
        /*0084*/ 	.byte	0x00, 0xf0, 0x81, 0x06


	//----- nvinfo : EIATTR_SPARSE_MMA_MASK
	.align		4
.L_3073:
        /*0088*/ 	.byte	0x03, 0x50
        /*008a*/ 	.short	0x0000


	//----- nvinfo : EIATTR_MAXREG_COUNT
	.align		4
        /*008c*/ 	.byte	0x03, 0x1b
        /*008e*/ 	.short	0x0080


	//----- nvinfo : EIATTR_MERCURY_ISA_VERSION
	.align		4
        /*0090*/ 	.byte	0x03, 0x5f
        /*0092*/ 	.short	0x0101


	//----- nvinfo : EIATTR_VRC_CTA_INIT_COUNT
	.align		4
        /*0094*/ 	.byte	0x02, 0x4a
	.zero		1
	.zero		1


	//----- nvinfo : EIATTR_EXIT_INSTR_OFFSETS
	.align		4
        /*0098*/ 	.byte	0x04, 0x1c
        /*009a*/ 	.short	(.L_3075 - .L_3074)


	//   ....[0]....
.L_3074:
        /*009c*/ 	.word	0x00000080


	//   ....[1]....
        /*00a0*/ 	.word	0x00003d20


	//----- nvinfo : EIATTR_MAX_THREADS
	.align		4
.L_3075:
        /*00a4*/ 	.byte	0x04, 0x05
        /*00a6*/ 	.short	(.L_3077 - .L_3076)
.L_3076:
        /*00a8*/ 	.word	0x00000200
        /*00ac*/ 	.word	0x00000001
        /*00b0*/ 	.word	0x00000001


	//----- nvinfo : EIATTR_CRS_STACK_SIZE
	.align		4
.L_3077:
        /*00b4*/ 	.byte	0x04, 0x1e
        /*00b6*/ 	.short	(.L_3079 - .L_3078)
.L_3078:
        /*00b8*/ 	.word	0x00000000


	//----- nvinfo : EIATTR_CBANK_PARAM_SIZE
	.align		4
.L_3079:
        /*00bc*/ 	.byte	0x03, 0x19
        /*00be*/ 	.short	0x0501


	//----- nvinfo : EIATTR_PARAM_CBANK
	.align		4
        /*00c0*/ 	.byte	0x04, 0x0a
        /*00c2*/ 	.short	(.L_3081 - .L_3080)
	.align		4
.L_3080:
        /*00c4*/ 	.word	index@(.nv.constant0._ZN2at4cuda17kernelHistogram1DIfhlLi1ELi2ELin1ELNS0_23CUDAHistogramMemoryTypeE1EZNS0_21CUDA_tensor_histogramIfhLb1EEEbNS_6TensorES4_S4_lNS_14AccumulateTypeIT0_Lb1EE4typeES8_NS0_13TensorArgTypeES9_S9_EUllE0_EEvNS0_6detail10TensorInfoIT_T1_EESF_NSC_IKS6_SE_EElS8_S8_SE_T6_)
        /*00c8*/ 	.short	0x0380
        /*00ca*/ 	.short	0x0501


	//----- nvinfo : EIATTR_SW_WAR
	.align		4
.L_3081:
        /*00cc*/ 	.byte	0x04, 0x36
        /*00ce*/ 	.short	(.L_3083 - .L_3082)
.L_3082:
        /*00d0*/ 	.word	0x00000008
.L_3083:


//--------------------- .nv.info._ZN2at4cuda17kernelHistogram1DIfhlLi1ELi2ELin1ELNS0_23CUDAHistogramMemoryTypeE0EZNS0_21CUDA_tensor_histogramIfhLb1EEEbNS_6TensorES4_S4_lNS_14AccumulateTypeIT0_Lb1EE4typeES8_NS0_13TensorArgTypeES9_S9_EUllE0_EEvNS0_6detail10TensorInfoIT_T1_EESF_NSC_IKS6_SE_EElS8_S8_SE_T6_ --------------------------
	.section	.nv.info._ZN2at4cuda17kernelHistogram1DIfhlLi1ELi2ELin1ELNS0_23CUDAHistogramMemoryTypeE0EZNS0_21CUDA_tensor_histogramIfhLb1EEEbNS_6TensorES4_S4_lNS_14AccumulateTypeIT0_Lb1EE4typeES8_NS0_13TensorArgTypeES9_S9_EUllE0_EEvNS0_6detail10TensorInfoIT_T1_EESF_NSC_IKS6_SE_EElS8_S8_SE_T6_,"",@"SHT_CUDA_INFO"
	.sectionflags	@""
	.align	4


	//----- nvinfo : EIATTR_CUDA_API_VERSION
	.align		4
        /*0000*/ 	.byte	0x04, 0x37
        /*0002*/ 	.short	(.L_3085 - .L_3084)
.L_3084:
        /*0004*/ 	.word	0x00000082


	//----- nvinfo : EIATTR_KPARAM_INFO
	.align		4
.L_3085:
        /*0008*/ 	.byte	0x04, 0x17
        /*000a*/ 	.short	(.L_3087 - .L_3086)
.L_3086:
        /*000c*/ 	.word	0x00000000
        /*0010*/ 	.short	0x0007
        /*0012*/ 	.short	0x0500
        /*0014*/ 	.byte	0x00, 0xf0, 0x05, 0x00


	//----- nvinfo : EIATTR_KPARAM_INFO
	.align		4
.L_3087:
        /*0018*/ 	.byte	0x04, 0x17
        /*001a*/ 	.short	(.L_3089 - .L_3088)
.L_3088:
        /*001c*/ 	.word	0x00000000
        /*0020*/ 	.short	0x0006
        /*0022*/ 	.short	0x04f8
        /*0024*/ 	.byte	0x00, 0xf0, 0x21, 0x00


	//----- nvinfo : EIATTR_KPARAM_INFO
	.align		4
.L_3089:
        /*0028*/ 	.byte	0x04, 0x17
        /*002a*/ 	.short	(.L_3091 - .L_3090)
.L_3090:
        /*002c*/ 	.word	0x00000000
        /*0030*/ 	.short	0x0005
        /*0032*/ 	.short	0x04f0
        /*0034*/ 	.byte	0x00, 0xf0, 0x21, 0x00


	//----- nvinfo : EIATTR_KPARAM_INFO
	.align		4
.L_3091:
        /*0038*/ 	.byte	0x04, 0x17
        /*003a*/ 	.short	(.L_3093 - .L_3092)
.L_3092:
        /*003c*/ 	.word	0x00000000
        /*0040*/ 	.short	0x0004
        /*0042*/ 	.short	0x04e8
        /*0044*/ 	.byte	0x00, 0xf0, 0x21, 0x00


	//----- nvinfo : EIATTR_KPARAM_INFO
	.align		4
.L_3093:
        /*0048*/ 	.byte	0x04, 0x17
        /*004a*/ 	.short	(.L_3095 - .L_3094)
.L_3094:
        /*004c*/ 	.word	0x00000000
        /*0050*/ 	.short	0x0003
        /*0052*/ 	.short	0x04e0
        /*0054*/ 	.byte	0x00, 0xf0, 0x21, 0x00


	//----- nvinfo : EIATTR_KPARAM_INFO
	.align		4
.L_3095:
        /*0058*/ 	.byte	0x04, 0x17
        /*005a*/ 	.short	(.L_3097 - .L_3096)
.L_3096:
        /*005c*/ 	.word	0x00000000
        /*0060*/ 	.short	0x0002
        /*0062*/ 	.short	0x0340
        /*0064*/ 	.byte	0x00, 0xf0, 0x81, 0x06


	//----- nvinfo : EIATTR_KPARAM_INFO
	.align		4
.L_3097:
        /*0068*/ 	.byte	0x04, 0x17
        /*006a*/ 	.short	(.L_3099 - .L_3098)
.L_3098:
        /*006c*/ 	.word	0x00000000
        /*0070*/ 	.short	0x0001
        /*0072*/ 	.short	0x01a0
        /*0074*/ 	.byte	0x00, 0xf0, 0x81, 0x06


	//----- nvinfo : EIATTR_KPARAM_INFO
	.align		4
.L_3099:
        /*0078*/ 	.byte	0x04, 0x17
        /*007a*/ 	.short	(.L_3101 - .L_3100)
.L_3100:
        /*007c*/ 	.word	0x00000000
        /*0080*/ 	.short	0x0000
        /*0082*/ 	.short	0x0000
        /*0084*/ 	.byte	0x00, 0xf0, 0x81, 0x06


	//----- nvinfo : EIATTR_SPARSE_MMA_MASK
	.align		4
.L_3101:
        /*0088*/ 	.byte	0x03, 0x50
        /*008a*/ 	.short	0x0000


	//----- nvinfo : EIATTR_MAXREG_COUNT
	.align		4
        /*008c*/ 	.byte	0x03, 0x1b
        /*008e*/ 	.short	0x0080


	//----- nvinfo : EIATTR_NUM_BARRIERS
	.align		4
        /*0090*/ 	.byte	0x02, 0x4c
        /*0092*/ 	.byte	0x01
	.zero		1


	//----- nvinfo : EIATTR_MERCURY_ISA_VERSION
	.align		4
        /*0094*/ 	.byte	0x03, 0x5f
        /*0096*/ 	.short	0x0101


	//----- nvinfo : EIATTR_VRC_CTA_INIT_COUNT
	.align		4
        /*0098*/ 	.byte	0x02, 0x4a
	.zero		1
	.zero		1


	//----- nvinfo : EIATTR_EXIT_INSTR_OFFSETS
	.align		4
        /*009c*/ 	.byte	0x04, 0x1c
        /*009e*/ 	.short	(.L_3103 - .L_3102)


	//   ....[0]....
.L_3102:
        /*00a0*/ 	.word	0x00004360


	//   ....[1]....
        /*00a4*/ 	.word	0x000044a0


	//----- nvinfo : EIATTR_MAX_THREADS
	.align		4
.L_3103:
        /*00a8*/ 	.byte	0x04, 0x05
        /*00aa*/ 	.short	(.L_3105 - .L_3104)
.L_3104:
        /*00ac*/ 	.word	0x00000200
        /*00b0*/ 	.word	0x00000001
        /*00b4*/ 	.word	0x00000001


	//----- nvinfo : EIATTR_CRS_STACK_SIZE
	.align		4
.L_3105:
        /*00b8*/ 	.byte	0x04, 0x1e
        /*00ba*/ 	.short	(.L_3107 - .L_3106)
.L_3106:
        /*00bc*/ 	.word	0x00000000


	//----- nvinfo : EIATTR_CBANK_PARAM_SIZE
	.align		4
.L_3107:
        /*00c0*/ 	.byte	0x03, 0x19
        /*00c2*/ 	.short	0x0501


	//----- nvinfo : EIATTR_PARAM_CBANK
	.align		4
        /*00c4*/ 	.byte	0x04, 0x0a
        /*00c6*/ 	.short	(.L_3109 - .L_3108)
	.align		4
.L_3108:
        /*00c8*/ 	.word	index@(.nv.constant0._ZN2at4cuda17kernelHistogram1DIfhlLi1ELi2ELin1ELNS0_23CUDAHistogramMemoryTypeE0EZNS0_21CUDA_tensor_histogramIfhLb1EEEbNS_6TensorES4_S4_lNS_14AccumulateTypeIT0_Lb1EE4typeES8_NS0_13TensorArgTypeES9_S9_EUllE0_EEvNS0_6detail10TensorInfoIT_T1_EESF_NSC_IKS6_SE_EElS8_S8_SE_T6_)
        /*00cc*/ 	.short	0x0380
        /*00ce*/ 	.short	0x0501


	//----- nvinfo : EIATTR_SW_WAR
	.align		4
.L_3109:
        /*00d0*/ 	.byte	0x04, 0x36
        /*00d2*/ 	.short	(.L_3111 - .L_3110)
.L_3110:
        /*00d4*/ 	.word	0x00000008
.L_3111:


//--------------------- .nv.info._ZN2at4cuda17kernelHistogram1DIfhlLi1ELi2ELin1ELNS0_23CUDAHistogramMemoryTypeE1EZNS0_21CUDA_tensor_histogramIfhLb1EEEbNS_6TensorES4_S4_lNS_14AccumulateTypeIT0_Lb1EE4typeES8_NS0_13TensorArgTypeES9_S9_EUllE_EEvNS0_6detail10TensorInfoIT_T1_EESF_NSC_IKS6_SE_EElS8_S8_SE_T6_ --------------------------
	.section	.nv.info._ZN2at4cuda17kernelHistogram1DIfhlLi1ELi2ELin1ELNS0_23CUDAHistogramMemoryTypeE1EZNS0_21CUDA_tensor_histogramIfhLb1EEEbNS_6TensorES4_S4_lNS_14AccumulateTypeIT0_Lb1EE4typeES8_NS0_13TensorArgTypeES9_S9_EUllE_EEvNS0_6detail10TensorInfoIT_T1_EESF_NSC_IKS6_SE_EElS8_S8_SE_T6_,"",@"SHT_CUDA_INFO"
	.sectionflags	@""
	.align	4


	//----- nvinfo : EIATTR_CUDA_API_VERSION
	.align		4
        /*0000*/ 	.byte	0x04, 0x37
        /*0002*/ 	.short	(.L_3113 - .L_3112)
.L_3112:
        /*0004*/ 	.word	0x00000082


	//----- nvinfo : EIATTR_KPARAM_INFO
	.align		4
.L_3113:
        /*0008*/ 	.byte	0x04, 0x17
        /*000a*/ 	.short	(.L_3115 - .L_3114)
.L_3114:
        /*000c*/ 	.word	0x00000000
        /*0010*/ 	.short	0x0007
        /*0012*/ 	.short	0x0500
        /*0014*/ 	.byte	0x00, 0xf0, 0x81, 0x06


	//----- nvinfo : EIATTR_KPARAM_INFO
	.align		4
.L_3115:
        /*0018*/ 	.byte	0x04, 0x17
        /*001a*/ 	.short	(.L_3117 - .L_3116)
.L_3116:
        /*001c*/ 	.word	0x00000000
        /*0020*/ 	.short	0x0006
        /*0022*/ 	.short	0x04f8
        /*0024*/ 	.byte	0x00, 0xf0, 0x21, 0x00


	//----- nvinfo : EIATTR_KPARAM_INFO
	.align		4
.L_3117:
        /*0028*/ 	.byte	0x04, 0x17
        /*002a*/ 	.short	(.L_3119 - .L_3118)
.L_3118:
        /*002c*/ 	.word	0x00000000
        /*0030*/ 	.short	0x0005
        /*0032*/ 	.short	0x04f0
        /*0034*/ 	.byte	0x00, 0xf0, 0x21, 0x00


	//----- nvinfo : EIATTR_KPARAM_INFO
	.align		4
.L_3119:
        /*0038*/ 	.byte	0x04, 0x17
        /*003a*/ 	.short	(.L_3121 - .L_3120)
.L_3120:
        /*003c*/ 	.word	0x00000000
        /*0040*/ 	.short	0x0004
        /*0042*/ 	.short	0x04e8
        /*0044*/ 	.byte	0x00, 0xf0, 0x21, 0x00


	//----- nvinfo : EIATTR_KPARAM_INFO
	.align		4
.L_3121:
        /*0048*/ 	.byte	0x04, 0x17
        /*004a*/ 	.short	(.L_3123 - .L_3122)
.L_3122:
        /*004c*/ 	.word	0x00000000
        /*0050*/ 	.short	0x0003
        /*0052*/ 	.short	0x04e0
        /*0054*/ 	.byte	0x00, 0xf0, 0x21, 0x00


	//----- nvinfo : EIATTR_KPARAM_INFO
	.align		4
.L_3123:
        /*0058*/ 	.byte	0x04, 0x17
        /*005a*/ 	.short	(.L_3125 - .L_3124)
.L_3124:
        /*005c*/ 	.word	0x00000000
        /*0060*/ 	.short	0x0002
        /*0062*/ 	.short	0x0340
        /*0064*/ 	.byte	0x00, 0xf0, 0x81, 0x06


	//----- nvinfo : EIATTR_KPARAM_INFO
	.align		4
.L_3125:
        /*0068*/ 	.byte	0x04, 0x17
        /*006a*/ 	.short	(.L_3127 - .L_3126)
.L_3126:
        /*006c*/ 	.word	0x00000000
        /*0070*/ 	.short	0x0001
        /*0072*/ 	.short	0x01a0
        /*0074*/ 	.byte	0x00, 0xf0, 0x81, 0x06


	//----- nvinfo : EIATTR_KPARAM_INFO
	.align		4
.L_3127:
        /*0078*/ 	.byte	0x04, 0x17
        /*007a*/ 	.short	(.L_3129 - .L_3128)
.L_3128:
        /*007c*/ 	.word	0x00000000
        /*0080*/ 	.short	0x0000
        /*0082*/ 	.short	0x0000
        /*0084*/ 	.byte	0x00, 0xf0, 0x81, 0x06


	//----- nvinfo : EIATTR_SPARSE_MMA_MASK
	.align		4
.L_3129:
        /*0088*/ 	.byte	0x03, 0x50
        /*008a*/ 	.short	0x0000


	//----- nvinfo : EIATTR_MAXREG_COUNT
	.align		4
        /*008c*/ 	.byte	0x03, 0x1b
        /*008e*/ 	.short	0x0080


	//----- nvinfo : EIATTR_MERCURY_ISA_VERSION
	.align		4
        /*0090*/ 	.byte	0x03, 0x5f
        /*0092*/ 	.short	0x0101


	//----- nvinfo : EIATTR_VRC_CTA_INIT_COUNT
	.align		4
        /*0094*/ 	.byte	0x02, 0x4a
	.zero		1
	.zero		1


	//----- nvinfo : EIATTR_EXIT_INSTR_OFFSETS
	.align		4
        /*0098*/ 	.byte	0x04, 0x1c
        /*009a*/ 	.short	(.L_3131 - .L_3130)


	//   ....[0]....
.L_3130:
        /*009c*/ 	.word	0x00000080


	//   ....[1]....
        /*00a0*/ 	.word	0x00003da0


	//----- nvinfo : EIATTR_MAX_THREADS
	.align		4
.L_3131:
        /*00a4*/ 	.byte	0x04, 0x05
        /*00a6*/ 	.short	(.L_3133 - .L_3132)
.L_3132:
        /*00a8*/ 	.word	0x00000200
        /*00ac*/ 	.word	0x00000001
        /*00b0*/ 	.word	0x00000001


	//----- nvinfo : EIATTR_CRS_STACK_SIZE
	.align		4
.L_3133:
        /*00b4*/ 	.byte	0x04, 0x1e
        /*00b6*/ 	.short	(.L_3135 - .L_3134)
.L_3134:
        /*00b8*/ 	.word	0x00000000


	//----- nvinfo : EIATTR_CBANK_PARAM_SIZE
	.align		4
.L_3135:
        /*00bc*/ 	.byte	0x03, 0x19
        /*00be*/ 	.short	0x06a0


	//----- nvinfo : EIATTR_PARAM_CBANK
	.align		4
        /*00c0*/ 	.byte	0x04, 0x0a
        /*00c2*/ 	.short	(.L_3137 - .L_3136)
	.align		4
.L_3136:
        /*00c4*/ 	.word	index@(.nv.constant0._ZN2at4cuda17kernelHistogram1DIfhlLi1ELi2ELin1ELNS0_23CUDAHistogramMemoryTypeE1EZNS0_21CUDA_tensor_histogramIfhLb1EEEbNS_6TensorES4_S4_lNS_14AccumulateTypeIT0_Lb1EE4typeES8_NS0_13TensorArgTypeES9_S9_EUllE_EEvNS0_6detail10TensorInfoIT_T1_EESF_NSC_IKS6_SE_EElS8_S8_SE_T6_)
        /*00c8*/ 	.short	0x0380
        /*00ca*/ 	.short	0x06a0


	//----- nvinfo : EIATTR_SW_WAR
	.align		4
.L_3137:
        /*00cc*/ 	.byte	0x04, 0x36
        /*00ce*/ 	.short	(.L_3139 - .L_3138)
.L_3138:
        /*00d0*/ 	.word	0x00000008
.L_3139:


//--------------------- .nv.info._ZN2at4cuda17kernelHistogram1DIfhlLi1ELi2ELin1ELNS0_23CUDAHistogramMemoryTypeE0EZNS0_21CUDA_tensor_histogramIfhLb1EEEbNS_6TensorES4_S4_lNS_14AccumulateTypeIT0_Lb1EE4typeES8_NS0_13TensorArgTypeES9_S9_EUllE_EEvNS0_6detail10TensorInfoIT_T1_EESF_NSC_IKS6_SE_EElS8_S8_SE_T6_ --------------------------
	.section	.nv.info._ZN2at4cuda17kernelHistogram1DIfhlLi1ELi2ELin1ELNS0_23CUDAHistogramMemoryTypeE0EZNS0_21CUDA_tensor_histogramIfhLb1EEEbNS_6TensorES4_S4_lNS_14AccumulateTypeIT0_Lb1EE4typeES8_NS0_13TensorArgTypeES9_S9_EUllE_EEvNS0_6detail10TensorInfoIT_T1_EESF_NSC_IKS6_SE_EElS8_S8_SE_T6_,"",@"SHT_CUDA_INFO"
	.sectionflags	@""
	.align	4


	//----- nvinfo : EIATTR_CUDA_API_VERSION
	.align		4
        /*0000*/ 	.byte	0x04, 0x37
        /*0002*/ 	.short	(.L_3141 - .L_3140)
.L_3140:
        /*0004*/ 	.word	0x00000082


	//----- nvinfo : EIATTR_KPARAM_INFO
	.align		4
.L_3141:
        /*0008*/ 	.byte	0x04, 0x17
        /*000a*/ 	.short	(.L_3143 - .L_3142)
.L_3142:
        /*000c*/ 	.word	0x00000000
        /*0010*/ 	.short	0x0007
        /*0012*/ 	.short	0x0500
        /*0014*/ 	.byte	0x00, 0xf0, 0x81, 0x06


	//----- nvinfo : EIATTR_KPARAM_INFO
	.align		4
.L_3143:
        /*0018*/ 	.byte	0x04, 0x17
        /*001a*/ 	.short	(.L_3145 - .L_3144)
.L_3144:
        /*001c*/ 	.word	0x00000000
        /*0020*/ 	.short	0x0006
        /*0022*/ 	.short	0x04f8
        /*0024*/ 	.byte	0x00, 0xf0, 0x21, 0x00


	//----- nvinfo : EIATTR_KPARAM_INFO
	.align		4
.L_3145:
        /*0028*/ 	.byte	0x04, 0x17
        /*002a*/ 	.short	(.L_3147 - .L_3146)
.L_3146:
        /*002c*/ 	.word	0x00000000
        /*0030*/ 	.short	0x0005
        /*0032*/ 	.short	0x04f0
        /*0034*/ 	.byte	0x00, 0xf0, 0x21, 0x00


	//----- nvinfo : EIATTR_KPARAM_INFO
	.align		4
.L_3147:
        /*0038*/ 	.byte	0x04, 0x17
        /*003a*/ 	.short	(.L_3149 - .L_3148)
.L_3148:
        /*003c*/ 	.word	0x00000000
        /*0040*/ 	.short	0x0004
        /*0042*/ 	.short	0x04e8
        /*0044*/ 	.byte	0x00, 0xf0, 0x21, 0x00


	//----- nvinfo : EIATTR_KPARAM_INFO
	.align		4
.L_3149:
        /*0048*/ 	.byte	0x04, 0x17
        /*004a*/ 	.short	(.L_3151 - .L_3150)
.L_3150:
        /*004c*/ 	.word	0x00000000
        /*0050*/ 	.short	0x0003
        /*0052*/ 	.short	0x04e0
        /*0054*/ 	.byte	0x00, 0xf0, 0x21, 0x00


	//----- nvinfo : EIATTR_KPARAM_INFO
	.align		4
.L_3151:
        /*0058*/ 	.byte	0x04, 0x17
        /*005a*/ 	.short	(.L_3153 - .L_3152)
.L_3152:
        /*005c*/ 	.word	0x00000000
        /*0060*/ 	.short	0x0002
        /*0062*/ 	.short	0x0340
        /*0064*/ 	.byte	0x00, 0xf0, 0x81, 0x06


	//----- nvinfo : EIATTR_KPARAM_INFO
	.align		4
.L_3153:
        /*0068*/ 	.byte	0x04, 0x17
        /*006a*/ 	.short	(.L_3155 - .L_3154)
.L_3154:
        /*006c*/ 	.word	0x00000000
        /*0070*/ 	.short	0x0001
        /*0072*/ 	.short	0x01a0
        /*0074*/ 	.byte	0x00, 0xf0, 0x81, 0x06


	//----- nvinfo : EIATTR_KPARAM_INFO
	.align		4
.L_3155:
        /*0078*/ 	.byte	0x04, 0x17
        /*007a*/ 	.short	(.L_3157 - .L_3156)
.L_3156:
        /*007c*/ 	.word	0x00000000
        /*0080*/ 	.short	0x0000
        /*0082*/ 	.short	0x0000
        /*0084*/ 	.byte	0x00, 0xf0, 0x81, 0x06


	//----- nvinfo : EIATTR_SPARSE_MMA_MASK
	.align		4
.L_3157:
        /*0088*/ 	.byte	0x03, 0x50
        /*008a*/ 	.short	0x0000


	//----- nvinfo : EIATTR_MAXREG_COUNT
	.align		4
        /*008c*/ 	.byte	0x03, 0x1b
        /*008e*/ 	.short	0x0080


	//----- nvinfo : EIATTR_NUM_BARRIERS
	.align		4
        /*0090*/ 	.byte	0x02, 0x4c
        /*0092*/ 	.byte	0x01
	.zero		1


	//----- nvinfo : EIATTR_MERCURY_ISA_VERSION
	.align		4
        /*0094*/ 	.byte	0x03, 0x5f
        /*0096*/ 	.short	0x0101


	//----- nvinfo : EIATTR_VRC_CTA_INIT_COUNT
	.align		4
        /*0098*/ 	.byte	0x02, 0x4a
	.zero		1
	.zero		1


	//----- nvinfo : EIATTR_EXIT_INSTR_OFFSETS
	.align		4
        /*009c*/ 	.byte	0x04, 0x1c
        /*009e*/ 	.short	(.L_3159 - .L_3158)


	//   ....[0]....
.L_3158:
        /*00a0*/ 	.word	0x000043f0


	//   ....[1]....
        /*00a4*/ 	.word	0x00004530


	//----- nvinfo : EIATTR_MAX_THREADS
	.align		4
.L_3159:
        /*00a8*/ 	.byte	0x04, 0x05
        /*00aa*/ 	.short	(.L_3161 - .L_3160)
.L_3160:
        /*00ac*/ 	.word	0x00000200
        /*00b0*/ 	.word	0x00000001
        /*00b4*/ 	.word	0x00000001


	//----- nvinfo : EIATTR_CRS_STACK_SIZE
	.align		4
.L_3161:
        /*00b8*/ 	.byte	0x04, 0x1e
        /*00ba*/ 	.short	(.L_3163 - .L_3162)
.L_3162:
        /*00bc*/ 	.word	0x00000000


	//----- nvinfo : EIATTR_CBANK_PARAM_SIZE
	.align		4
.L_3163:
        /*00c0*/ 	.byte	0x03, 0x19
        /*00c2*/ 	.short	0x06a0


	//----- nvinfo : EIATTR_PARAM_CBANK
	.align		4
        /*00c4*/ 	.byte	0x04, 0x0a
        /*00c6*/ 	.short	(.L_3165 - .L_3164)
	.align		4
.L_3164:
        /*00c8*/ 	.word	index@(.nv.constant0._ZN2at4cuda17kernelHistogram1DIfhlLi1ELi2ELin1ELNS0_23CUDAHistogramMemoryTypeE0EZNS0_21CUDA_tensor_histogramIfhLb1EEEbNS_6TensorES4_S4_lNS_14AccumulateTypeIT0_Lb1EE4typeES8_NS0_13TensorArgTypeES9_S9_EUllE_EEvNS0_6detail10TensorInfoIT_T1_EESF_NSC_IKS6_SE_EElS8_S8_SE_T6_)
        /*00cc*/ 	.short	0x0380
        /*00ce*/ 	.short	0x06a0


	//----- nvinfo : EIATTR_SW_WAR
	.align		4
.L_3165:
        /*00d0*/ 	.byte	0x04, 0x36
        /*00d2*/ 	.short	(.L_3167 - .L_3166)
.L_3166:
        /*00d4*/ 	.word	0x00000008
.L_3167:


//--------------------- .nv.callgraph             --------------------------
	.section	.nv.callgraph,"",@"SHT_CUDA_CALLGRAPH"
	.align	4
	.sectionentsize	8
	.align		4
        /*0000*/ 	.word	0x00000000
	.align		4
        /*0004*/ 	.word	0xffffffff
	.align		4
        /*0008*/ 	.word	0x00000000
	.align		4
        /*000c*/ 	.word	0xfffffffe
	.align		4
        /*0010*/ 	.word	0x00000000
	.align		4
        /*0014*/ 	.word	0xfffffffd
	.align		4
        /*0018*/ 	.word	0x00000000
	.align		4
        /*001c*/ 	.word	0xfffffffc


//--------------------- .nv.constant4             --------------------------
	.section	.nv.constant4,"a",@progbits
	.align	8
	.align		8
.nv.constant4:
        /*0000*/ 	.dword	_ZN44_INTERNAL_5a08d5d2_13_SummaryOps_cu_68b272b84cuda3std3__45__cpo5beginE
	.align		8
        /*0008*/ 	.dword	_ZN44_INTERNAL_5a08d5d2_13_SummaryOps_cu_68b272b84cuda3std3__45__cpo3endE
	.align		8
        /*0010*/ 	.dword	_ZN44_INTERNAL_5a08d5d2_13_SummaryOps_cu_68b272b84cuda3std3__45__cpo6cbeginE
	.align		8
        /*0018*/ 	.dword	_ZN44_INTERNAL_5a08d5d2_13_SummaryOps_cu_68b272b84cuda3std3__45__cpo4cendE
	.align		8
        /*0020*/ 	.dword	_ZN44_INTERNAL_5a08d5d2_13_SummaryOps_cu_68b272b84cuda3std3__45__cpo6rbeginE
	.align		8
        /*0028*/ 	.dword	_ZN44_INTERNAL_5a08d5d2_13_SummaryOps_cu_68b272b84cuda3std3__45__cpo4rendE
	.align		8
        /*0030*/ 	.dword	_ZN44_INTERNAL_5a08d5d2_13_SummaryOps_cu_68b272b84cuda3std3__45__cpo7crbeginE
	.align		8
        /*0038*/ 	.dword	_ZN44_INTERNAL_5a08d5d2_13_SummaryOps_cu_68b272b84cuda3std3__45__cpo5crendE
	.align		8
        /*0040*/ 	.dword	_ZN44_INTERNAL_5a08d5d2_13_SummaryOps_cu_68b272b84cuda3std3__446_GLOBAL__N__5a08d5d2_13_SummaryOps_cu_68b272b86ignoreE
	.align		8
        /*0048*/ 	.dword	_ZN44_INTERNAL_5a08d5d2_13_SummaryOps_cu_68b272b84cuda3std3__419piecewise_constructE
	.align		8
        /*0050*/ 	.dword	_ZN44_INTERNAL_5a08d5d2_13_SummaryOps_cu_68b272b84cuda3std3__48in_placeE
	.align		8
        /*0058*/ 	.dword	_ZN44_INTERNAL_5a08d5d2_13_SummaryOps_cu_68b272b84cuda3std3__420unreachable_sentinelE
	.align		8
        /*0060*/ 	.dword	_ZN44_INTERNAL_5a08d5d2_13_SummaryOps_cu_68b272b84cuda3std6ranges3__45__cpo4swapE
	.align		8
        /*0068*/ 	.dword	_ZN44_INTERNAL_5a08d5d2_13_SummaryOps_cu_68b272b84cuda3std6ranges3__45__cpo9iter_moveE
	.align		8
        /*0070*/ 	.dword	_ZN44_INTERNAL_5a08d5d2_13_SummaryOps_cu_68b272b84cuda3std6ranges3__45__cpo5beginE
	.align		8
        /*0078*/ 	.dword	_ZN44_INTERNAL_5a08d5d2_13_SummaryOps_cu_68b272b84cuda3std6ranges3__45__cpo3endE
	.align		8
        /*0080*/ 	.dword	_ZN44_INTERNAL_5a08d5d2_13_SummaryOps_cu_68b272b84cuda3std6ranges3__45__cpo6cbeginE
	.align		8
        /*0088*/ 	.dword	_ZN44_INTERNAL_5a08d5d2_13_SummaryOps_cu_68b272b84cuda3std6ranges3__45__cpo4cendE
	.align		8
        /*0090*/ 	.dword	_ZN44_INTERNAL_5a08d5d2_13_SummaryOps_cu_68b272b84cuda3std6ranges3__45__cpo7advanceE
	.align		8
        /*0098*/ 	.dword	_ZN44_INTERNAL_5a08d5d2_13_SummaryOps_cu_68b272b84cuda3std6ranges3__45__cpo9iter_swapE
	.align		8
        /*00a0*/ 	.dword	_ZN44_INTERNAL_5a08d5d2_13_SummaryOps_cu_68b272b84cuda3std6ranges3__45__cpo4nextE
	.align		8
        /*00a8*/ 	.dword	_ZN44_INTERNAL_5a08d5d2_13_SummaryOps_cu_68b272b84cuda3std6ranges3__45__cpo4prevE
	.align		8
        /*00b0*/ 	.dword	_ZN44_INTERNAL_5a08d5d2_13_SummaryOps_cu_68b272b84cuda3std6ranges3__45__cpo4dataE
	.align		8
        /*00b8*/ 	.dword	_ZN44_INTERNAL_5a08d5d2_13_SummaryOps_cu_68b272b84cuda3std6ranges3__45__cpo5cdataE
	.align		8
        /*00c0*/ 	.dword	_ZN44_INTERNAL_5a08d5d2_13_SummaryOps_cu_68b272b84cuda3std6ranges3__45__cpo4sizeE
	.align		8
        /*00c8*/ 	.dword	_ZN44_INTERNAL_5a08d5d2_13_SummaryOps_cu_68b272b84cuda3std6ranges3__45__cpo5ssizeE
	.align		8
        /*00d0*/ 	.dword	_ZN44_INTERNAL_5a08d5d2_13_SummaryOps_cu_68b272b84cuda3std6ranges3__45__cpo8distanceE
	.align		8
        /*00d8*/ 	.dword	_ZN44_INTERNAL_5a08d5d2_13_SummaryOps_cu_68b272b86thrust24THRUST_300001_SM_1030_NS6system6detail10sequential3seqE


//--------------------- .text._ZN2at4cuda17kernelHistogram1DIfflLi1ELi2ELin1ELNS0_23CUDAHistogramMemoryTypeE1EZNS0_21CUDA_tensor_histogramIffLb0EEEbNS_6TensorES4_S4_lNS_14AccumulateTypeIT0_Lb1EE4typeES8_NS0_13TensorArgTypeES9_S9_EUllE0_EEvNS0_6detail10TensorInfoIT_T1_EESF_NSC_IKS6_SE_EElS8_S8_SE_T6_ --------------------------
	.section	.text._ZN2at4cuda17kernelHistogram1DIfflLi1ELi2ELin1ELNS0_23CUDAHistogramMemoryTypeE1EZNS0_21CUDA_tensor_histogramIffLb0EEEbNS_6TensorES4_S4_lNS_14AccumulateTypeIT0_Lb1EE4typeES8_NS0_13TensorArgTypeES9_S9_EUllE0_EEvNS0_6detail10TensorInfoIT_T1_EESF_NSC_IKS6_SE_EElS8_S8_SE_T6_,"ax",@progbits
	.align	128
        .global         _ZN2at4cuda17kernelHistogram1DIfflLi1ELi2ELin1ELNS0_23CUDAHistogramMemoryTypeE1EZNS0_21CUDA_tensor_histogramIffLb0EEEbNS_6TensorES4_S4_lNS_14AccumulateTypeIT0_Lb1EE4typeES8_NS0_13TensorArgTypeES9_S9_EUllE0_EEvNS0_6detail10TensorInfoIT_T1_EESF_NSC_IKS6_SE_EElS8_S8_SE_T6_
        .type           _ZN2at4cuda17kernelHistogram1DIfflLi1ELi2ELin1ELNS0_23CUDAHistogramMemoryTypeE1EZNS0_21CUDA_tensor_histogramIffLb0EEEbNS_6TensorES4_S4_lNS_14AccumulateTypeIT0_Lb1EE4typeES8_NS0_13TensorArgTypeES9_S9_EUllE0_EEvNS0_6detail10TensorInfoIT_T1_EESF_NSC_IKS6_SE_EElS8_S8_SE_T6_,@function
        .size           _ZN2at4cuda17kernelHistogram1DIfflLi1ELi2ELin1ELNS0_23CUDAHistogramMemoryTypeE1EZNS0_21CUDA_tensor_histogramIffLb0EEEbNS_6TensorES4_S4_lNS_14AccumulateTypeIT0_Lb1EE4typeES8_NS0_13TensorArgTypeES9_S9_EUllE0_EEvNS0_6detail10TensorInfoIT_T1_EESF_NSC_IKS6_SE_EElS8_S8_SE_T6_,(.L_x_6376 - _ZN2at4cuda17kernelHistogram1DIfflLi1ELi2ELin1ELNS0_23CUDAHistogramMemoryTypeE1EZNS0_21CUDA_tensor_histogramIffLb0EEEbNS_6TensorES4_S4_lNS_14AccumulateTypeIT0_Lb1EE4typeES8_NS0_13TensorArgTypeES9_S9_EUllE0_EEvNS0_6detail10TensorInfoIT_T1_EESF_NSC_IKS6_SE_EElS8_S8_SE_T6_)
        .other          _ZN2at4cuda17kernelHistogram1DIfflLi1ELi2ELin1ELNS0_23CUDAHistogramMemoryTypeE1EZNS0_21CUDA_tensor_histogramIffLb0EEEbNS_6TensorES4_S4_lNS_14AccumulateTypeIT0_Lb1EE4typeES8_NS0_13TensorArgTypeES9_S9_EUllE0_EEvNS0_6detail10TensorInfoIT_T1_EESF_NSC_IKS6_SE_EElS8_S8_SE_T6_,@"STO_CUDA_ENTRY STV_DEFAULT"
_ZN2at4cuda17kernelHistogram1DIfflLi1ELi2ELin1ELNS0_23CUDAHistogramMemoryTypeE1EZNS0_21CUDA_tensor_histogramIffLb0EEEbNS_6TensorES4_S4_lNS_14AccumulateTypeIT0_Lb1EE4typeES8_NS0_13TensorArgTypeES9_S9_EUllE0_EEvNS0_6detail10TensorInfoIT_T1_EESF_NSC_IKS6_SE_EElS8_S8_SE_T6_:
.text._ZN2at4cuda17kernelHistogram1DIfflLi1ELi2ELin1ELNS0_23CUDAHistogramMemoryTypeE1EZNS0_21CUDA_tensor_histogramIffLb0EEEbNS_6TensorES4_S4_lNS_14AccumulateTypeIT0_Lb1EE4typeES8_NS0_13TensorArgTypeES9_S9_EUllE0_EEvNS0_6detail10TensorInfoIT_T1_EESF_NSC_IKS6_SE_EElS8_S8_SE_T6_:
[----:B------:R-:W-:Y:S01]  /*0000*/  LDC R1, c[0x0][0x37c] ;  /* 0x0000df00ff017b82 */ /* 0x000fe20000000800 */
[----:B------:R-:W0:Y:S07]  /*0010*/  S2R R3, SR_TID.X ;  /* 0x0000000000037919 */ /* 0x000e2e0000002100 */
[----:B------:R-:W0:Y:S01]  /*0020*/  S2UR UR4, SR_CTAID.X ;  /* 0x00000000000479c3 */ /* 0x000e220000002500 */
[----:B------:R-:W1:Y:S07]  /*0030*/  LDCU.64 UR6, c[0x0][0x870] ;  /* 0x00010e00ff0677ac */ /* 0x000e6e0008000a00 */
[----:B------:R-:W0:Y:S02]  /*0040*/  LDC R4, c[0x0][0x360] ;  /* 0x0000d800ff047b82 */ /* 0x000e240000000800 */
[----:B0-----:R-:W-:-:S05]  /*0050*/  IMAD R2, R4, UR4, R3 ;  /* 0x0000000404027c24 */ /* 0x001fca000f8e0203 */
[----:B-1----:R-:W-:-:S04]  /*0060*/  ISETP.GE.U32.AND P0, PT, R2, UR6, PT ;  /* 0x0000000602007c0c */ /* 0x002fc8000bf06070 */
[----:B------:R-:W-:-:S13]  /*0070*/  ISETP.GE.AND.EX P0, PT, RZ, UR7, PT, P0 ;  /* 0x00000007ff007c0c */ /* 0x000fda000bf06300 */
[----:B------:R-:W-:Y:S05]  /*0080*/  @P0 EXIT ;  /* 0x000000000000094d */ /* 0x000fea0003800000 */
[----:B------:R-:W0:Y:S01]  /*0090*/  LDCU.64 UR12, c[0x0][0x860] ;  /* 0x00010c00ff0c77ac */ /* 0x000e220008000a00 */
[----:B------:R-:W1:Y:S01]  /*00a0*/  LDC.64 R6, c[0x0][0x868] ;  /* 0x00021a00ff067b82 */ /* 0x000e620000000a00 */
[----:B------:R-:W-:Y:S01]  /*00b0*/  HFMA2 R3, -RZ, RZ, 0, 0 ;  /* 0x00000000ff037431 */ /* 0x000fe200000001ff */
[----:B------:R-:W2:Y:S01]  /*00c0*/  LDCU UR4, c[0x0][0x858] ;  /* 0x00010b00ff0477ac */ /* 0x000ea20008000800 */
[----:B------:R-:W3:Y:S01]  /*00d0*/  LDCU UR5, c[0x0][0x370] ;  /* 0x00006e00ff0577ac */ /* 0x000ee20008000800 */
[----:B------:R-:W4:Y:S01]  /*00e0*/  LDCU.64 UR10, c[0x0][0x358] ;  /* 0x00006b00ff0a77ac */ /* 0x000f220008000a00 */
[----:B0-----:R-:W0:Y:S01]  /*00f0*/  I2F.S64 R5, UR12 ;  /* 0x0000000c00057d12 */ /* 0x001e220008301400 */
[----:B--2---:R-:W-:Y:S02]  /*0100*/  UIADD3 UR6, UPT, UPT, UR4, -0x1, URZ ;  /* 0xffffffff04067890 */ /* 0x004fe4000fffe0ff */
[----:B------:R-:W-:Y:S01]  /*0110*/  UIADD3 UR4, UPT, UPT, UR4, -0x2, URZ ;  /* 0xfffffffe04047890 */ /* 0x000fe2000fffe0ff */
[----:B-1----:R-:W-:Y:S01]  /*0120*/  FADD.FTZ R0, R7, -R6 ;  /* 0x8000000607007221 */ /* 0x002fe20000010000 */
[----:B---3--:R-:W-:Y:S01]  /*0130*/  IMAD R4, R4, UR5, RZ ;  /* 0x0000000504047c24 */ /* 0x008fe2000f8e02ff */
[----:B------:R-:W-:-:S02]  /*0140*/  ULOP3.LUT UR7, UR6, 0x7, URZ, 0xc0, !UPT ;  /* 0x0000000706077892 */ /* 0x000fc4000f8ec0ff */
[----:B0---4-:R-:W-:-:S12]  /*0150*/  ULOP3.LUT UR8, UR6, 0x3, URZ, 0xc0, !UPT ;  /* 0x0000000306087892 */ /* 0x011fd8000f8ec0ff */
.L_x_52:
[----:B0-----:R-:W0:Y:S01]  /*0160*/  LDC R6, c[0x0][0x858] ;  /* 0x00021600ff067b82 */ /* 0x001e220000000800 */
[----:B------:R-:W-:Y:S05]  /*0170*/  YIELD ;  /* 0x0000000000007946 */ /* 0x000fea0003800000 */
[----:B------:R-:W-:Y:S01]  /*0180*/  IMAD.MOV.U32 R14, RZ, RZ, RZ ;  /* 0x000000ffff0e7224 */ /* 0x000fe200078e00ff */
[----:B------:R-:W-:Y:S01]  /*0190*/  MOV R9, RZ ;  /* 0x000000ff00097202 */ /* 0x000fe20000000f00 */
[----:B------:R-:W-:Y:S01]  /*01a0*/  IMAD.MOV.U32 R16, RZ, RZ, R2 ;  /* 0x000000ffff107224 */ /* 0x000fe200078e0002 */
[----:B------:R-:W-:Y:S02]  /*01b0*/  MOV R13, R3 ;  /* 0x00000003000d7202 */ /* 0x000fe40000000f00 */
[----:B0-----:R-:W-:-:S13]  /*01c0*/  ISETP.GE.AND P0, PT, R6, 0x2, PT ;  /* 0x000000020600780c */ /* 0x001fda0003f06270 */
[----:B------:R-:W-:Y:S05]  /*01d0*/  @!P0 BRA `(.L_x_0) ;  /* 0x00000034007c8947 */ /* 0x000fea0003800000 */
[----:B------:R-:W0:Y:S01]  /*01e0*/  LDCU UR5, c[0x0][0x858] ;  /* 0x00010b00ff0577ac */ /* 0x000e220008000800 */
[----:B------:R-:W-:Y:S02]  /*01f0*/  HFMA2 R9, -RZ, RZ, 0, 0 ;  /* 0x00000000ff097431 */ /* 0x000fe400000001ff */
[----:B------:R-:W-:Y:S01]  /*0200*/  IMAD.MOV.U32 R14, RZ, RZ, RZ ;  /* 0x000000ffff0e7224 */ /* 0x000fe200078e00ff */
[----:B------:R-:W-:Y:S01]  /*0210*/  MOV R13, R3 ;  /* 0x00000003000d7202 */ /* 0x000fe20000000f00 */
[----:B------:R-:W-:Y:S01]  /*0220*/  UISETP.GE.U32.AND UP0, UPT, UR4, 0x7, UPT ;  /* 0x000000070400788c */ /* 0x000fe2000bf06070 */
[----:B------:R-:W-:Y:S02]  /*0230*/  IMAD.MOV.U32 R16, RZ, RZ, R2 ;  /* 0x000000ffff107224 */ /* 0x000fe400078e0002 */
[----:B0-----:R-:W-:-:S06]  /*0240*/  IMAD.U32 R12, RZ, RZ, UR5 ;  /* 0x00000005ff0c7e24 */ /* 0x001fcc000f8e00ff */
[----:B------:R-:W-:Y:S05]  /*0250*/  BRA.U !UP0, `(.L_x_1) ;  /* 0x0000001d08247547 */ /* 0x000fea000b800000 */
[----:B------:R-:W-:Y:S01]  /*0260*/  ULOP3.LUT UR5, UR6, 0xfffffff8, URZ, 0xc0, !UPT ;  /* 0xfffffff806057892 */ /* 0x000fe2000f8ec0ff */
[----:B------:R-:W-:Y:S01]  /*0270*/  IADD3 R6, PT, PT, R6, -0x4, RZ ;  /* 0xfffffffc06067810 */ /* 0x000fe20007ffe0ff */
[----:B------:R-:W-:Y:S01]  /*0280*/  IMAD.MOV.U32 R14, RZ, RZ, RZ ;  /* 0x000000ffff0e7224 */ /* 0x000fe200078e00ff */
[----:B------:R-:W-:Y:S01]  /*0290*/  MOV R9, RZ ;  /* 0x000000ff00097202 */ /* 0x000fe20000000f00 */
[----:B------:R-:W-:Y:S01]  /*02a0*/  UIADD3 UR5, UPT, UPT, -UR5, URZ, URZ ;  /* 0x000000ff05057290 */ /* 0x000fe2000fffe1ff */
[----:B------:R-:W-:Y:S01]  /*02b0*/  IMAD.MOV.U32 R16, RZ, RZ, R2 ;  /* 0x000000ffff107224 */ /* 0x000fe200078e0002 */
[----:B------:R-:W-:-:S04]  /*02c0*/  MOV R13, R3 ;  /* 0x00000003000d7202 */ /* 0x000fc80000000f00 */
[----:B------:R-:W-:-:S07]  /*02d0*/  IMAD.U32 R7, RZ, RZ, UR5 ;  /* 0x00000005ff077e24 */ /* 0x000fce000f8e00ff */
.L_x_26:
[----:B------:R-:W-:Y:S01]  /*02e0*/  IADD3 R15, PT, PT, R6, 0x3, RZ ;  /* 0x00000003060f7810 */ /* 0x000fe20007ffe0ff */
[----:B------:R-:W-:Y:S01]  /*02f0*/  UMOV UR5, 0x340 ;  /* 0x0000034000057882 */ /* 0x000fe20000000000 */
[----:B------:R-:W-:Y:S01]  /*0300*/  VIADD R7, R7, 0x8 ;  /* 0x0000000807077836 */ /* 0x000fe20000000000 */
[----:B------:R-:W-:Y:S01]  /*0310*/  BSSY.RECONVERGENT B0, `(.L_x_2) ;  /* 0x000002e000007945 */ /* 0x000fe20003800200 */
[----:B------:R-:W-:-:S03]  /*0320*/  LEA R15, R15, UR5, 0x3 ;  /* 0x000000050f0f7c11 */ /* 0x000fc6000f8e18ff */
[----:B------:R-:W-:Y:S01]  /*0330*/  ISETP.NE.AND P2, PT, R7, RZ, PT ;  /* 0x000000ff0700720c */ /* 0x000fe20003f45270 */
[----:B------:R-:W0:Y:S02]  /*0340*/  LDC.64 R24, c[0x0][R15+0x388] ;  /* 0x0000e2000f187b82 */ /* 0x000e240000000a00 */
[----:B0-----:R-:W-:-:S04]  /*0350*/  LOP3.LUT R8, R13, R25, RZ, 0xfc, !PT ;  /* 0x000000190d087212 */ /* 0x001fc800078efcff */
[----:B------:R-:W-:-:S13]  /*0360*/  ISETP.NE.U32.AND P0, PT, R8, RZ, PT ;  /* 0x000000ff0800720c */ /* 0x000fda0003f05070 */
[----:B------:R-:W-:Y:S05]  /*0370*/  @P0 BRA `(.L_x_3) ;  /* 0x00000000005c0947 */ /* 0x000fea0003800000 */
[----:B------:R-:W0:Y:S01]  /*0380*/  I2F.U32.RP R8, R24 ;  /* 0x0000001800087306 */ /* 0x000e220000209000 */
[----:B------:R-:W-:Y:S01]  /*0390*/  IMAD.MOV R13, RZ, RZ, -R24 ;  /* 0x000000ffff0d7224 */ /* 0x000fe200078e0a18 */
[----:B------:R-:W-:Y:S01]  /*03a0*/  ISETP.NE.U32.AND P3, PT, R24, RZ, PT ;  /* 0x000000ff1800720c */ /* 0x000fe20003f65070 */
[----:B------:R-:W-:-:S05]  /*03b0*/  IMAD.MOV.U32 R29, RZ, RZ, RZ ;  /* 0x000000ffff1d7224 */ /* 0x000fca00078e00ff */
[----:B0-----:R-:W0:Y:S02]  /*03c0*/  MUFU.RCP R8, R8 ;  /* 0x0000000800087308 */ /* 0x001e240000001000 */
[----:B0-----:R-:W-:-:S06]  /*03d0*/  IADD3 R10, PT, PT, R8, 0xffffffe, RZ ;  /* 0x0ffffffe080a7810 */ /* 0x001fcc0007ffe0ff */
[----:B------:R0:W1:Y:S02]  /*03e0*/  F2I.FTZ.U32.TRUNC.NTZ R11, R10 ;  /* 0x0000000a000b7305 */ /* 0x000064000021f000 */
[----:B0-----:R-:W-:Y:S02]  /*03f0*/  HFMA2 R10, -RZ, RZ, 0, 0 ;  /* 0x00000000ff0a7431 */ /* 0x001fe400000001ff */
[----:B-1----:R-:W-:-:S04]  /*0400*/  IMAD R13, R13, R11, RZ ;  /* 0x0000000b0d0d7224 */ /* 0x002fc800078e02ff */
[----:B------:R-:W-:Y:S01]  /*0410*/  IMAD.HI.U32 R11, R11, R13, R10 ;  /* 0x0000000d0b0b7227 */ /* 0x000fe200078e000a */
[----:B------:R-:W-:-:S05]  /*0420*/  MOV R13, RZ ;  /* 0x000000ff000d7202 */ /* 0x000fca0000000f00 */
[----:B------:R-:W-:-:S04]  /*0430*/  IMAD.HI.U32 R28, R11, R16, RZ ;  /* 0x000000100b1c7227 */ /* 0x000fc800078e00ff */
[----:B------:R-:W-:-:S04]  /*0440*/  IMAD.MOV R11, RZ, RZ, -R28 ;  /* 0x000000ffff0b7224 */ /* 0x000fc800078e0a1c */
[----:B------:R-:W-:-:S05]  /*0450*/  IMAD R11, R24, R11, R16 ;  /* 0x0000000b180b7224 */ /* 0x000fca00078e0210 */
[----:B------:R-:W-:-:S13]  /*0460*/  ISETP.GE.U32.AND P0, PT, R11, R24, PT ;  /* 0x000000180b00720c */ /* 0x000fda0003f06070 */
[----:B------:R-:W-:Y:S01]  /*0470*/  @P0 IADD3 R11, PT, PT, -R24, R11, RZ ;  /* 0x0000000b180b0210 */ /* 0x000fe20007ffe1ff */
[----:B------:R-:W-:-:S03]  /*0480*/  @P0 VIADD R28, R28, 0x1 ;  /* 0x000000011c1c0836 */ /* 0x000fc60000000000 */
[----:B------:R-:W-:-:S13]  /*0490*/  ISETP.GE.U32.AND P1, PT, R11, R24, PT ;  /* 0x000000180b00720c */ /* 0x000fda0003f26070 */
[----:B------:R-:W-:Y:S02]  /*04a0*/  @P1 IADD3 R28, PT, PT, R28, 0x1, RZ ;  /* 0x000000011c1c1810 */ /* 0x000fe40007ffe0ff */
[----:B------:R-:W-:-:S05]  /*04b0*/  @!P3 LOP3.LUT R28, RZ, R24, RZ, 0x33, !PT ;  /* 0x00000018ff1cb212 */ /* 0x000fca00078e33ff */
[----:B------:R-:W-:-:S04]  /*04c0*/  IMAD.MOV R25, RZ, RZ, -R28 ;  /* 0x000000ffff197224 */ /* 0x000fc800078e0a1c */
[----:B------:R-:W-:Y:S01]  /*04d0*/  IMAD R25, R24, R25, R16 ;  /* 0x0000001918197224 */ /* 0x000fe200078e0210 */
[----:B------:R-:W-:Y:S06]  /*04e0*/  BRA `(.L_x_4) ;  /* 0x0000000000407947 */ /* 0x000fec0003800000 */
.L_x_3:
[----:B------:R-:W-:Y:S01]  /*04f0*/  MOV R26, R16 ;  /* 0x00000010001a7202 */ /* 0x000fe20000000f00 */
[----:B------:R-:W-:Y:S01]  /*0500*/  IMAD.MOV.U32 R20, RZ, RZ, R13 ;  /* 0x000000ffff147224 */ /* 0x000fe200078e000d */
[----:B------:R-:W-:Y:S01]  /*0510*/  MOV R11, R24 ;  /* 0x00000018000b7202 */ /* 0x000fe20000000f00 */
[----:B------:R-:W-:Y:S01]  /*0520*/  IMAD.MOV.U32 R10, RZ, RZ, R25 ;  /* 0x000000ffff0a7224 */ /* 0x000fe200078e0019 */
[----:B------:R-:W-:-:S07]  /*0530*/  MOV R8, 0x550 ;  /* 0x0000055000087802 */ /* 0x000fce0000000f00 */
[----:B------:R-:W-:Y:S05]  /*0540*/  CALL.REL.NOINC `($__internal_0_$__cuda_sm20_div_s64) ;  /* 0x0000003400587944 */ /* 0x000fea0003c00000 */
[-C--:B------:R-:W-:Y:S01]  /*0550*/  IADD3 R21, P0, PT, RZ, -R18.reuse, RZ ;  /* 0x80000012ff157210 */ /* 0x080fe20007f1e0ff */
[----:B------:R-:W-:Y:S01]  /*0560*/  IMAD.MOV.U32 R12, RZ, RZ, R16 ;  /* 0x000000ffff0c7224 */ /* 0x000fe200078e0010 */
[----:B------:R-:W-:Y:S01]  /*0570*/  MOV R28, R18 ;  /* 0x00000012001c7202 */ /* 0x000fe20000000f00 */
[----:B------:R-:W-:Y:S01]  /*0580*/  IMAD.MOV.U32 R29, RZ, RZ, R19 ;  /* 0x000000ffff1d7224 */ /* 0x000fe200078e0013 */
[----:B------:R-:W-:Y:S01]  /*0590*/  IADD3.X R17, PT, PT, RZ, ~R19, RZ, P0, !PT ;  /* 0x80000013ff117210 */ /* 0x000fe200007fe4ff */
[----:B------:R-:W-:-:S04]  /*05a0*/  IMAD.WIDE.U32 R10, R24, R21, R12 ;  /* 0x00000015180a7225 */ /* 0x000fc800078e000c */
[----:B------:R-:W-:-:S04]  /*05b0*/  IMAD R17, R17, R24, RZ ;  /* 0x0000001811117224 */ /* 0x000fc800078e02ff */
[----:B------:R-:W-:Y:S01]  /*05c0*/  IMAD R17, R25, R21, R17 ;  /* 0x0000001519117224 */ /* 0x000fe200078e0211 */
[----:B------:R-:W-:-:S03]  /*05d0*/  MOV R25, R10 ;  /* 0x0000000a00197202 */ /* 0x000fc60000000f00 */
[----:B------:R-:W-:-:S07]  /*05e0*/  IMAD.IADD R13, R11, 0x1, R17 ;  /* 0x000000010b0d7824 */ /* 0x000fce00078e0211 */
.L_x_4:
[----:B------:R-:W-:Y:S05]  /*05f0*/  BSYNC.RECONVERGENT B0 ;  /* 0x0000000000007941 */ /* 0x000fea0003800200 */
.L_x_2:
[----:B------:R-:W-:Y:S01]  /*0600*/  IADD3 R12, PT, PT, R6, 0x2, RZ ;  /* 0x00000002060c7810 */ /* 0x000fe20007ffe0ff */
[----:B------:R-:W-:Y:S01]  /*0610*/  UMOV UR5, 0x340 ;  /* 0x0000034000057882 */ /* 0x000fe20000000000 */
[----:B------:R0:W1:Y:S01]  /*0620*/  LDC.64 R10, c[0x0][R15+0x450] ;  /* 0x000114000f0a7b82 */ /* 0x0000620000000a00 */
[----:B------:R-:W-:Y:S01]  /*0630*/  BSSY.RECONVERGENT B0, `(.L_x_5) ;  /* 0x0000034000007945 */ /* 0x000fe20003800200 */
[----:B------:R-:W-:-:S06]  /*0640*/  LEA R12, R12, UR5, 0x3 ;  /* 0x000000050c0c7c11 */ /* 0x000fcc000f8e18ff */
[----:B------:R-:W2:Y:S01]  /*0650*/  LDC.64 R16, c[0x0][R12+0x388] ;  /* 0x0000e2000c107b82 */ /* 0x000ea20000000a00 */
[----:B0-----:R-:W-:Y:S02]  /*0660*/  IMAD.MOV.U32 R15, RZ, RZ, R9 ;  /* 0x000000ffff0f7224 */ /* 0x001fe400078e0009 */
[-C--:B-1----:R-:W-:Y:S02]  /*0670*/  IMAD R11, R11, R25.reuse, RZ ;  /* 0x000000190b0b7224 */ /* 0x082fe400078e02ff */
[----:B------:R-:W-:-:S04]  /*0680*/  IMAD.WIDE.U32 R24, R10, R25, R14 ;  /* 0x000000190a187225 */ /* 0x000fc800078e000e */
[----:B------:R-:W-:Y:S01]  /*0690*/  IMAD R11, R10, R13, R11 ;  /* 0x0000000d0a0b7224 */ /* 0x000fe200078e020b */
[----:B--2---:R-:W-:-:S04]  /*06a0*/  LOP3.LUT R8, R29, R17, RZ, 0xfc, !PT ;  /* 0x000000111d087212 */ /* 0x004fc800078efcff */
[----:B------:R-:W-:Y:S02]  /*06b0*/  IADD3 R9, PT, PT, R25, R11, RZ ;  /* 0x0000000b19097210 */ /* 0x000fe40007ffe0ff */
[----:B------:R-:W-:-:S13]  /*06c0*/  ISETP.NE.U32.AND P0, PT, R8, RZ, PT ;  /* 0x000000ff0800720c */ /* 0x000fda0003f05070 */
[----:B------:R-:W-:Y:S05]  /*06d0*/  @P0 BRA `(.L_x_6) ;  /* 0x0000000000600947 */ /* 0x000fea0003800000 */
[----:B------:R-:W0:Y:S01]  /*06e0*/  I2F.U32.RP R8, R16 ;  /* 0x0000001000087306 */ /* 0x000e220000209000 */
[----:B------:R-:W-:Y:S01]  /*06f0*/  IADD3 R13, PT, PT, RZ, -R16, RZ ;  /* 0x80000010ff0d7210 */ /* 0x000fe20007ffe0ff */
[----:B------:R-:W-:Y:S01]  /*0700*/  IMAD.MOV.U32 R21, RZ, RZ, RZ ;  /* 0x000000ffff157224 */ /* 0x000fe200078e00ff */
[----:B------:R-:W-:Y:S01]  /*0710*/  ISETP.NE.U32.AND P3, PT, R16, RZ, PT ;  /* 0x000000ff1000720c */ /* 0x000fe20003f65070 */
[----:B------:R-:W-:-:S04]  /*0720*/  IMAD.MOV.U32 R17, RZ, RZ, RZ ;  /* 0x000000ffff117224 */ /* 0x000fc800078e00ff */
[----:B0-----:R-:W0:Y:S02]  /*0730*/  MUFU.RCP R8, R8 ;  /* 0x0000000800087308 */ /* 0x001e240000001000 */
[----:B0-----:R-:W-:-:S06]  /*0740*/  VIADD R10, R8, 0xffffffe ;  /* 0x0ffffffe080a7836 */ /* 0x001fcc0000000000 */
[----:B------:R0:W1:Y:S02]  /*0750*/  F2I.FTZ.U32.TRUNC.NTZ R11, R10 ;  /* 0x0000000a000b7305 */ /* 0x000064000021f000 */
[----:B0-----:R-:W-:Y:S02]  /*0760*/  IMAD.MOV.U32 R10, RZ, RZ, RZ ;  /* 0x000000ffff0a7224 */ /* 0x001fe400078e00ff */
[----:B-1----:R-:W-:-:S04]  /*0770*/  IMAD R13, R13, R11, RZ ;  /* 0x0000000b0d0d7224 */ /* 0x002fc800078e02ff */
[----:B------:R-:W-:-:S06]  /*0780*/  IMAD.HI.U32 R11, R11, R13, R10 ;  /* 0x0000000d0b0b7227 */ /* 0x000fcc00078e000a */
[----:B------:R-:W-:-:S05]  /*0790*/  IMAD.HI.U32 R11, R11, R28, RZ ;  /* 0x0000001c0b0b7227 */ /* 0x000fca00078e00ff */
[----:B------:R-:W-:-:S05]  /*07a0*/  IADD3 R13, PT, PT, -R11, RZ, RZ ;  /* 0x000000ff0b0d7210 */ /* 0x000fca0007ffe1ff */
[----:B------:R-:W-:-:S05]  /*07b0*/  IMAD R13, R16, R13, R28 ;  /* 0x0000000d100d7224 */ /* 0x000fca00078e021c */
[----:B------:R-:W-:-:S13]  /*07c0*/  ISETP.GE.U32.AND P0, PT, R13, R16, PT ;  /* 0x000000100d00720c */ /* 0x000fda0003f06070 */
[----:B------:R-:W-:Y:S01]  /*07d0*/  @P0 IMAD.IADD R13, R13, 0x1, -R16 ;  /* 0x000000010d0d0824 */ /* 0x000fe200078e0a10 */
[----:B------:R-:W-:-:S04]  /*07e0*/  @P0 IADD3 R11, PT, PT, R11, 0x1, RZ ;  /* 0x000000010b0b0810 */ /* 0x000fc80007ffe0ff */
[----:B------:R-:W-:-:S13]  /*07f0*/  ISETP.GE.U32.AND P1, PT, R13, R16, PT ;  /* 0x000000100d00720c */ /* 0x000fda0003f26070 */
[----:B------:R-:W-:Y:S01]  /*0800*/  @P1 VIADD R11, R11, 0x1 ;  /* 0x000000010b0b1836 */ /* 0x000fe20000000000 */
[----:B------:R-:W-:-:S04]  /*0810*/  @!P3 LOP3.LUT R11, RZ, R16, RZ, 0x33, !PT ;  /* 0x00000010ff0bb212 */ /* 0x000fc800078e33ff */
[----:B------:R-:W-:-:S05]  /*0820*/  IADD3 R29, PT, PT, -R11, RZ, RZ ;  /* 0x000000ff0b1d7210 */ /* 0x000fca0007ffe1ff */
[----:B------:R-:W-:Y:S01]  /*0830*/  IMAD R29, R16, R29, R28 ;  /* 0x0000001d101d7224 */ /* 0x000fe200078e021c */
[----:B------:R-:W-:Y:S01]  /*0840*/  MOV R16, R11 ;  /* 0x0000000b00107202 */ /* 0x000fe20000000f00 */
[----:B------:R-:W-:Y:S06]  /*0850*/  BRA `(.L_x_7) ;  /* 0x0000000000447947 */ /* 0x000fec0003800000 */
.L_x_6:
[----:B------:R-:W-:Y:S01]  /*0860*/  MOV R26, R28 ;  /* 0x0000001c001a7202 */ /* 0x000fe20000000f00 */
[----:B------:R-:W-:Y:S01]  /*0870*/  IMAD.MOV.U32 R20, RZ, RZ, R29 ;  /* 0x000000ffff147224 */ /* 0x000fe200078e001d */
[----:B------:R-:W-:Y:S01]  /*0880*/  MOV R11, R16 ;  /* 0x00000010000b7202 */ /* 0x000fe20000000f00 */
[----:B------:R-:W-:Y:S01]  /*0890*/  IMAD.MOV.U32 R10, RZ, RZ, R17 ;  /* 0x000000ffff0a7224 */ /* 0x000fe200078e0011 */
[----:B------:R-:W-:-:S07]  /*08a0*/  MOV R8, 0x8c0 ;  /* 0x000008c000087802 */ /* 0x000fce0000000f00 */
[----:B------:R-:W-:Y:S05]  /*08b0*/  CALL.REL.NOINC `($__internal_0_$__cuda_sm20_div_s64) ;  /* 0x00000030007c7944 */ /* 0x000fea0003c00000 */
[----:B------:R-:W-:Y:S01]  /*08c0*/  IADD3 R15, P0, PT, RZ, -R18, RZ ;  /* 0x80000012ff0f7210 */ /* 0x000fe20007f1e0ff */
[----:B------:R-:W-:Y:S01]  /*08d0*/  IMAD.MOV.U32 R10, RZ, RZ, R28 ;  /* 0x000000ffff0a7224 */ /* 0x000fe200078e001c */
[----:B------:R-:W-:Y:S02]  /*08e0*/  MOV R11, R29 ;  /* 0x0000001d000b7202 */ /* 0x000fe40000000f00 */
[----:B------:R-:W-:Y:S01]  /*08f0*/  IADD3.X R13, PT, PT, RZ, ~R19, RZ, P0, !PT ;  /* 0x80000013ff0d7210 */ /* 0x000fe200007fe4ff */
[----:B------:R-:W-:-:S04]  /*0900*/  IMAD.WIDE.U32 R10, R16, R15, R10 ;  /* 0x0000000f100a7225 */ /* 0x000fc800078e000a */
[----:B------:R-:W-:Y:S02]  /*0910*/  IMAD R13, R13, R16, RZ ;  /* 0x000000100d0d7224 */ /* 0x000fe400078e02ff */
[----:B------:R-:W-:Y:S02]  /*0920*/  IMAD.MOV.U32 R29, RZ, RZ, R10 ;  /* 0x000000ffff1d7224 */ /* 0x000fe400078e000a */
[----:B------:R-:W-:Y:S01]  /*0930*/  IMAD R13, R17, R15, R13 ;  /* 0x0000000f110d7224 */ /* 0x000fe200078e020d */
[----:B------:R-:W-:Y:S01]  /*0940*/  MOV R17, R19 ;  /* 0x0000001300117202 */ /* 0x000fe20000000f00 */
[----:B------:R-:W-:-:S03]  /*0950*/  IMAD.MOV.U32 R16, RZ, RZ, R18 ;  /* 0x000000ffff107224 */ /* 0x000fc600078e0012 */
[----:B------:R-:W-:-:S07]  /*0960*/  IADD3 R21, PT, PT, R11, R13, RZ ;  /* 0x0000000d0b157210 */ /* 0x000fce0007ffe0ff */
.L_x_7:
[----:B------:R-:W-:Y:S05]  /*0970*/  BSYNC.RECONVERGENT B0 ;  /* 0x0000000000007941 */ /* 0x000fea0003800200 */
.L_x_5:
[----:B------:R-:W-:Y:S01]  /*0980*/  VIADD R13, R6, 0x1 ;  /* 0x00000001060d7836 */ /* 0x000fe20000000000 */
[----:B------:R-:W-:Y:S01]  /*0990*/  UMOV UR5, 0x340 ;  /* 0x0000034000057882 */ /* 0x000fe20000000000 */
[----:B------:R-:W0:Y:S01]  /*09a0*/  LDC.64 R10, c[0x0][R12+0x450] ;  /* 0x000114000c0a7b82 */ /* 0x000e220000000a00 */
[----:B------:R-:W-:Y:S01]  /*09b0*/  MOV R8, R24 ;  /* 0x0000001800087202 */ /* 0x000fe20000000f00 */
[----:B------:R-:W-:Y:S01]  /*09c0*/  BSSY.RECONVERGENT B0, `(.L_x_8) ;  /* 0x0000033000007945 */ /* 0x000fe20003800200 */
[----:B------:R-:W-:-:S05]  /*09d0*/  LEA R13, R13, UR5, 0x3 ;  /* 0x000000050d0d7c11 */ /* 0x000fca000f8e18ff */
[----:B------:R-:W1:Y:S01]  /*09e0*/  LDC.64 R14, c[0x0][R13+0x388] ;  /* 0x0000e2000d0e7b82 */ /* 0x000e620000000a00 */
[-C--:B0-----:R-:W-:Y:S02]  /*09f0*/  IMAD R11, R11, R29.reuse, RZ ;  /* 0x0000001d0b0b7224 */ /* 0x081fe400078e02ff */
[----:B------:R-:W-:-:S04]  /*0a00*/  IMAD.WIDE.U32 R24, R10, R29, R8 ;  /* 0x0000001d0a187225 */ /* 0x000fc800078e0008 */
[----:B------:R-:W-:Y:S01]  /*0a10*/  IMAD R11, R10, R21, R11 ;  /* 0x000000150a0b7224 */ /* 0x000fe200078e020b */
[----:B-1----:R-:W-:-:S03]  /*0a20*/  LOP3.LUT R18, R17, R15, RZ, 0xfc, !PT ;  /* 0x0000000f11127212 */ /* 0x002fc600078efcff */
[----:B------:R-:W-:Y:S01]  /*0a30*/  IMAD.IADD R9, R25, 0x1, R11 ;  /* 0x0000000119097824 */ /* 0x000fe200078e020b */
[----:B------:R-:W-:-:S13]  /*0a40*/  ISETP.NE.U32.AND P0, PT, R18, RZ, PT ;  /* 0x000000ff1200720c */ /* 0x000fda0003f05070 */
[----:B------:R-:W-:Y:S05]  /*0a50*/  @P0 BRA `(.L_x_9) ;  /* 0x0000000000600947 */ /* 0x000fea0003800000 */
[----:B------:R-:W0:Y:S01]  /*0a60*/  I2F.U32.RP R8, R14 ;  /* 0x0000000e00087306 */ /* 0x000e220000209000 */
[----:B------:R-:W-:Y:S01]  /*0a70*/  IMAD.MOV R15, RZ, RZ, -R14 ;  /* 0x000000ffff0f7224 */ /* 0x000fe200078e0a0e */
[----:B------:R-:W-:Y:S01]  /*0a80*/  ISETP.NE.U32.AND P3, PT, R14, RZ, PT ;  /* 0x000000ff0e00720c */ /* 0x000fe20003f65070 */
[----:B------:R-:W-:Y:S01]  /*0a90*/  HFMA2 R17, -RZ, RZ, 0, 0 ;  /* 0x00000000ff117431 */ /* 0x000fe200000001ff */
[----:B------:R-:W-:-:S04]  /*0aa0*/  MOV R21, RZ ;  /* 0x000000ff00157202 */ /* 0x000fc80000000f00 */
[----:B0-----:R-:W0:Y:S02]  /*0ab0*/  MUFU.RCP R8, R8 ;  /* 0x0000000800087308 */ /* 0x001e240000001000 */
[----:B0-----:R-:W-:-:S06]  /*0ac0*/  IADD3 R10, PT, PT, R8, 0xffffffe, RZ ;  /* 0x0ffffffe080a7810 */ /* 0x001fcc0007ffe0ff */
[----:B------:R0:W1:Y:S02]  /*0ad0*/  F2I.FTZ.U32.TRUNC.NTZ R11, R10 ;  /* 0x0000000a000b7305 */ /* 0x000064000021f000 */
[----:B0-----:R-:W-:Y:S02]  /*0ae0*/  HFMA2 R10, -RZ, RZ, 0, 0 ;  /* 0x00000000ff0a7431 */ /* 0x001fe400000001ff */
[----:B-1----:R-:W-:-:S04]  /*0af0*/  IMAD R15, R15, R11, RZ ;  /* 0x0000000b0f0f7224 */ /* 0x002fc800078e02ff */
[----:B------:R-:W-:-:S06]  /*0b00*/  IMAD.HI.U32 R11, R11, R15, R10 ;  /* 0x0000000f0b0b7227 */ /* 0x000fcc00078e000a */
        /* <DEDUP_REMOVED lines=10> */
[----:B------:R-:W-:Y:S02]  /*0bb0*/  IMAD R23, R14, R23, R16 ;  /* 0x000000170e177224 */ /* 0x000fe400078e0210 */
[----:B------:R-:W-:Y:S01]  /*0bc0*/  IMAD.MOV.U32 R16, RZ, RZ, R11 ;  /* 0x000000ffff107224 */ /* 0x000fe200078e000b */
[----:B------:R-:W-:Y:S06]  /*0bd0*/  BRA `(.L_x_10) ;  /* 0x0000000000447947 */ /* 0x000fec0003800000 */
.L_x_9:
[----:B------:R-:W-:Y:S01]  /*0be0*/  IMAD.MOV.U32 R26, RZ, RZ, R16 ;  /* 0x000000ffff1a7224 */ /* 0x000fe200078e0010 */
[----:B------:R-:W-:Y:S01]  /*0bf0*/  MOV R20, R17 ;  /* 0x0000001100147202 */ /* 0x000fe20000000f00 */
[----:B------:R-:W-:Y:S01]  /*0c00*/  IMAD.MOV.U32 R11, RZ, RZ, R14 ;  /* 0x000000ffff0b7224 */ /* 0x000fe200078e000e */
[----:B------:R-:W-:Y:S02]  /*0c10*/  MOV R10, R15 ;  /* 0x0000000f000a7202 */ /* 0x000fe40000000f00 */
[----:B------:R-:W-:-:S07]  /*0c20*/  MOV R8, 0xc40 ;  /* 0x00000c4000087802 */ /* 0x000fce0000000f00 */
[----:B------:R-:W-:Y:S05]  /*0c30*/  CALL.REL.NOINC `($__internal_0_$__cuda_sm20_div_s64) ;  /* 0x0000002c009c7944 */ /* 0x000fea0003c00000 */
[----:B------:R-:W-:Y:S01]  /*0c40*/  IADD3 R23, P0, PT, RZ, -R18, RZ ;  /* 0x80000012ff177210 */ /* 0x000fe20007f1e0ff */
[----:B------:R-:W-:Y:S01]  /*0c50*/  IMAD.MOV.U32 R11, RZ, RZ, R17 ;  /* 0x000000ffff0b7224 */ /* 0x000fe200078e0011 */
[----:B------:R-:W-:Y:S01]  /*0c60*/  MOV R10, R16 ;  /* 0x00000010000a7202 */ /* 0x000fe20000000f00 */
[--C-:B------:R-:W-:Y:S01]  /*0c70*/  IMAD.MOV.U32 R17, RZ, RZ, R19.reuse ;  /* 0x000000ffff117224 */ /* 0x100fe200078e0013 */
[----:B------:R-:W-:Y:S01]  /*0c80*/  MOV R16, R18 ;  /* 0x0000001200107202 */ /* 0x000fe20000000f00 */
[----:B------:R-:W-:Y:S02]  /*0c90*/  IMAD.X R21, RZ, RZ, ~R19, P0 ;  /* 0x000000ffff157224 */ /* 0x000fe400000e0e13 */
[----:B------:R-:W-:-:S04]  /*0ca0*/  IMAD.WIDE.U32 R10, R14, R23, R10 ;  /* 0x000000170e0a7225 */ /* 0x000fc800078e000a */
[----:B------:R-:W-:-:S04]  /*0cb0*/  IMAD R21, R21, R14, RZ ;  /* 0x0000000e15157224 */ /* 0x000fc800078e02ff */
[----:B------:R-:W-:Y:S01]  /*0cc0*/  IMAD R21, R15, R23, R21 ;  /* 0x000000170f157224 */ /* 0x000fe200078e0215 */
[----:B------:R-:W-:-:S03]  /*0cd0*/  MOV R23, R10 ;  /* 0x0000000a00177202 */ /* 0x000fc60000000f00 */
[----:B------:R-:W-:-:S07]  /*0ce0*/  IMAD.IADD R21, R11, 0x1, R21 ;  /* 0x000000010b157824 */ /* 0x000fce00078e0215 */
.L_x_10:
[----:B------:R-:W-:Y:S05]  /*0cf0*/  BSYNC.RECONVERGENT B0 ;  /* 0x0000000000007941 */ /* 0x000fea0003800200 */
.L_x_8:
[----:B------:R-:W-:Y:S01]  /*0d00*/  UMOV UR5, 0x340 ;  /* 0x0000034000057882 */ /* 0x000fe20000000000 */
[----:B------:R-:W0:Y:S01]  /*0d10*/  LDC.64 R10, c[0x0][R13+0x450] ;  /* 0x000114000d0a7b82 */ /* 0x000e220000000a00 */
[----:B------:R-:W-:Y:S01]  /*0d20*/  LEA R12, R6, UR5, 0x3 ;  /* 0x00000005060c7c11 */ /* 0x000fe2000f8e18ff */
[----:B------:R-:W-:Y:S01]  /*0d30*/  BSSY.RECONVERGENT B0, `(.L_x_11) ;  /* 0x0000033000007945 */ /* 0x000fe20003800200 */
[----:B------:R-:W-:-:S05]  /*0d40*/  MOV R8, R24 ;  /* 0x0000001800087202 */ /* 0x000fca0000000f00 */
        /* <DEDUP_REMOVED lines=32> */
.L_x_12:
        /* <DEDUP_REMOVED lines=13> */
[----:B------:R-:W-:Y:S01]  /*1020*/  IMAD R13, R13, R14, RZ ;  /* 0x0000000e0d0d7224 */ /* 0x000fe200078e02ff */
[----:B------:R-:W-:-:S03]  /*1030*/  MOV R23, R10 ;  /* 0x0000000a00177202 */ /* 0x000fc60000000f00 */
[----:B------:R-:W-:-:S04]  /*1040*/  IMAD R13, R15, R21, R13 ;  /* 0x000000150f0d7224 */ /* 0x000fc800078e020d */
[----:B------:R-:W-:-:S07]  /*1050*/  IMAD.IADD R21, R11, 0x1, R13 ;  /* 0x000000010b157824 */ /* 0x000fce00078e020d */
.L_x_13:
[----:B------:R-:W-:Y:S05]  /*1060*/  BSYNC.RECONVERGENT B0 ;  /* 0x0000000000007941 */ /* 0x000fea0003800200 */
.L_x_11:
[----:B------:R-:W-:Y:S01]  /*1070*/  IADD3 R13, PT, PT, R6, -0x1, RZ ;  /* 0xffffffff060d7810 */ /* 0x000fe20007ffe0ff */
[----:B------:R-:W-:Y:S01]  /*1080*/  UMOV UR5, 0x340 ;  /* 0x0000034000057882 */ /* 0x000fe20000000000 */
[----:B------:R-:W0:Y:S01]  /*1090*/  LDC.64 R10, c[0x0][R12+0x450] ;  /* 0x000114000c0a7b82 */ /* 0x000e220000000a00 */
[----:B------:R-:W-:Y:S01]  /*10a0*/  IMAD.MOV.U32 R8, RZ, RZ, R24 ;  /* 0x000000ffff087224 */ /* 0x000fe200078e0018 */
[----:B------:R-:W-:Y:S01]  /*10b0*/  LEA R13, R13, UR5, 0x3 ;  /* 0x000000050d0d7c11 */ /* 0x000fe2000f8e18ff */
[----:B------:R-:W-:Y:S05]  /*10c0*/  BSSY.RECONVERGENT B0, `(.L_x_14) ;  /* 0x0000032000007945 */ /* 0x000fea0003800200 */
[----:B------:R-:W1:Y:S01]  /*10d0*/  LDC.64 R14, c[0x0][R13+0x388] ;  /* 0x0000e2000d0e7b82 */ /* 0x000e620000000a00 */
[----:B0-----:R-:W-:-:S02]  /*10e0*/  IMAD R11, R11, R23, RZ ;  /* 0x000000170b0b7224 */ /* 0x001fc400078e02ff */
[----:B------:R-:W-:-:S04]  /*10f0*/  IMAD.WIDE.U32 R24, R10, R23, R8 ;  /* 0x000000170a187225 */ /* 0x000fc800078e0008 */
[----:B------:R-:W-:Y:S01]  /*1100*/  IMAD R11, R10, R21, R11 ;  /* 0x000000150a0b7224 */ /* 0x000fe200078e020b */
[----:B-1----:R-:W-:-:S04]  /*1110*/  LOP3.LUT R18, R17, R15, RZ, 0xfc, !PT ;  /* 0x0000000f11127212 */ /* 0x002fc800078efcff */
        /* <DEDUP_REMOVED lines=27> */
.L_x_15:
        /* <DEDUP_REMOVED lines=8> */
[----:B------:R-:W-:Y:S01]  /*1350*/  MOV R11, R17 ;  /* 0x00000011000b7202 */ /* 0x000fe20000000f00 */
[----:B------:R-:W-:Y:S01]  /*1360*/  IMAD.MOV.U32 R16, RZ, RZ, R18 ;  /* 0x000000ffff107224 */ /* 0x000fe200078e0012 */
[-C--:B------:R-:W-:Y:S02]  /*1370*/  IADD3.X R21, PT, PT, RZ, ~R19.reuse, RZ, P0, !PT ;  /* 0x80000013ff157210 */ /* 0x080fe400007fe4ff */
[----:B------:R-:W-:Y:S01]  /*1380*/  MOV R17, R19 ;  /* 0x0000001300117202 */ /* 0x000fe20000000f00 */
[----:B------:R-:W-:-:S04]  /*1390*/  IMAD.WIDE.U32 R10, R14, R23, R10 ;  /* 0x000000170e0a7225 */ /* 0x000fc800078e000a */
[----:B------:R-:W-:Y:S02]  /*13a0*/  IMAD R21, R21, R14, RZ ;  /* 0x0000000e15157224 */ /* 0x000fe400078e02ff */
[----:B------:R-:W-:Y:S02]  /*13b0*/  IMAD.MOV.U32 R29, RZ, RZ, R10 ;  /* 0x000000ffff1d7224 */ /* 0x000fe400078e000a */
[----:B------:R-:W-:-:S05]  /*13c0*/  IMAD R21, R15, R23, R21 ;  /* 0x000000170f157224 */ /* 0x000fca00078e0215 */
[----:B------:R-:W-:-:S07]  /*13d0*/  IADD3 R21, PT, PT, R11, R21, RZ ;  /* 0x000000150b157210 */ /* 0x000fce0007ffe0ff */
.L_x_16:
[----:B------:R-:W-:Y:S05]  /*13e0*/  BSYNC.RECONVERGENT B0 ;  /* 0x0000000000007941 */ /* 0x000fea0003800200 */
.L_x_14:
        /* <DEDUP_REMOVED lines=38> */
.L_x_18:
        /* <DEDUP_REMOVED lines=17> */
.L_x_19:
[----:B------:R-:W-:Y:S05]  /*1760*/  BSYNC.RECONVERGENT B0 ;  /* 0x0000000000007941 */ /* 0x000fea0003800200 */
.L_x_17:
        /* <DEDUP_REMOVED lines=38> */
.L_x_21:
        /* <DEDUP_REMOVED lines=11> */
[----:B------:R-:W-:Y:S01]  /*1a80*/  IMAD R11, R11, R14, RZ ;  /* 0x0000000e0b0b7224 */ /* 0x000fe200078e02ff */
[----:B------:R-:W-:-:S03]  /*1a90*/  MOV R14, R18 ;  /* 0x00000012000e7202 */ /* 0x000fc60000000f00 */
[----:B------:R-:W-:Y:S02]  /*1aa0*/  IMAD R11, R15, R21, R11 ;  /* 0x000000150f0b7224 */ /* 0x000fe400078e020b */
[----:B------:R-:W-:Y:S02]  /*1ab0*/  IMAD.MOV.U32 R15, RZ, RZ, R19 ;  /* 0x000000ffff0f7224 */ /* 0x000fe400078e0013 */
[----:B------:R-:W-:-:S07]  /*1ac0*/  IMAD.IADD R21, R9, 0x1, R11 ;  /* 0x0000000109157824 */ /* 0x000fce00078e020b */
.L_x_22:
[----:B------:R-:W-:Y:S05]  /*1ad0*/  BSYNC.RECONVERGENT B0 ;  /* 0x0000000000007941 */ /* 0x000fea0003800200 */
.L_x_20:
[----:B------:R-:W-:Y:S01]  /*1ae0*/  IADD3 R9, PT, PT, R6, -0x4, RZ ;  /* 0xfffffffc06097810 */ /* 0x000fe20007ffe0ff */
        /* <DEDUP_REMOVED lines=15> */
[----:B------:R-:W-:Y:S01]  /*1be0*/  HFMA2 R17, -RZ, RZ, 0, 0 ;  /* 0x00000000ff117431 */ /* 0x000fe200000001ff */
[----:B------:R-:W-:-:S05]  /*1bf0*/  ISETP.NE.U32.AND P3, PT, R16, RZ, PT ;  /* 0x000000ff1000720c */ /* 0x000fca0003f65070 */
        /* <DEDUP_REMOVED lines=12> */
[----:B------:R-:W-:Y:S01]  /*1cc0*/  ISETP.GE.U32.AND P1, PT, R13, R16, PT ;  /* 0x000000100d00720c */ /* 0x000fe20003f26070 */
[----:B------:R-:W-:-:S12]  /*1cd0*/  IMAD.MOV.U32 R13, RZ, RZ, RZ ;  /* 0x000000ffff0d7224 */ /* 0x000fd800078e00ff */
[----:B------:R-:W-:Y:S01]  /*1ce0*/  @P1 VIADD R11, R11, 0x1 ;  /* 0x000000010b0b1836 */ /* 0x000fe20000000000 */
[----:B------:R-:W-:-:S04]  /*1cf0*/  @!P3 LOP3.LUT R11, RZ, R16, RZ, 0x33, !PT ;  /* 0x00000010ff0bb212 */ /* 0x000fc800078e33ff */
[----:B------:R-:W-:-:S05]  /*1d00*/  IADD3 R15, PT, PT, -R11, RZ, RZ ;  /* 0x000000ff0b0f7210 */ /* 0x000fca0007ffe1ff */
[----:B------:R-:W-:Y:S02]  /*1d10*/  IMAD R10, R16, R15, R14 ;  /* 0x0000000f100a7224 */ /* 0x000fe400078e020e */
[----:B------:R-:W-:Y:S01]  /*1d20*/  IMAD.MOV.U32 R16, RZ, RZ, R11 ;  /* 0x000000ffff107224 */ /* 0x000fe200078e000b */
[----:B------:R-:W-:Y:S06]  /*1d30*/  BRA `(.L_x_25) ;  /* 0x0000000000407947 */ /* 0x000fec0003800000 */
.L_x_24:
        /* <DEDUP_REMOVED lines=13> */
[----:B------:R-:W-:-:S05]  /*1e10*/  IMAD R13, R17, R21, R13 ;  /* 0x00000015110d7224 */ /* 0x000fca00078e020d */
[----:B------:R-:W-:Y:S01]  /*1e20*/  IADD3 R17, PT, PT, R11, R13, RZ ;  /* 0x0000000d0b117210 */ /* 0x000fe20007ffe0ff */
[----:B------:R-:W-:-:S07]  /*1e30*/  IMAD.MOV.U32 R13, RZ, RZ, R19 ;  /* 0x000000ffff0d7224 */ /* 0x000fce00078e0013 */
.L_x_25:
[----:B------:R-:W-:Y:S05]  /*1e40*/  BSYNC.RECONVERGENT B0 ;  /* 0x0000000000007941 */ /* 0x000fea0003800200 */
.L_x_23:
[----:B------:R-:W0:Y:S01]  /*1e50*/  LDC.64 R8, c[0x0][R9+0x450] ;  /* 0x0001140009087b82 */ /* 0x000e220000000a00 */
[----:B------:R-:W-:Y:S01]  /*1e60*/  MOV R14, R24 ;  /* 0x00000018000e7202 */ /* 0x000fe20000000f00 */
[----:B------:R-:W-:Y:S01]  /*1e70*/  IMAD.MOV.U32 R15, RZ, RZ, R12 ;  /* 0x000000ffff0f7224 */ /* 0x000fe200078e000c */
[----:B------:R-:W-:Y:S01]  /*1e80*/  IADD3 R6, PT, PT, R6, -0x8, RZ ;  /* 0xfffffff806067810 */ /* 0x000fe20007ffe0ff */
[-C--:B0-----:R-:W-:Y:S02]  /*1e90*/  IMAD R11, R9, R10.reuse, RZ ;  /* 0x0000000a090b7224 */ /* 0x081fe400078e02ff */
[----:B------:R-:W-:-:S04]  /*1ea0*/  IMAD.WIDE.U32 R14, R8, R10, R14 ;  /* 0x0000000a080e7225 */ /* 0x000fc800078e000e */
[----:B------:R-:W-:-:S04]  /*1eb0*/  IMAD R11, R8, R17, R11 ;  /* 0x00000011080b7224 */ /* 0x000fc800078e020b */
[----:B------:R-:W-:Y:S01]  /*1ec0*/  IMAD.IADD R9, R15, 0x1, R11 ;  /* 0x000000010f097824 */ /* 0x000fe200078e020b */
[----:B------:R-:W-:Y:S06]  /*1ed0*/  @P2 BRA `(.L_x_26) ;  /* 0xffffffe400002947 */ /* 0x000fec000383ffff */
[----:B------:R-:W-:-:S07]  /*1ee0*/  IADD3 R12, PT, PT, R6, 0x4, RZ ;  /* 0x00000004060c7810 */ /* 0x000fce0007ffe0ff */
.L_x_1:
[----:B------:R-:W-:-:S09]  /*1ef0*/  UISETP.NE.AND UP0, UPT, UR7, URZ, UPT ;  /* 0x000000ff0700728c */ /* 0x000fd2000bf05270 */
[----:B------:R-:W-:Y:S05]  /*1f00*/  BRA.U !UP0, `(.L_x_0) ;  /* 0x0000001908307547 */ /* 0x000fea000b800000 */
[----:B------:R-:W-:-:S09]  /*1f10*/  UISETP.GE.U32.AND UP0, UPT, UR7, 0x4, UPT ;  /* 0x000000040700788c */ /* 0x000fd2000bf06070 */
[----:B------:R-:W-:Y:S05]  /*1f20*/  BRA.U !UP0, `(.L_x_27) ;  /* 0x0000000d08787547 */ /* 0x000fea000b800000 */
[----:B------:R-:W-:Y:S01]  /*1f30*/  VIADD R6, R12, 0xffffffff ;  /* 0xffffffff0c067836 */ /* 0x000fe20000000000 */
[----:B------:R-:W-:Y:S01]  /*1f40*/  UMOV UR5, 0x340 ;  /* 0x0000034000057882 */ /* 0x000fe20000000000 */
[----:B------:R-:W-:Y:S03]  /*1f50*/  BSSY.RECONVERGENT B0, `(.L_x_28) ;  /* 0x000002d000007945 */ /* 0x000fe60003800200 */
[----:B------:R-:W-:-:S04]  /*1f60*/  LEA R6, R6, UR5, 0x3 ;  /* 0x0000000506067c11 */ /* 0x000fc8000f8e18ff */
        /* <DEDUP_REMOVED lines=27> */
.L_x_29:
        /* <DEDUP_REMOVED lines=16> */
.L_x_30:
[----:B------:R-:W-:Y:S05]  /*2220*/  BSYNC.RECONVERGENT B0 ;  /* 0x0000000000007941 */ /* 0x000fea0003800200 */
.L_x_28:
        /* <DEDUP_REMOVED lines=38> */
.L_x_32:
        /* <DEDUP_REMOVED lines=16> */
.L_x_33:
[----:B------:R-:W-:Y:S05]  /*2590*/  BSYNC.RECONVERGENT B0 ;  /* 0x0000000000007941 */ /* 0x000fea0003800200 */
.L_x_31:
        /* <DEDUP_REMOVED lines=35> */
[----:B------:R-:W-:Y:S01]  /*27d0*/  IMAD R13, R14, R13, R16 ;  /* 0x0000000d0e0d7224 */ /* 0x000fe200078e0210 */
[----:B------:R-:W-:Y:S01]  /*27e0*/  MOV R16, R8 ;  /* 0x0000000800107202 */ /* 0x000fe20000000f00 */
[----:B------:R-:W-:Y:S06]  /*27f0*/  BRA `(.L_x_36) ;  /* 0x0000000000447947 */ /* 0x000fec0003800000 */
.L_x_35:
        /* <DEDUP_REMOVED lines=13> */
[----:B------:R-:W-:-:S04]  /*28d0*/  IMAD R7, R7, R14, RZ ;  /* 0x0000000e07077224 */ /* 0x000fc800078e02ff */
[----:B------:R-:W-:Y:S02]  /*28e0*/  IMAD R7, R15, R13, R7 ;  /* 0x0000000d0f077224 */ /* 0x000fe400078e0207 */
[----:B------:R-:W-:-:S03]  /*28f0*/  IMAD.MOV.U32 R13, RZ, RZ, R10 ;  /* 0x000000ffff0d7224 */ /* 0x000fc600078e000a */
[----:B------:R-:W-:-:S07]  /*2900*/  IADD3 R11, PT, PT, R11, R7, RZ ;  /* 0x000000070b0b7210 */ /* 0x000fce0007ffe0ff */
.L_x_36:
[----:B------:R-:W-:Y:S05]  /*2910*/  BSYNC.RECONVERGENT B0 ;  /* 0x0000000000007941 */ /* 0x000fea0003800200 */
.L_x_34:
        /* <DEDUP_REMOVED lines=16> */
[----:B------:R-:W-:Y:S02]  /*2a20*/  ISETP.NE.U32.AND P2, PT, R14, RZ, PT ;  /* 0x000000ff0e00720c */ /* 0x000fe40003f45070 */
        /* <DEDUP_REMOVED lines=13> */
[----:B------:R-:W-:Y:S01]  /*2b00*/  ISETP.GE.U32.AND P1, PT, R11, R14, PT ;  /* 0x0000000e0b00720c */ /* 0x000fe20003f26070 */
[----:B------:R-:W-:-:S12]  /*2b10*/  IMAD.MOV.U32 R11, RZ, RZ, RZ ;  /* 0x000000ffff0b7224 */ /* 0x000fd800078e00ff */
[----:B------:R-:W-:Y:S02]  /*2b20*/  @P1 IADD3 R9, PT, PT, R9, 0x1, RZ ;  /* 0x0000000109091810 */ /* 0x000fe40007ffe0ff */
[----:B------:R-:W-:-:S05]  /*2b30*/  @!P2 LOP3.LUT R9, RZ, R14, RZ, 0x33, !PT ;  /* 0x0000000eff09a212 */ /* 0x000fca00078e33ff */
[----:B------:R-:W-:-:S04]  /*2b40*/  IMAD.MOV R15, RZ, RZ, -R9 ;  /* 0x000000ffff0f7224 */ /* 0x000fc800078e0a09 */
[----:B------:R-:W-:Y:S01]  /*2b50*/  IMAD R15, R14, R15, R16 ;  /* 0x0000000f0e0f7224 */ /* 0x000fe200078e0210 */
[----:B------:R-:W-:Y:S01]  /*2b60*/  MOV R16, R9 ;  /* 0x0000000900107202 */ /* 0x000fe20000000f00 */
[----:B------:R-:W-:Y:S06]  /*2b70*/  BRA `(.L_x_39) ;  /* 0x0000000000447947 */ /* 0x000fec0003800000 */
.L_x_38:
        /* <DEDUP_REMOVED lines=8> */
[----:B------:R-:W-:Y:S02]  /*2c00*/  MOV R8, R16 ;  /* 0x0000001000087202 */ /* 0x000fe40000000f00 */
[----:B------:R-:W-:Y:S01]  /*2c10*/  MOV R16, R18 ;  /* 0x0000001200107202 */ /* 0x000fe20000000f00 */
[----:B------:R-:W-:Y:S02]  /*2c20*/  IMAD.X R11, RZ, RZ, ~R19, P0 ;  /* 0x000000ffff0b7224 */ /* 0x000fe400000e0e13 */
[----:B------:R-:W-:-:S04]  /*2c30*/  IMAD.WIDE.U32 R8, R14, R13, R8 ;  /* 0x0000000d0e087225 */ /* 0x000fc800078e0008 */
[----:B------:R-:W-:-:S04]  /*2c40*/  IMAD R11, R11, R14, RZ ;  /* 0x0000000e0b0b7224 */ /* 0x000fc800078e02ff */
[----:B------:R-:W-:Y:S02]  /*2c50*/  IMAD R11, R15, R13, R11 ;  /* 0x0000000d0f0b7224 */ /* 0x000fe400078e020b */
[----:B------:R-:W-:Y:S02]  /*2c60*/  IMAD.MOV.U32 R15, RZ, RZ, R8 ;  /* 0x000000ffff0f7224 */ /* 0x000fe400078e0008 */
[----:B------:R-:W-:Y:S01]  /*2c70*/  IMAD.MOV.U32 R13, RZ, RZ, R19 ;  /* 0x000000ffff0d7224 */ /* 0x000fe200078e0013 */
[----:B------:R-:W-:-:S07]  /*2c80*/  IADD3 R11, PT, PT, R9, R11, RZ ;  /* 0x0000000b090b7210 */ /* 0x000fce0007ffe0ff */
.L_x_39:
[----:B------:R-:W-:Y:S05]  /*2c90*/  BSYNC.RECONVERGENT B0 ;  /* 0x0000000000007941 */ /* 0x000fea0003800200 */
.L_x_37:
[----:B------:R0:W1:Y:S02]  /*2ca0*/  LDC.64 R8, c[0x0][R7+0x450] ;  /* 0x0001140007087b82 */ /* 0x0000640000000a00 */
[----:B0-----:R-:W-:Y:S01]  /*2cb0*/  MOV R7, R6 ;  /* 0x0000000600077202 */ /* 0x001fe20000000f00 */
[----:B------:R-:W-:Y:S02]  /*2cc0*/  IMAD.MOV.U32 R6, RZ, RZ, R24 ;  /* 0x000000ffff067224 */ /* 0x000fe400078e0018 */
[-C--:B-1----:R-:W-:Y:S02]  /*2cd0*/  IMAD R9, R9, R15.reuse, RZ ;  /* 0x0000000f09097224 */ /* 0x082fe400078e02ff */
[----:B------:R-:W-:-:S04]  /*2ce0*/  IMAD.WIDE.U32 R14, R8, R15, R6 ;  /* 0x0000000f080e7225 */ /* 0x000fc800078e0006 */
[----:B------:R-:W-:-:S05]  /*2cf0*/  IMAD R9, R8, R11, R9 ;  /* 0x0000000b08097224 */ /* 0x000fca00078e0209 */
[----:B------:R-:W-:-:S07]  /*2d00*/  IADD3 R9, PT, PT, R15, R9, RZ ;  /* 0x000000090f097210 */ /* 0x000fce0007ffe0ff */
.L_x_27:
[----:B------:R-:W-:-:S09]  /*2d10*/  UISETP.NE.AND UP0, UPT, UR8, URZ, UPT ;  /* 0x000000ff0800728c */ /* 0x000fd2000bf05270 */
[----:B------:R-:W-:Y:S05]  /*2d20*/  BRA.U !UP0, `(.L_x_0) ;  /* 0x0000000908a87547 */ /* 0x000fea000b800000 */
[----:B------:R-:W-:-:S09]  /*2d30*/  UISETP.NE.AND UP0, UPT, UR8, 0x1, UPT ;  /* 0x000000010800788c */ /* 0x000fd2000bf05270 */
        /* <DEDUP_REMOVED lines=12> */
[----:B------:R-:W-:-:S05]  /*2e00*/  HFMA2 R25, -RZ, RZ, 0, 0 ;  /* 0x00000000ff197431 */ /* 0x000fca00000001ff */
        /* <DEDUP_REMOVED lines=12> */
[----:B------:R-:W-:Y:S02]  /*2ed0*/  ISETP.GE.U32.AND P1, PT, R13, R24, PT ;  /* 0x000000180d00720c */ /* 0x000fe40003f26070 */
[----:B------:R-:W-:-:S11]  /*2ee0*/  MOV R13, RZ ;  /* 0x000000ff000d7202 */ /* 0x000fd60000000f00 */
[----:B------:R-:W-:Y:S02]  /*2ef0*/  @P1 IADD3 R11, PT, PT, R11, 0x1, RZ ;  /* 0x000000010b0b1810 */ /* 0x000fe40007ffe0ff */
[----:B------:R-:W-:-:S05]  /*2f00*/  @!P2 LOP3.LUT R11, RZ, R24, RZ, 0x33, !PT ;  /* 0x00000018ff0ba212 */ /* 0x000fca00078e33ff */
[----:B------:R-:W-:-:S04]  /*2f10*/  IMAD.MOV R21, RZ, RZ, -R11 ;  /* 0x000000ffff157224 */ /* 0x000fc800078e0a0b */
[----:B------:R-:W-:Y:S02]  /*2f20*/  IMAD R21, R24, R21, R16 ;  /* 0x0000001518157224 */ /* 0x000fe400078e0210 */
[----:B------:R-:W-:Y:S01]  /*2f30*/  IMAD.MOV.U32 R24, RZ, RZ, R11 ;  /* 0x000000ffff187224 */ /* 0x000fe200078e000b */
[----:B------:R-:W-:Y:S06]  /*2f40*/  BRA `(.L_x_43) ;  /* 0x0000000000407947 */ /* 0x000fec0003800000 */
.L_x_42:
[----:B------:R-:W-:Y:S01]  /*2f50*/  IMAD.MOV.U32 R26, RZ, RZ, R16 ;  /* 0x000000ffff1a7224 */ /* 0x000fe200078e0010 */
[----:B------:R-:W-:Y:S01]  /*2f60*/  MOV R20, R13 ;  /* 0x0000000d00147202 */ /* 0x000fe20000000f00 */
[----:B------:R-:W-:Y:S01]  /*2f70*/  IMAD.MOV.U32 R11, RZ, RZ, R24 ;  /* 0x000000ffff0b7224 */ /* 0x000fe200078e0018 */
[----:B------:R-:W-:Y:S02]  /*2f80*/  MOV R10, R25 ;  /* 0x00000019000a7202 */ /* 0x000fe40000000f00 */
[----:B------:R-:W-:-:S07]  /*2f90*/  MOV R8, 0x2fb0 ;  /* 0x00002fb000087802 */ /* 0x000fce0000000f00 */
[----:B------:R-:W-:Y:S05]  /*2fa0*/  CALL.REL.NOINC `($__internal_0_$__cuda_sm20_div_s64) ;  /* 0x0000000800c07944 */ /* 0x000fea0003c00000 */
[----:B------:R-:W-:Y:S02]  /*2fb0*/  IADD3 R21, P0, PT, RZ, -R18, RZ ;  /* 0x80000012ff157210 */ /* 0x000fe40007f1e0ff */
[----:B------:R-:W-:-:S03]  /*2fc0*/  MOV R17, R13 ;  /* 0x0000000d00117202 */ /* 0x000fc60000000f00 */
[----:B------:R-:W-:Y:S02]  /*2fd0*/  IMAD.X R15, RZ, RZ, ~R19, P0 ;  /* 0x000000ffff0f7224 */ /* 0x000fe400000e0e13 */
[----:B------:R-:W-:-:S04]  /*2fe0*/  IMAD.WIDE.U32 R10, R24, R21, R16 ;  /* 0x00000015180a7225 */ /* 0x000fc800078e0010 */
[----:B------:R-:W-:Y:S02]  /*2ff0*/  IMAD R15, R15, R24, RZ ;  /* 0x000000180f0f7224 */ /* 0x000fe400078e02ff */
[----:B------:R-:W-:Y:S02]  /*3000*/  IMAD.MOV.U32 R24, RZ, RZ, R18 ;  /* 0x000000ffff187224 */ /* 0x000fe400078e0012 */
[----:B------:R-:W-:Y:S01]  /*3010*/  IMAD R15, R25, R21, R15 ;  /* 0x00000015190f7224 */ /* 0x000fe200078e020f */
[----:B------:R-:W-:Y:S01]  /*3020*/  MOV R25, R19 ;  /* 0x0000001300197202 */ /* 0x000fe20000000f00 */
[----:B------:R-:W-:-:S03]  /*3030*/  IMAD.MOV.U32 R21, RZ, RZ, R10 ;  /* 0x000000ffff157224 */ /* 0x000fc600078e000a */
[----:B------:R-:W-:-:S07]  /*3040*/  IADD3 R13, PT, PT, R11, R15, RZ ;  /* 0x0000000f0b0d7210 */ /* 0x000fce0007ffe0ff */
.L_x_43:
[----:B------:R-:W-:Y:S05]  /*3050*/  BSYNC.RECONVERGENT B0 ;  /* 0x0000000000007941 */ /* 0x000fea0003800200 */
.L_x_41:
        /* <DEDUP_REMOVED lines=38> */
.L_x_45:
        /* <DEDUP_REMOVED lines=8> */
[----:B------:R-:W-:-:S03]  /*3340*/  MOV R8, R24 ;  /* 0x0000001800087202 */ /* 0x000fc60000000f00 */
[----:B------:R-:W-:Y:S02]  /*3350*/  IMAD.X R11, RZ, RZ, ~R19, P0 ;  /* 0x000000ffff0b7224 */ /* 0x000fe400000e0e13 */
[----:B------:R-:W-:-:S04]  /*3360*/  IMAD.WIDE.U32 R8, R16, R13, R8 ;  /* 0x0000000d10087225 */ /* 0x000fc800078e0008 */
[----:B------:R-:W-:Y:S01]  /*3370*/  IMAD R11, R11, R16, RZ ;  /* 0x000000100b0b7224 */ /* 0x000fe200078e02ff */
[----:B------:R-:W-:-:S03]  /*3380*/  MOV R16, R18 ;  /* 0x0000001200107202 */ /* 0x000fc60000000f00 */
[----:B------:R-:W-:Y:S02]  /*3390*/  IMAD R11, R17, R13, R11 ;  /* 0x0000000d110b7224 */ /* 0x000fe400078e020b */
[----:B------:R-:W-:Y:S02]  /*33a0*/  IMAD.MOV.U32 R17, RZ, RZ, R8 ;  /* 0x000000ffff117224 */ /* 0x000fe400078e0008 */
[----:B------:R-:W-:Y:S01]  /*33b0*/  IMAD.MOV.U32 R13, RZ, RZ, R19 ;  /* 0x000000ffff0d7224 */ /* 0x000fe200078e0013 */
[----:B------:R-:W-:-:S07]  /*33c0*/  IADD3 R11, PT, PT, R9, R11, RZ ;  /* 0x0000000b090b7210 */ /* 0x000fce0007ffe0ff */
.L_x_46:
[----:B------:R-:W-:Y:S05]  /*33d0*/  BSYNC.RECONVERGENT B0 ;  /* 0x0000000000007941 */ /* 0x000fea0003800200 */
.L_x_44:
[----:B------:R0:W1:Y:S02]  /*33e0*/  LDC.64 R8, c[0x0][R6+0x450] ;  /* 0x0001140006087b82 */ /* 0x0000640000000a00 */
[----:B0-----:R-:W-:Y:S01]  /*33f0*/  MOV R6, R14 ;  /* 0x0000000e00067202 */ /* 0x001fe20000000f00 */
[----:B-1----:R-:W-:-:S04]  /*3400*/  IMAD R9, R9, R17, RZ ;  /* 0x0000001109097224 */ /* 0x002fc800078e02ff */
[----:B------:R-:W-:-:S04]  /*3410*/  IMAD.WIDE.U32 R14, R8, R17, R6 ;  /* 0x00000011080e7225 */ /* 0x000fc800078e0006 */
[----:B------:R-:W-:-:S04]  /*3420*/  IMAD R9, R8, R11, R9 ;  /* 0x0000000b08097224 */ /* 0x000fc800078e0209 */
[----:B------:R-:W-:-:S07]  /*3430*/  IMAD.IADD R9, R15, 0x1, R9 ;  /* 0x000000010f097824 */ /* 0x000fce00078e0209 */
.L_x_40:
[----:B------:R-:W-:-:S04]  /*3440*/  ULOP3.LUT UR5, UR6, 0x1, URZ, 0xc0, !UPT ;  /* 0x0000000106057892 */ /* 0x000fc8000f8ec0ff */
[----:B------:R-:W-:-:S09]  /*3450*/  UISETP.NE.U32.AND UP0, UPT, UR5, 0x1, UPT ;  /* 0x000000010500788c */ /* 0x000fd2000bf05070 */
[----:B------:R-:W-:Y:S05]  /*3460*/  BRA.U UP0, `(.L_x_0) ;  /* 0x0000000100d87547 */ /* 0x000fea000b800000 */
[----:B------:R-:W-:Y:S01]  /*3470*/  IADD3 R6, PT, PT, R12, -0x1, RZ ;  /* 0xffffffff0c067810 */ /* 0x000fe20007ffe0ff */
[----:B------:R-:W-:Y:S01]  /*3480*/  UMOV UR5, 0x340 ;  /* 0x0000034000057882 */ /* 0x000fe20000000000 */
[----:B------:R-:W-:Y:S02]  /*3490*/  BSSY.RECONVERGENT B0, `(.L_x_47) ;  /* 0x000002d000007945 */ /* 0x000fe40003800200 */
[----:B------:R-:W-:-:S04]  /*34a0*/  LEA R6, R6, UR5, 0x3 ;  /* 0x0000000506067c11 */ /* 0x000fc8000f8e18ff */
[----:B------:R-:W0:Y:S02]  /*34b0*/  LDC.64 R24, c[0x0][R6+0x388] ;  /* 0x0000e20006187b82 */ /* 0x000e240000000a00 */
[----:B0-----:R-:W-:-:S04]  /*34c0*/  LOP3.LUT R7, R13, R25, RZ, 0xfc, !PT ;  /* 0x000000190d077212 */ /* 0x001fc800078efcff */
        /* <DEDUP_REMOVED lines=26> */
.L_x_48:
        /* <DEDUP_REMOVED lines=8> */
[----:B------:R-:W-:Y:S02]  /*36f0*/  MOV R16, R18 ;  /* 0x0000001200107202 */ /* 0x000fe40000000f00 */
[----:B------:R-:W-:Y:S01]  /*3700*/  IADD3.X R7, PT, PT, RZ, ~R19, RZ, P0, !PT ;  /* 0x80000013ff077210 */ /* 0x000fe200007fe4ff */
[----:B------:R-:W-:Y:S01]  /*3710*/  IMAD.WIDE.U32 R10, R24, R15, R12 ;  /* 0x0000000f180a7225 */ /* 0x000fe200078e000c */
[----:B------:R-:W-:-:S03]  /*3720*/  MOV R13, R19 ;  /* 0x00000013000d7202 */ /* 0x000fc60000000f00 */
[----:B------:R-:W-:-:S04]  /*3730*/  IMAD R7, R7, R24, RZ ;  /* 0x0000001807077224 */ /* 0x000fc800078e02ff */
[----:B------:R-:W-:-:S04]  /*3740*/  IMAD R7, R25, R15, R7 ;  /* 0x0000000f19077224 */ /* 0x000fc800078e0207 */
[----:B------:R-:W-:-:S07]  /*3750*/  IMAD.IADD R17, R11, 0x1, R7 ;  /* 0x000000010b117824 */ /* 0x000fce00078e0207 */
.L_x_49:
[----:B------:R-:W-:Y:S05]  /*3760*/  BSYNC.RECONVERGENT B0 ;  /* 0x0000000000007941 */ /* 0x000fea0003800200 */
.L_x_47:
[----:B------:R-:W0:Y:S01]  /*3770*/  LDC.64 R6, c[0x0][R6+0x450] ;  /* 0x0001140006067b82 */ /* 0x000e220000000a00 */
[----:B------:R-:W-:Y:S02]  /*3780*/  IMAD.MOV.U32 R15, RZ, RZ, R9 ;  /* 0x000000ffff0f7224 */ /* 0x000fe400078e0009 */
[-C--:B0-----:R-:W-:Y:S02]  /*3790*/  IMAD R7, R7, R10.reuse, RZ ;  /* 0x0000000a07077224 */ /* 0x081fe400078e02ff */
[----:B------:R-:W-:-:S04]  /*37a0*/  IMAD.WIDE.U32 R14, R6, R10, R14 ;  /* 0x0000000a060e7225 */ /* 0x000fc800078e000e */
[----:B------:R-:W-:-:S05]  /*37b0*/  IMAD R7, R6, R17, R7 ;  /* 0x0000001106077224 */ /* 0x000fca00078e0207 */
[----:B------:R-:W-:-:S07]  /*37c0*/  IADD3 R9, PT, PT, R15, R7, RZ ;  /* 0x000000070f097210 */ /* 0x000fce0007ffe0ff */
.L_x_0:
[----:B------:R-:W0:Y:S01]  /*37d0*/  LDCU.64 UR12, c[0x0][0x790] ;  /* 0x0000f200ff0c77ac */ /* 0x000e220008000a00 */
[----:B------:R-:W-:Y:S01]  /*37e0*/  IMAD.MOV.U32 R15, RZ, RZ, R9 ;  /* 0x000000ffff0f7224 */ /* 0x000fe200078e0009 */
[----:B------:R-:W1:Y:S01]  /*37f0*/  LDCU.64 UR14, c[0x0][0x6c0] ;  /* 0x0000d800ff0e77ac */ /* 0x000e620008000a00 */
[----:B0-----:R-:W-:Y:S02]  /*3800*/  IMAD R11, R13, UR12, RZ ;  /* 0x0000000c0d0b7c24 */ /* 0x001fe4000f8e02ff */
[----:B------:R-:W-:-:S04]  /*3810*/  IMAD.WIDE.U32 R6, R16, UR12, R14 ;  /* 0x0000000c10067c25 */ /* 0x000fc8000f8e000e */
[----:B------:R-:W-:Y:S01]  /*3820*/  IMAD R11, R16, UR13, R11 ;  /* 0x0000000d100b7c24 */ /* 0x000fe2000f8e020b */
[----:B-1----:R-:W-:-:S04]  /*3830*/  LEA R8, P0, R6, UR14, 0x2 ;  /* 0x0000000e06087c11 */ /* 0x002fc8000f8010ff */
[----:B------:R-:W-:-:S04]  /*3840*/  IADD3 R7, PT, PT, R7, R11, RZ ;  /* 0x0000000b07077210 */ /* 0x000fc80007ffe0ff */
[----:B------:R-:W-:Y:S02]  /*3850*/  LEA.HI.X R9, R6, UR15, R7, 0x2, P0 ;  /* 0x0000000f06097c11 */ /* 0x000fe400080f1407 */
[----:B------:R-:W0:Y:S04]  /*3860*/  LDC.64 R6, c[0x0][0x868] ;  /* 0x00021a00ff067b82 */ /* 0x000e280000000a00 */
[----:B------:R-:W0:Y:S01]  /*3870*/  LDG.E R9, desc[UR10][R8.64] ;  /* 0x0000000a08097981 */ /* 0x000e22000c1e1900 */
[----:B------:R-:W-:Y:S01]  /*3880*/  BSSY.RECONVERGENT B0, `(.L_x_50) ;  /* 0x000001b000007945 */ /* 0x000fe20003800200 */
[C---:B0-----:R-:W-:Y:S02]  /*3890*/  FSETP.GTU.FTZ.AND P0, PT, R9.reuse, R7, PT ;  /* 0x000000070900720b */ /* 0x041fe40003f1c000 */
[----:B------:R-:W-:-:S04]  /*38a0*/  FSETP.GE.FTZ.AND P1, PT, R9, R6, PT ;  /* 0x000000060900720b */ /* 0x000fc80003f36000 */
[----:B------:R-:W-:-:S13]  /*38b0*/  PLOP3.LUT P0, PT, P1, P0, PT, 0x8f, 0xf8 ;  /* 0x0000000000f8781c */ /* 0x000fda0000f01177 */
[----:B------:R-:W-:Y:S05]  /*38c0*/  @P0 BRA `(.L_x_51) ;  /* 0x0000000000580947 */ /* 0x000fea0003800000 */
[----:B------:R-:W0:Y:S01]  /*38d0*/  MUFU.RCP R7, R0 ;  /* 0x0000000000077308 */ /* 0x000e220000001000 */
[----:B------:R-:W-:Y:S01]  /*38e0*/  FADD.FTZ R6, R9, -R6 ;  /* 0x8000000609067221 */ /* 0x000fe20000010000 */
[----:B------:R-:W1:Y:S03]  /*38f0*/  LDCU.64 UR12, c[0x0][0x860] ;  /* 0x00010c00ff0c77ac */ /* 0x000e660008000a00 */
[----:B------:R-:W-:Y:S01]  /*3900*/  FMUL.FTZ R6, R5, R6 ;  /* 0x0000000605067220 */ /* 0x000fe20000410000 */
[----:B------:R-:W2:Y:S03]  /*3910*/  LDCU.64 UR14, c[0x0][0x450] ;  /* 0x00008a00ff0e77ac */ /* 0x000ea60008000a00 */
[----:B0-----:R-:W-:-:S06]  /*3920*/  FMUL.FTZ R8, R6, R7 ;  /* 0x0000000706087220 */ /* 0x001fcc0000410000 */
[----:B------:R-:W1:Y:S02]  /*3930*/  F2I.FTZ.TRUNC.NTZ R8, R8 ;  /* 0x0000000800087305 */ /* 0x000e64000021f100 */
[----:B-1----:R-:W-:Y:S02]  /*3940*/  ISETP.NE.U32.AND P0, PT, R8, UR12, PT ;  /* 0x0000000c08007c0c */ /* 0x002fe4000bf05070 */
[----:B------:R-:W-:-:S04]  /*3950*/  SHF.R.S32.HI R6, RZ, 0x1f, R8 ;  /* 0x0000001fff067819 */ /* 0x000fc80000011408 */
[----:B------:R-:W-:Y:S01]  /*3960*/  ISETP.NE.AND.EX P0, PT, R6, UR13, PT, P0 ;  /* 0x0000000d06007c0c */ /* 0x000fe2000bf05300 */
[----:B------:R-:W0:Y:S03]  /*3970*/  LDCU.64 UR12, c[0x0][0x380] ;  /* 0x00007000ff0c77ac */ /* 0x000e260008000a00 */
[----:B------:R-:W-:-:S04]  /*3980*/  SEL R7, RZ, 0xffffffff, P0 ;  /* 0xffffffffff077807 */ /* 0x000fc80000000000 */
[----:B------:R-:W-:-:S04]  /*3990*/  IADD3 R9, P0, PT, R8, R7, RZ ;  /* 0x0000000708097210 */ /* 0x000fc80007f1e0ff */
[----:B------:R-:W-:-:S05]  /*39a0*/  IADD3.X R6, PT, PT, R6, R7, RZ, P0, !PT ;  /* 0x0000000706067210 */ /* 0x000fca00007fe4ff */
[----:B--2---:R-:W-:Y:S02]  /*39b0*/  IMAD R10, R6, UR14, RZ ;  /* 0x0000000e060a7c24 */ /* 0x004fe4000f8e02ff */
[----:B------:R-:W-:-:S04]  /*39c0*/  IMAD.WIDE.U32 R6, R9, UR14, RZ ;  /* 0x0000000e09067c25 */ /* 0x000fc8000f8e00ff */
[----:B------:R-:W-:Y:S01]  /*39d0*/  IMAD R9, R9, UR15, R10 ;  /* 0x0000000f09097c24 */ /* 0x000fe2000f8e020a */
[----:B0-----:R-:W-:-:S03]  /*39e0*/  LEA R8, P0, R6, UR12, 0x2 ;  /* 0x0000000c06087c11 */ /* 0x001fc6000f8010ff */
[----:B------:R-:W-:-:S05]  /*39f0*/  IMAD.IADD R7, R7, 0x1, R9 ;  /* 0x0000000107077824 */ /* 0x000fca00078e0209 */
[----:B------:R-:W-:Y:S01]  /*3a00*/  LEA.HI.X R9, R6, UR13, R7, 0x2, P0 ;  /* 0x0000000d06097c11 */ /* 0x000fe200080f1407 */
[----:B------:R-:W-:-:S05]  /*3a10*/  HFMA2 R7, -RZ, RZ, 1.875, 0 ;  /* 0x3f800000ff077431 */ /* 0x000fca00000001ff */
[----:B------:R0:W-:Y:S02]  /*3a20*/  REDG.E.ADD.F32.FTZ.RN.STRONG.GPU desc[UR10][R8.64], R7 ;  /* 0x00000007080079a6 */ /* 0x0001e4000c12f30a */
.L_x_51:
[----:B------:R-:W-:Y:S05]  /*3a30*/  BSYNC.RECONVERGENT B0 ;  /* 0x0000000000007941 */ /* 0x000fea0003800200 */
.L_x_50:
[----:B------:R-:W1:Y:S01]  /*3a40*/  LDCU.64 UR12, c[0x0][0x870] ;  /* 0x00010e00ff0c77ac */ /* 0x000e620008000a00 */
[----:B------:R-:W-:-:S04]  /*3a50*/  IADD3 R2, P0, PT, R4, R2, RZ ;  /* 0x0000000204027210 */ /* 0x000fc80007f1e0ff */
[----:B------:R-:W-:Y:S02]  /*3a60*/  IADD3.X R3, PT, PT, RZ, R3, RZ, P0, !PT ;  /* 0x00000003ff037210 */ /* 0x000fe400007fe4ff */
[----:B-1----:R-:W-:-:S04]  /*3a70*/  ISETP.GE.U32.AND P0, PT, R2, UR12, PT ;  /* 0x0000000c02007c0c */ /* 0x002fc8000bf06070 */
[----:B------:R-:W-:-:S13]  /*3a80*/  ISETP.GE.AND.EX P0, PT, R3, UR13, PT, P0 ;  /* 0x0000000d03007c0c */ /* 0x000fda000bf06300 */
[----:B------:R-:W-:Y:S05]  /*3a90*/  @!P0 BRA `(.L_x_52) ;  /* 0xffffffc400b08947 */ /* 0x000fea000383ffff */
[----:B------:R-:W-:Y:S05]  /*3aa0*/  EXIT ;  /* 0x000000000000794d */ /* 0x000fea0003800000 */
        .weak           $__internal_0_$__cuda_sm20_div_s64
        .type           $__internal_0_$__cuda_sm20_div_s64,@function
        .size           $__internal_0_$__cuda_sm20_div_s64,(.L_x_6376 - $__internal_0_$__cuda_sm20_div_s64)
$__internal_0_$__cuda_sm20_div_s64:
[-C--:B------:R-:W-:Y:S02]  /*3ab0*/  IADD3 R18, P1, PT, RZ, -R11.reuse, RZ ;  /* 0x8000000bff127210 */ /* 0x080fe40007f3e0ff */
[----:B------:R-:W-:Y:S02]  /*3ac0*/  ISETP.GE.AND P0, PT, R10, RZ, PT ;  /* 0x000000ff0a00720c */ /* 0x000fe40003f06270 */
[----:B------:R-:W-:Y:S01]  /*3ad0*/  ISETP.GE.AND P4, PT, R20, RZ, PT ;  /* 0x000000ff1400720c */ /* 0x000fe20003f86270 */
[----:B------:R-:W-:Y:S01]  /*3ae0*/  IMAD.X R19, RZ, RZ, ~R10, P1 ;  /* 0x000000ffff137224 */ /* 0x000fe200008e0e0a */
[----:B------:R-:W-:-:S04]  /*3af0*/  SEL R18, R18, R11, !P0 ;  /* 0x0000000b12127207 */ /* 0x000fc80004000000 */
[----:B------:R-:W-:-:S04]  /*3b00*/  SEL R19, R19, R10, !P0 ;  /* 0x0000000a13137207 */ /* 0x000fc80004000000 */
[----:B------:R-:W0:Y:S02]  /*3b10*/  I2F.U64.RP R21, R18 ;  /* 0x0000001200157312 */ /* 0x000e240000309000 */
[----:B0-----:R-:W0:Y:S02]  /*3b20*/  MUFU.RCP R21, R21 ;  /* 0x0000001500157308 */ /* 0x001e240000001000 */
[----:B0-----:R-:W-:-:S15]  /*3b30*/  IADD3 R21, PT, PT, R21, 0x1ffffffe, RZ ;  /* 0x1ffffffe15157810 */ /* 0x001fde0007ffe0ff */
[----:B------:R-:W-:-:S15]  /*3b40*/  NOP ;  /* 0x0000000000007918 */ /* 0x000fde0000000000 */
[----:B------:R-:W-:-:S15]  /*3b50*/  NOP ;  /* 0x0000000000007918 */ /* 0x000fde0000000000 */
[----:B------:R-:W-:-:S15]  /*3b60*/  NOP ;  /* 0x0000000000007918 */ /* 0x000fde0000000000 */
[----:B------:R-:W0:Y:S02]  /*3b70*/  F2I.U64.TRUNC R32, R21 ;  /* 0x0000001500207311 */ /* 0x000e24000020d800 */
[----:B0-----:R-:W-:-:S04]  /*3b80*/  IMAD.WIDE.U32 R30, R32, R18, RZ ;  /* 0x00000012201e7225 */ /* 0x001fc800078e00ff */
[C---:B------:R-:W-:Y:S01]  /*3b90*/  IMAD R22, R32.reuse, R19, R31 ;  /* 0x0000001320167224 */ /* 0x040fe200078e021f */
[----:B------:R-:W-:Y:S01]  /*3ba0*/  IADD3 R23, P0, PT, RZ, -R30, RZ ;  /* 0x8000001eff177210 */ /* 0x000fe20007f1e0ff */
[----:B------:R-:W-:Y:S02]  /*3bb0*/  IMAD.MOV.U32 R31, RZ, RZ, R32 ;  /* 0x000000ffff1f7224 */ /* 0x000fe400078e0020 */
[----:B------:R-:W-:Y:S02]  /*3bc0*/  IMAD R22, R33, R18, R22 ;  /* 0x0000001221167224 */ /* 0x000fe400078e0216 */
[----:B------:R-:W-:-:S03]  /*3bd0*/  IMAD.HI.U32 R30, R32, R23, RZ ;  /* 0x00000017201e7227 */ /* 0x000fc600078e00ff */
[----:B------:R-:W-:-:S05]  /*3be0*/  IADD3.X R22, PT, PT, RZ, ~R22, RZ, P0, !PT ;  /* 0x80000016ff167210 */ /* 0x000fca00007fe4ff */
[----:B------:R-:W-:-:S04]  /*3bf0*/  IMAD.WIDE.U32 R30, P0, R32, R22, R30 ;  /* 0x00000016201e7225 */ /* 0x000fc8000780001e */
[C---:B------:R-:W-:Y:S02]  /*3c00*/  IMAD R21, R33.reuse, R22, RZ ;  /* 0x0000001621157224 */ /* 0x040fe400078e02ff */
[----:B------:R-:W-:-:S04]  /*3c10*/  IMAD.HI.U32 R23, P1, R33, R23, R30 ;  /* 0x0000001721177227 */ /* 0x000fc8000782001e */
[----:B------:R-:W-:Y:S01]  /*3c20*/  IMAD.HI.U32 R22, R33, R22, RZ ;  /* 0x0000001621167227 */ /* 0x000fe200078e00ff */
[----:B------:R-:W-:-:S04]  /*3c30*/  IADD3 R31, P3, PT, R21, R23, RZ ;  /* 0x00000017151f7210 */ /* 0x000fc80007f7e0ff */
[----:B------:R-:W-:Y:S01]  /*3c40*/  IADD3.X R22, PT, PT, R22, R33, RZ, P0, !PT ;  /* 0x0000002116167210 */ /* 0x000fe200007fe4ff */
[----:B------:R-:W-:-:S03]  /*3c50*/  IMAD.WIDE.U32 R32, R31, R18, RZ ;  /* 0x000000121f207225 */ /* 0x000fc600078e00ff */
[----:B------:R-:W-:Y:S01]  /*3c60*/  IADD3.X R22, PT, PT, RZ, RZ, R22, P3, P1 ;  /* 0x000000ffff167210 */ /* 0x000fe20001fe2416 */
[----:B------:R-:W-:Y:S01]  /*3c70*/  IMAD R23, R31, R19, R33 ;  /* 0x000000131f177224 */ /* 0x000fe200078e0221 */
[----:B------:R-:W-:-:S03]  /*3c80*/  IADD3 R27, P0, PT, RZ, -R32, RZ ;  /* 0x80000020ff1b7210 */ /* 0x000fc60007f1e0ff */
[----:B------:R-:W-:Y:S02]  /*3c90*/  IMAD R23, R22, R18, R23 ;  /* 0x0000001216177224 */ /* 0x000fe400078e0217 */
[----:B------:R-:W-:-:S03]  /*3ca0*/  IMAD.HI.U32 R30, R31, R27, RZ ;  /* 0x0000001b1f1e7227 */ /* 0x000fc600078e00ff */
[----:B------:R-:W-:-:S05]  /*3cb0*/  IADD3.X R23, PT, PT, RZ, ~R23, RZ, P0, !PT ;  /* 0x80000017ff177210 */ /* 0x000fca00007fe4ff */
[----:B------:R-:W-:-:S04]  /*3cc0*/  IMAD.WIDE.U32 R30, P0, R31, R23, R30 ;  /* 0x000000171f1e7225 */ /* 0x000fc8000780001e */
[C---:B------:R-:W-:Y:S02]  /*3cd0*/  IMAD R21, R22.reuse, R23, RZ ;  /* 0x0000001716157224 */ /* 0x040fe400078e02ff */
[----:B------:R-:W-:Y:S01]  /*3ce0*/  IMAD.HI.U32 R27, P1, R22, R27, R30 ;  /* 0x0000001b161b7227 */ /* 0x000fe2000782001e */
[----:B------:R-:W-:-:S03]  /*3cf0*/  MOV R31, RZ ;  /* 0x000000ff001f7202 */ /* 0x000fc60000000f00 */
[----:B------:R-:W-:Y:S01]  /*3d00*/  IMAD.HI.U32 R23, R22, R23, RZ ;  /* 0x0000001716177227 */ /* 0x000fe200078e00ff */
[----:B------:R-:W-:Y:S02]  /*3d10*/  IADD3 R21, P3, PT, R21, R27, RZ ;  /* 0x0000001b15157210 */ /* 0x000fe40007f7e0ff */
[----:B------:R-:W-:Y:S02]  /*3d20*/  IADD3 R27, P5, PT, RZ, -R26, RZ ;  /* 0x8000001aff1b7210 */ /* 0x000fe40007fbe0ff */
[----:B------:R-:W-:Y:S02]  /*3d30*/  IADD3.X R23, PT, PT, R23, R22, RZ, P0, !PT ;  /* 0x0000001617177210 */ /* 0x000fe400007fe4ff */
[----:B------:R-:W-:Y:S01]  /*3d40*/  SEL R27, R27, R26, !P4 ;  /* 0x0000001a1b1b7207 */ /* 0x000fe20006000000 */
[----:B------:R-:W-:Y:S01]  /*3d50*/  IMAD.X R26, RZ, RZ, ~R20, P5 ;  /* 0x000000ffff1a7224 */ /* 0x000fe200028e0e14 */
[----:B------:R-:W-:-:S03]  /*3d60*/  IADD3.X R23, PT, PT, RZ, RZ, R23, P3, P1 ;  /* 0x000000ffff177210 */ /* 0x000fc60001fe2417 */
[----:B------:R-:W-:Y:S01]  /*3d70*/  IMAD.HI.U32 R30, R21, R27, RZ ;  /* 0x0000001b151e7227 */ /* 0x000fe200078e00ff */
[----:B------:R-:W-:-:S05]  /*3d80*/  SEL R22, R26, R20, !P4 ;  /* 0x000000141a167207 */ /* 0x000fca0006000000 */
[----:B------:R-:W-:-:S04]  /*3d90*/  IMAD.WIDE.U32 R30, R21, R22, R30 ;  /* 0x00000016151e7225 */ /* 0x000fc800078e001e */
[C---:B------:R-:W-:Y:S02]  /*3da0*/  IMAD R21, R23.reuse, R22, RZ ;  /* 0x0000001617157224 */ /* 0x040fe400078e02ff */
[----:B------:R-:W-:-:S04]  /*3db0*/  IMAD.HI.U32 R26, P0, R23, R27, R30 ;  /* 0x0000001b171a7227 */ /* 0x000fc8000780001e */
[----:B------:R-:W-:Y:S01]  /*3dc0*/  IMAD.HI.U32 R23, R23, R22, RZ ;  /* 0x0000001617177227 */ /* 0x000fe200078e00ff */
[----:B------:R-:W-:-:S03]  /*3dd0*/  IADD3 R21, P1, PT, R21, R26, RZ ;  /* 0x0000001a15157210 */ /* 0x000fc60007f3e0ff */
[----:B------:R-:W-:Y:S02]  /*3de0*/  IMAD.X R23, RZ, RZ, R23, P0 ;  /* 0x000000ffff177224 */ /* 0x000fe400000e0617 */
[----:B------:R-:W-:-:S03]  /*3df0*/  IMAD.WIDE.U32 R30, R21, R18, RZ ;  /* 0x00000012151e7225 */ /* 0x000fc600078e00ff */
[----:B------:R-:W-:Y:S01]  /*3e00*/  IADD3.X R23, PT, PT, RZ, R23, RZ, P1, !PT ;  /* 0x00000017ff177210 */ /* 0x000fe20000ffe4ff */
[----:B------:R-:W-:Y:S01]  /*3e10*/  IMAD R26, R21, R19, R31 ;  /* 0x00000013151a7224 */ /* 0x000fe200078e021f */
[----:B------:R-:W-:-:S03]  /*3e20*/  IADD3 R27, P0, PT, -R30, R27, RZ ;  /* 0x0000001b1e1b7210 */ /* 0x000fc60007f1e1ff */
[----:B------:R-:W-:-:S05]  /*3e30*/  IMAD R26, R23, R18, R26 ;  /* 0x00000012171a7224 */ /* 0x000fca00078e021a */
[----:B------:R-:W-:Y:S02]  /*3e40*/  IADD3.X R22, PT, PT, ~R26, R22, RZ, P0, !PT ;  /* 0x000000161a167210 */ /* 0x000fe400007fe5ff */
[CC--:B------:R-:W-:Y:S02]  /*3e50*/  ISETP.GE.U32.AND P0, PT, R27.reuse, R18.reuse, PT ;  /* 0x000000121b00720c */ /* 0x0c0fe40003f06070 */
[----:B------:R-:W-:Y:S02]  /*3e60*/  IADD3 R26, P3, PT, R27, -R18, RZ ;  /* 0x800000121b1a7210 */ /* 0x000fe40007f7e0ff */
[----:B------:R-:W-:-:S04]  /*3e70*/  ISETP.GE.U32.AND.EX P0, PT, R22, R19, PT, P0 ;  /* 0x000000131600720c */ /* 0x000fc80003f06100 */
[----:B------:R-:W-:Y:S02]  /*3e80*/  SEL R27, R26, R27, P0 ;  /* 0x0000001b1a1b7207 */ /* 0x000fe40000000000 */
[----:B------:R-:W-:Y:S02]  /*3e90*/  IADD3 R26, P4, PT, R21, 0x1, RZ ;  /* 0x00000001151a7810 */ /* 0x000fe40007f9e0ff */
[----:B------:R-:W-:Y:S01]  /*3ea0*/  ISETP.GE.U32.AND P1, PT, R27, R18, PT ;  /* 0x000000121b00720c */ /* 0x000fe20003f26070 */
[----:B------:R-:W-:Y:S01]  /*3eb0*/  IMAD.X R18, R22, 0x1, ~R19, P3 ;  /* 0x0000000116127824 */ /* 0x000fe200018e0e13 */
[----:B------:R-:W-:Y:S02]  /*3ec0*/  SEL R26, R26, R21, P0 ;  /* 0x000000151a1a7207 */ /* 0x000fe40000000000 */
[----:B------:R-:W-:Y:S02]  /*3ed0*/  IADD3.X R21, PT, PT, RZ, R23, RZ, P4, !PT ;  /* 0x00000017ff157210 */ /* 0x000fe400027fe4ff */
[----:B------:R-:W-:-:S02]  /*3ee0*/  SEL R18, R18, R22, P0 ;  /* 0x0000001612127207 */ /* 0x000fc40000000000 */
[----:B------:R-:W-:Y:S02]  /*3ef0*/  SEL R21, R21, R23, P0 ;  /* 0x0000001715157207 */ /* 0x000fe40000000000 */
[----:B------:R-:W-:Y:S02]  /*3f00*/  IADD3 R22, P3, PT, R26, 0x1, RZ ;  /* 0x000000011a167810 */ /* 0x000fe40007f7e0ff */
[----:B------:R-:W-:Y:S02]  /*3f10*/  ISETP.GE.U32.AND.EX P0, PT, R18, R19, PT, P1 ;  /* 0x000000131200720c */ /* 0x000fe40003f06110 */
[-C--:B------:R-:W-:Y:S02]  /*3f20*/  IADD3.X R18, PT, PT, RZ, R21.reuse, RZ, P3, !PT ;  /* 0x00000015ff127210 */ /* 0x080fe40001ffe4ff */
[----:B------:R-:W-:Y:S02]  /*3f30*/  SEL R22, R22, R26, P0 ;  /* 0x0000001a16167207 */ /* 0x000fe40000000000 */
[----:B------:R-:W-:-:S02]  /*3f40*/  SEL R21, R18, R21, P0 ;  /* 0x0000001512157207 */ /* 0x000fc40000000000 */
[----:B------:R-:W-:Y:S02]  /*3f50*/  IADD3 R18, P3, PT, RZ, -R22, RZ ;  /* 0x80000016ff127210 */ /* 0x000fe40007f7e0ff */
[C---:B------:R-:W-:Y:S02]  /*3f60*/  LOP3.LUT R19, R10.reuse, R20, RZ, 0x3c, !PT ;  /* 0x000000140a137212 */ /* 0x040fe400078e3cff */
[----:B------:R-:W-:Y:S01]  /*3f70*/  ISETP.NE.U32.AND P0, PT, R11, RZ, PT ;  /* 0x000000ff0b00720c */ /* 0x000fe20003f05070 */
[----:B------:R-:W-:Y:S01]  /*3f80*/  IMAD.X R11, RZ, RZ, ~R21, P3 ;  /* 0x000000ffff0b7224 */ /* 0x000fe200018e0e15 */
[----:B------:R-:W-:Y:S02]  /*3f90*/  ISETP.GE.AND P1, PT, R19, RZ, PT ;  /* 0x000000ff1300720c */ /* 0x000fe40003f26270 */
[----:B------:R-:W-:Y:S02]  /*3fa0*/  ISETP.NE.AND.EX P0, PT, R10, RZ, PT, P0 ;  /* 0x000000ff0a00720c */ /* 0x000fe40003f05300 */
[----:B------:R-:W-:-:S02]  /*3fb0*/  SEL R11, R11, R21, !P1 ;  /* 0x000000150b0b7207 */ /* 0x000fc40004800000 */
[----:B------:R-:W-:Y:S02]  /*3fc0*/  MOV R10, R8 ;  /* 0x00000008000a7202 */ /* 0x000fe40000000f00 */
[----:B------:R-:W-:Y:S01]  /*3fd0*/  SEL R19, R11, 0xffffffff, P0 ;  /* 0xffffffff0b137807 */ /* 0x000fe20000000000 */
[----:B------:R-:W-:Y:S01]  /*3fe0*/  HFMA2 R11, -RZ, RZ, 0, 0 ;  /* 0x00000000ff0b7431 */ /* 0x000fe200000001ff */
[----:B------:R-:W-:-:S04]  /*3ff0*/  SEL R18, R18, R22, !P1 ;  /* 0x0000001612127207 */ /* 0x000fc80004800000 */
[----:B------:R-:W-:Y:S01]  /*4000*/  SEL R18, R18, 0xffffffff, P0 ;  /* 0xffffffff12127807 */ /* 0x000fe20000000000 */
[----:B------:R-:W-:Y:S06]  /*4010*/  RET.REL.NODEC R10 `(_ZN2at4cuda17kernelHistogram1DIfflLi1ELi2ELin1ELNS0_23CUDAHistogramMemoryTypeE1EZNS0_21CUDA_tensor_histogramIffLb0EEEbNS_6TensorES4_S4_lNS_14AccumulateTypeIT0_Lb1EE4typeES8_NS0_13TensorArgTypeES9_S9_EUllE0_EEvNS0_6detail10TensorInfoIT_T1_EESF_NSC_IKS6_SE_EElS8_S8_SE_T6_) ;  /* 0xffffffbc0af87950 */ /* 0x000fec0003c3ffff */
.L_x_53:
[----:B------:R-:W-:-:S00]  /*4020*/  BRA `(.L_x_53) ;  /* 0xfffffffc00fc7947 */ /* 0x000fc0000383ffff */
[----:B------:R-:W-:-:S00]  /*4030*/  NOP ;  /* 0x0000000000007918 */ /* 0x000fc00000000000 */
        /* <DEDUP_REMOVED lines=12> */
.L_x_6376:


//--------------------- .text._ZN2at4cuda17kernelHistogram1DIfflLi1ELi2ELin1ELNS0_23CUDAHistogramMemoryTypeE0EZNS0_21CUDA_tensor_histogramIffLb0EEEbNS_6TensorES4_S4_lNS_14AccumulateTypeIT0_Lb1EE4typeES8_NS0_13TensorArgTypeES9_S9_EUllE0_EEvNS0_6detail10TensorInfoIT_T1_EESF_NSC_IKS6_SE_EElS8_S8_SE_T6_ --------------------------
	.section	.text._ZN2at4cuda17kernelHistogram1DIfflLi1ELi2ELin1ELNS0_23CUDAHistogramMemoryTypeE0EZNS0_21CUDA_tensor_histogramIffLb0EEEbNS_6TensorES4_S4_lNS_14AccumulateTypeIT0_Lb1EE4typeES8_NS0_13TensorArgTypeES9_S9_EUllE0_EEvNS0_6detail10TensorInfoIT_T1_EESF_NSC_IKS6_SE_EElS8_S8_SE_T6_,"ax",@progbits
	.align	128
        .global         _ZN2at4cuda17kernelHistogram1DIfflLi1ELi2ELin1ELNS0_23CUDAHistogramMemoryTypeE0EZNS0_21CUDA_tensor_histogramIffLb0EEEbNS_6TensorES4_S4_lNS_14AccumulateTypeIT0_Lb1EE4typeES8_NS0_13TensorArgTypeES9_S9_EUllE0_EEvNS0_6detail10TensorInfoIT_T1_EESF_NSC_IKS6_SE_EElS8_S8_SE_T6_
        .type           _ZN2at4cuda17kernelHistogram1DIfflLi1ELi2ELin1ELNS0_23CUDAHistogramMemoryTypeE0EZNS0_21CUDA_tensor_histogramIffLb0EEEbNS_6TensorES4_S4_lNS_14AccumulateTypeIT0_Lb1EE4typeES8_NS0_13TensorArgTypeES9_S9_EUllE0_EEvNS0_6detail10TensorInfoIT_T1_EESF_NSC_IKS6_SE_EElS8_S8_SE_T6_,@function
        .size           _ZN2at4cuda17kernelHistogram1DIfflLi1ELi2ELin1ELNS0_23CUDAHistogramMemoryTypeE0EZNS0_21CUDA_tensor_histogramIffLb0EEEbNS_6TensorES4_S4_lNS_14AccumulateTypeIT0_Lb1EE4typeES8_NS0_13TensorArgTypeES9_S9_EUllE0_EEvNS0_6detail10TensorInfoIT_T1_EESF_NSC_IKS6_SE_EElS8_S8_SE_T6_,(.L_x_6378 - _ZN2at4cuda17kernelHistogram1DIfflLi1ELi2ELin1ELNS0_23CUDAHistogramMemoryTypeE0EZNS0_21CUDA_tensor_histogramIffLb0EEEbNS_6TensorES4_S4_lNS_14AccumulateTypeIT0_Lb1EE4typeES8_NS0_13TensorArgTypeES9_S9_EUllE0_EEvNS0_6detail10TensorInfoIT_T1_EESF_NSC_IKS6_SE_EElS8_S8_SE_T6_)
        .other          _ZN2at4cuda17kernelHistogram1DIfflLi1ELi2ELin1ELNS0_23CUDAHistogramMemoryTypeE0EZNS0_21CUDA_tensor_histogramIffLb0EEEbNS_6TensorES4_S4_lNS_14AccumulateTypeIT0_Lb1EE4typeES8_NS0_13TensorArgTypeES9_S9_EUllE0_EEvNS0_6detail10TensorInfoIT_T1_EESF_NSC_IKS6_SE_EElS8_S8_SE_T6_,@"STO_CUDA_ENTRY STV_DEFAULT"
_ZN2at4cuda17kernelHistogram1DIfflLi1ELi2ELin1ELNS0_23CUDAHistogramMemoryTypeE0EZNS0_21CUDA_tensor_histogramIffLb0EEEbNS_6TensorES4_S4_lNS_14AccumulateTypeIT0_Lb1EE4typeES8_NS0_13TensorArgTypeES9_S9_EUllE0_EEvNS0_6detail10TensorInfoIT_T1_EESF_NSC_IKS6_SE_EElS8_S8_SE_T6_:
.text._ZN2at4cuda17kernelHistogram1DIfflLi1ELi2ELin1ELNS0_23CUDAHistogramMemoryTypeE0EZNS0_21CUDA_tensor_histogramIffLb0EEEbNS_6TensorES4_S4_lNS_14AccumulateTypeIT0_Lb1EE4typeES8_NS0_13TensorArgTypeES9_S9_EUllE0_EEvNS0_6detail10TensorInfoIT_T1_EESF_NSC_IKS6_SE_EElS8_S8_SE_T6_:
[----:B------:R-:W-:Y:S01]  /*0000*/  LDC R1, c[0x0][0x37c] ;  /* 0x0000df00ff017b82 */ /* 0x000fe20000000800 */
[----:B------:R-:W0:Y:S01]  /*0010*/  S2R R26, SR_TID.X ;  /* 0x00000000001a7919 */ /* 0x000e220000002100 */
[----:B------:R-:W0:Y:S01]  /*0020*/  LDCU.64 UR4, c[0x0][0x388] ;  /* 0x00007100ff0477ac */ /* 0x000e220008000a00 */
[----:B------:R-:W-:Y:S01]  /*0030*/  BSSY.RECONVERGENT B0, `(.L_x_54) ;  /* 0x000005c000007945 */ /* 0x000fe20003800200 */
[----:B------:R-:W-:Y:S01]  /*0040*/  IMAD.MOV.U32 R25, RZ, RZ, RZ ;  /* 0x000000ffff197224 */ /* 0x000fe200078e00ff */
[----:B------:R-:W1:Y:S01]  /*0050*/  LDCU.64 UR6, c[0x0][0x388] ;  /* 0x00007100ff0677ac */ /* 0x000e620008000a00 */
[----:B0-----:R-:W-:-:S04]  /*0060*/  ISETP.GE.U32.AND P0, PT, R26, UR4, PT ;  /* 0x000000041a007c0c */ /* 0x001fc8000bf06070 */
[----:B------:R-:W-:-:S13]  /*0070*/  ISETP.GE.AND.EX P0, PT, RZ, UR5, PT, P0 ;  /* 0x00000005ff007c0c */ /* 0x000fda000bf06300 */
[----:B-1----:R-:W-:Y:S05]  /*0080*/  @P0 BRA `(.L_x_55) ;  /* 0x0000000400580947 */ /* 0x002fea0003800000 */
[----:B------:R-:W0:Y:S01]  /*0090*/  LDC R0, c[0x0][0x360] ;  /* 0x0000d800ff007b82 */ /* 0x000e220000000800 */
[----:B------:R-:W-:Y:S01]  /*00a0*/  BSSY.RECONVERGENT B1, `(.L_x_56) ;  /* 0x0000026000017945 */ /* 0x000fe20003800200 */
[----:B0-----:R-:W-:-:S04]  /*00b0*/  IADD3 R4, P1, PT, R0, R26, RZ ;  /* 0x0000001a00047210 */ /* 0x001fc80007f3e0ff */
[C---:B------:R-:W-:Y:S01]  /*00c0*/  ISETP.GE.U32.AND P0, PT, R4.reuse, UR4, PT ;  /* 0x0000000404007c0c */ /* 0x040fe2000bf06070 */
[----:B------:R-:W-:Y:S01]  /*00d0*/  IMAD.X R6, RZ, RZ, R25, P1 ;  /* 0x000000ffff067224 */ /* 0x000fe200008e0619 */
[----:B------:R-:W-:-:S04]  /*00e0*/  ISETP.GT.U32.AND P1, PT, R4, UR4, PT ;  /* 0x0000000404007c0c */ /* 0x000fc8000bf24070 */
[C---:B------:R-:W-:Y:S02]  /*00f0*/  ISETP.GE.AND.EX P0, PT, R6.reuse, UR5, PT, P0 ;  /* 0x0000000506007c0c */ /* 0x040fe4000bf06300 */
[----:B------:R-:W-:Y:S02]  /*0100*/  ISETP.GT.AND.EX P1, PT, R6, UR5, PT, P1 ;  /* 0x0000000506007c0c */ /* 0x000fe4000bf24310 */
[----:B------:R-:W-:Y:S02]  /*0110*/  SEL R2, RZ, 0x1, P0 ;  /* 0x00000001ff027807 */ /* 0x000fe40000000000 */
[----:B------:R-:W-:Y:S02]  /*0120*/  SEL R3, R4, UR4, P1 ;  /* 0x0000000404037c07 */ /* 0x000fe40008800000 */
[----:B------:R-:W-:Y:S02]  /*0130*/  SEL R5, R6, UR5, P1 ;  /* 0x0000000506057c07 */ /* 0x000fe40008800000 */
[----:B------:R-:W-:-:S04]  /*0140*/  IADD3 R3, P0, P1, R3, -R4, -R2 ;  /* 0x8000000403037210 */ /* 0x000fc8000791e802 */
[----:B------:R-:W-:-:S04]  /*0150*/  IADD3.X R5, PT, PT, R5, -0x1, ~R6, P0, P1 ;  /* 0xffffffff05057810 */ /* 0x000fc800007e2c06 */
[----:B------:R-:W-:-:S13]  /*0160*/  ISETP.NE.U32.AND P0, PT, R5, RZ, PT ;  /* 0x000000ff0500720c */ /* 0x000fda0003f05070 */
[----:B------:R-:W-:Y:S05]  /*0170*/  @P0 BRA `(.L_x_57) ;  /* 0x0000000000500947 */ /* 0x000fea0003800000 */
[----:B------:R-:W0:Y:S01]  /*0180*/  I2F.U32.RP R6, R0 ;  /* 0x0000000000067306 */ /* 0x000e220000209000 */
[----:B------:R-:W-:-:S07]  /*0190*/  ISETP.NE.U32.AND P2, PT, R0, RZ, PT ;  /* 0x000000ff0000720c */ /* 0x000fce0003f45070 */
[----:B0-----:R-:W0:Y:S02]  /*01a0*/  MUFU.RCP R6, R6 ;  /* 0x0000000600067308 */ /* 0x001e240000001000 */
[----:B0-----:R-:W-:-:S06]  /*01b0*/  IADD3 R4, PT, PT, R6, 0xffffffe, RZ ;  /* 0x0ffffffe06047810 */ /* 0x001fcc0007ffe0ff */
[----:B------:R0:W1:Y:S02]  /*01c0*/  F2I.FTZ.U32.TRUNC.NTZ R5, R4 ;  /* 0x0000000400057305 */ /* 0x000064000021f000 */
[----:B0-----:R-:W-:Y:S02]  /*01d0*/  IMAD.MOV.U32 R4, RZ, RZ, RZ ;  /* 0x000000ffff047224 */ /* 0x001fe400078e00ff */
[----:B-1----:R-:W-:-:S04]  /*01e0*/  IMAD.MOV R7, RZ, RZ, -R5 ;  /* 0x000000ffff077224 */ /* 0x002fc800078e0a05 */
[----:B------:R-:W-:-:S04]  /*01f0*/  IMAD R7, R7, R0, RZ ;  /* 0x0000000007077224 */ /* 0x000fc800078e02ff */
[----:B------:R-:W-:-:S06]  /*0200*/  IMAD.HI.U32 R8, R5, R7, R4 ;  /* 0x0000000705087227 */ /* 0x000fcc00078e0004 */
[----:B------:R-:W-:-:S05]  /*0210*/  IMAD.HI.U32 R4, R8, R3, RZ ;  /* 0x0000000308047227 */ /* 0x000fca00078e00ff */
[----:B------:R-:W-:-:S05]  /*0220*/  IADD3 R5, PT, PT, -R4, RZ, RZ ;  /* 0x000000ff04057210 */ /* 0x000fca0007ffe1ff */
[----:B------:R-:W-:Y:S02]  /*0230*/  IMAD R3, R0, R5, R3 ;  /* 0x0000000500037224 */ /* 0x000fe400078e0203 */
[----:B------:R-:W-:-:S03]  /*0240*/  IMAD.MOV.U32 R5, RZ, RZ, RZ ;  /* 0x000000ffff057224 */ /* 0x000fc600078e00ff */
[----:B------:R-:W-:-:S13]  /*0250*/  ISETP.GE.U32.AND P0, PT, R3, R0, PT ;  /* 0x000000000300720c */ /* 0x000fda0003f06070 */
[----:B------:R-:W-:Y:S02]  /*0260*/  @P0 IMAD.IADD R3, R3, 0x1, -R0 ;  /* 0x0000000103030824 */ /* 0x000fe400078e0a00 */
[----:B------:R-:W-:-:S03]  /*0270*/  @P0 VIADD R4, R4, 0x1 ;  /* 0x0000000104040836 */ /* 0x000fc60000000000 */
[----:B------:R-:W-:-:S13]  /*0280*/  ISETP.GE.U32.AND P1, PT, R3, R0, PT ;  /* 0x000000000300720c */ /* 0x000fda0003f26070 */
[----:B------:R-:W-:Y:S02]  /*0290*/  @P1 IADD3 R4, PT, PT, R4, 0x1, RZ ;  /* 0x0000000104041810 */ /* 0x000fe40007ffe0ff */
[----:B------:R-:W-:Y:S01]  /*02a0*/  @!P2 LOP3.LUT R4, RZ, R0, RZ, 0x33, !PT ;  /* 0x00000000ff04a212 */ /* 0x000fe200078e33ff */
[----:B------:R-:W-:Y:S06]  /*02b0*/  BRA `(.L_x_58) ;  /* 0x0000000000107947 */ /* 0x000fec0003800000 */
.L_x_57:
[----:B------:R-:W-:-:S07]  /*02c0*/  MOV R4, 0x2e0 ;  /* 0x000002e000047802 */ /* 0x000fce0000000f00 */
[----:B------:R-:W-:Y:S05]  /*02d0*/  CALL.REL.NOINC `($__internal_2_$__cuda_sm20_div_u64) ;  /* 0x00000044004c7944 */ /* 0x000fea0003c00000 */
[----:B------:R-:W-:Y:S01]  /*02e0*/  IMAD.MOV.U32 R4, RZ, RZ, R3 ;  /* 0x000000ffff047224 */ /* 0x000fe200078e0003 */
[----:B------:R-:W-:-:S07]  /*02f0*/  MOV R5, R6 ;  /* 0x0000000600057202 */ /* 0x000fce0000000f00 */
.L_x_58:
[----:B------:R-:W-:Y:S05]  /*0300*/  BSYNC.RECONVERGENT B1 ;  /* 0x0000000000017941 */ /* 0x000fea0003800200 */
.L_x_56:
[----:B------:R-:W-:Y:S01]  /*0310*/  IADD3 R6, P0, PT, R4, R2, RZ ;  /* 0x0000000204067210 */ /* 0x000fe20007f1e0ff */
[----:B------:R-:W-:Y:S01]  /*0320*/  BSSY.RECONVERGENT B1, `(.L_x_59) ;  /* 0x000001b000017945 */ /* 0x000fe20003800200 */
[----:B------:R-:W-:Y:S01]  /*0330*/  IMAD.MOV.U32 R7, RZ, RZ, R26 ;  /* 0x000000ffff077224 */ /* 0x000fe200078e001a */
[----:B------:R-:W-:Y:S02]  /*0340*/  MOV R9, R25 ;  /* 0x0000001900097202 */ /* 0x000fe40000000f00 */
[C---:B------:R-:W-:Y:S01]  /*0350*/  LOP3.LUT R2, R6.reuse, 0x3, RZ, 0xc0, !PT ;  /* 0x0000000306027812 */ /* 0x040fe200078ec0ff */
[----:B------:R-:W-:Y:S01]  /*0360*/  IMAD.X R4, RZ, RZ, R5, P0 ;  /* 0x000000ffff047224 */ /* 0x000fe200000e0605 */
[----:B------:R-:W-:Y:S02]  /*0370*/  ISETP.GE.U32.AND P1, PT, R6, 0x3, PT ;  /* 0x000000030600780c */ /* 0x000fe40003f26070 */
[----:B------:R-:W-:Y:S02]  /*0380*/  ISETP.NE.U32.AND P0, PT, R2, 0x3, PT ;  /* 0x000000030200780c */ /* 0x000fe40003f05070 */
[----:B------:R-:W-:-:S02]  /*0390*/  ISETP.GE.U32.AND.EX P1, PT, R4, RZ, PT, P1 ;  /* 0x000000ff0400720c */ /* 0x000fc40003f26110 */
[----:B------:R-:W-:-:S13]  /*03a0*/  ISETP.NE.AND.EX P0, PT, RZ, RZ, PT, P0 ;  /* 0x000000ffff00720c */ /* 0x000fda0003f05300 */
[----:B------:R-:W-:Y:S05]  /*03b0*/  @!P0 BRA `(.L_x_60) ;  /* 0x0000000000448947 */ /* 0x000fea0003800000 */
[----:B------:R-:W0:Y:S01]  /*03c0*/  S2R R3, SR_CgaCtaId ;  /* 0x0000000000037919 */ /* 0x000e220000008800 */
[----:B------:R-:W-:Y:S01]  /*03d0*/  VIADD R6, R6, 0x1 ;  /* 0x0000000106067836 */ /* 0x000fe20000000000 */
[----:B------:R-:W-:Y:S02]  /*03e0*/  MOV R2, 0x400 ;  /* 0x0000040000027802 */ /* 0x000fe40000000f00 */
[----:B------:R-:W-:Y:S01]  /*03f0*/  CS2R R4, SRZ ;  /* 0x0000000000047805 */ /* 0x000fe2000001ff00 */
[----:B------:R-:W-:Y:S01]  /*0400*/  IMAD.MOV.U32 R7, RZ, RZ, R26 ;  /* 0x000000ffff077224 */ /* 0x000fe200078e001a */
[----:B------:R-:W-:Y:S02]  /*0410*/  MOV R9, R25 ;  /* 0x0000001900097202 */ /* 0x000fe40000000f00 */
[----:B------:R-:W-:Y:S02]  /*0420*/  LOP3.LUT R11, R6, 0x3, RZ, 0xc0, !PT ;  /* 0x00000003060b7812 */ /* 0x000fe400078ec0ff */
[----:B0-----:R-:W-:-:S07]  /*0430*/  LEA R2, R3, R2, 0x18 ;  /* 0x0000000203027211 */ /* 0x001fce00078ec0ff */
.L_x_61:
[----:B------:R-:W-:Y:S01]  /*0440*/  IMAD R3, R7, 0x4, R2 ;  /* 0x0000000407037824 */ /* 0x000fe200078e0202 */
[----:B------:R-:W-:Y:S02]  /*0450*/  IADD3 R4, P0, PT, R4, 0x1, RZ ;  /* 0x0000000104047810 */ /* 0x000fe40007f1e0ff */
[----:B------:R-:W-:Y:S02]  /*0460*/  IADD3 R7, P2, PT, R0, R7, RZ ;  /* 0x0000000700077210 */ /* 0x000fe40007f5e0ff */
[----:B------:R0:W-:Y:S01]  /*0470*/  STS [R3], RZ ;  /* 0x000000ff03007388 */ /* 0x0001e20000000800 */
[----:B------:R-:W-:Y:S01]  /*0480*/  IMAD.X R5, RZ, RZ, R5, P0 ;  /* 0x000000ffff057224 */ /* 0x000fe200000e0605 */
[----:B------:R-:W-:Y:S02]  /*0490*/  ISETP.NE.U32.AND P0, PT, R4, R11, PT ;  /* 0x0000000b0400720c */ /* 0x000fe40003f05070 */
[----:B------:R-:W-:Y:S02]  /*04a0*/  IADD3.X R9, PT, PT, RZ, R9, RZ, P2, !PT ;  /* 0x00000009ff097210 */ /* 0x000fe400017fe4ff */
[----:B------:R-:W-:-:S13]  /*04b0*/  ISETP.NE.AND.EX P0, PT, R5, RZ, PT, P0 ;  /* 0x000000ff0500720c */ /* 0x000fda0003f05300 */
[----:B0-----:R-:W-:Y:S05]  /*04c0*/  @P0 BRA `(.L_x_61) ;  /* 0xfffffffc00dc0947 */ /* 0x001fea000383ffff */
.L_x_60:
[----:B------:R-:W-:Y:S05]  /*04d0*/  BSYNC.RECONVERGENT B1 ;  /* 0x0000000000017941 */ /* 0x000fea0003800200 */
.L_x_59:
[----:B------:R-:W-:Y:S05]  /*04e0*/  @!P1 BRA `(.L_x_55) ;  /* 0x0000000000409947 */ /* 0x000fea0003800000 */
[----:B------:R-:W0:Y:S01]  /*04f0*/  S2R R3, SR_CgaCtaId ;  /* 0x0000000000037919 */ /* 0x000e220000008800 */
[----:B------:R-:W-:-:S04]  /*0500*/  MOV R2, 0x400 ;  /* 0x0000040000027802 */ /* 0x000fc80000000f00 */
[----:B0-----:R-:W-:-:S07]  /*0510*/  LEA R4, R3, R2, 0x18 ;  /* 0x0000000203047211 */ /* 0x001fce00078ec0ff */
.L_x_62:
[----:B0-----:R-:W-:Y:S01]  /*0520*/  IMAD R11, R7, 0x4, R4 ;  /* 0x00000004070b7824 */ /* 0x001fe200078e0204 */
[----:B------:R-:W-:-:S03]  /*0530*/  LEA R7, P0, R0, R7, 0x2 ;  /* 0x0000000700077211 */ /* 0x000fc600078010ff */
[C---:B------:R-:W-:Y:S01]  /*0540*/  IMAD R3, R0.reuse, 0x4, R11 ;  /* 0x0000000400037824 */ /* 0x040fe200078e020b */
[----:B------:R0:W-:Y:S01]  /*0550*/  STS [R11], RZ ;  /* 0x000000ff0b007388 */ /* 0x0001e20000000800 */
[C---:B------:R-:W-:Y:S02]  /*0560*/  LEA.HI.X R9, R0.reuse, R9, RZ, 0x2, P0 ;  /* 0x0000000900097211 */ /* 0x040fe400000f14ff */
[----:B------:R-:W-:Y:S01]  /*0570*/  ISETP.GE.U32.AND P0, PT, R7, UR6, PT ;  /* 0x0000000607007c0c */ /* 0x000fe2000bf06070 */
[----:B------:R0:W-:Y:S01]  /*0580*/  STS [R3], RZ ;  /* 0x000000ff03007388 */ /* 0x0001e20000000800 */
[----:B------:R-:W-:Y:S02]  /*0590*/  LEA R5, R0, R3, 0x2 ;  /* 0x0000000300057211 */ /* 0x000fe400078e10ff */
[----:B------:R-:W-:-:S03]  /*05a0*/  ISETP.GE.AND.EX P0, PT, R9, UR7, PT, P0 ;  /* 0x0000000709007c0c */ /* 0x000fc6000bf06300 */
[----:B------:R-:W-:Y:S01]  /*05b0*/  IMAD R2, R0, 0x4, R5 ;  /* 0x0000000400027824 */ /* 0x000fe200078e0205 */
[----:B------:R0:W-:Y:S04]  /*05c0*/  STS [R5], RZ ;  /* 0x000000ff05007388 */ /* 0x0001e80000000800 */
[----:B------:R0:W-:Y:S05]  /*05d0*/  STS [R2], RZ ;  /* 0x000000ff02007388 */ /* 0x0001ea0000000800 */
[----:B------:R-:W-:Y:S05]  /*05e0*/  @!P0 BRA `(.L_x_62) ;  /* 0xfffffffc00cc8947 */ /* 0x000fea000383ffff */
.L_x_55:
[----:B------:R-:W-:Y:S05]  /*05f0*/  BSYNC.RECONVERGENT B0 ;  /* 0x0000000000007941 */ /* 0x000fea0003800200 */
.L_x_54:
[----:B------:R-:W1:Y:S01]  /*0600*/  S2UR UR4, SR_CTAID.X ;  /* 0x00000000000479c3 */ /* 0x000e620000002500 */
[----:B------:R-:W2:Y:S01]  /*0610*/  LDCU.64 UR8, c[0x0][0x870] ;  /* 0x00010e00ff0877ac */ /* 0x000ea20008000a00 */
[----:B------:R-:W3:Y:S06]  /*0620*/  LDCU.64 UR6, c[0x0][0x358] ;  /* 0x00006b00ff0677ac */ /* 0x000eec0008000a00 */
[----:B------:R-:W1:Y:S02]  /*0630*/  LDC R24, c[0x0][0x360] ;  /* 0x0000d800ff187b82 */ /* 0x000e640000000800 */
[----:B-1----:R-:W-:-:S06]  /*0640*/  IMAD R14, R24, UR4, R26 ;  /* 0x00000004180e7c24 */ /* 0x002fcc000f8e021a */
[----:B------:R-:W-:Y:S01]  /*0650*/  BAR.SYNC.DEFER_BLOCKING 0x0 ;  /* 0x0000000000007b1d */ /* 0x000fe20000010000 */
[----:B--2---:R-:W-:-:S04]  /*0660*/  ISETP.GE.U32.AND P0, PT, R14, UR8, PT ;  /* 0x000000080e007c0c */ /* 0x004fc8000bf06070 */
[----:B------:R-:W-:-:S13]  /*0670*/  ISETP.GE.AND.EX P0, PT, RZ, UR9, PT, P0 ;  /* 0x00000009ff007c0c */ /* 0x000fda000bf06300 */
[----:B---3--:R-:W-:Y:S05]  /*0680*/  @P0 BRA `(.L_x_63) ;  /* 0x00000038009c0947 */ /* 0x008fea0003800000 */
[----:B------:R-:W1:Y:S01]  /*0690*/  LDCU.64 UR8, c[0x0][0x860] ;  /* 0x00010c00ff0877ac */ /* 0x000e620008000a00 */
[----:B------:R-:W2:Y:S01]  /*06a0*/  LDC R10, c[0x0][0x858] ;  /* 0x00021600ff0a7b82 */ /* 0x000ea20000000800 */
[----:B------:R-:W-:Y:S01]  /*06b0*/  HFMA2 R12, -RZ, RZ, 0, 0 ;  /* 0x00000000ff0c7431 */ /* 0x000fe200000001ff */
[----:B------:R-:W3:Y:S06]  /*06c0*/  LDCU UR4, c[0x0][0x370] ;  /* 0x00006e00ff0477ac */ /* 0x000eec0008000800 */
[----:B0-----:R-:W0:Y:S01]  /*06d0*/  LDC.64 R2, c[0x0][0x868] ;  /* 0x00021a00ff027b82 */ /* 0x001e220000000a00 */
[----:B-1----:R-:W1:Y:S01]  /*06e0*/  I2F.S64 R7, UR8 ;  /* 0x0000000800077d12 */ /* 0x002e620008301400 */
[----:B---3--:R-:W-:-:S02]  /*06f0*/  IMAD R11, R24, UR4, RZ ;  /* 0x00000004180b7c24 */ /* 0x008fc4000f8e02ff */
[C---:B--2---:R-:W-:Y:S02]  /*0700*/  VIADD R13, R10.reuse, 0xffffffff ;  /* 0xffffffff0a0d7836 */ /* 0x044fe40000000000 */
[----:B------:R-:W-:-:S03]  /*0710*/  VIADD R10, R10, 0xfffffffe ;  /* 0xfffffffe0a0a7836 */ /* 0x000fc60000000000 */
[C---:B------:R-:W-:Y:S02]  /*0720*/  LOP3.LUT R9, R13.reuse, 0x7, RZ, 0xc0, !PT ;  /* 0x000000070d097812 */ /* 0x040fe400078ec0ff */
[----:B------:R-:W-:Y:S01]  /*0730*/  LOP3.LUT R8, R13, 0x3, RZ, 0xc0, !PT ;  /* 0x000000030d087812 */ /* 0x000fe200078ec0ff */
[----:B01----:R-:W-:-:S07]  /*0740*/  FADD.FTZ R15, R3, -R2 ;  /* 0x80000002030f7221 */ /* 0x003fce0000010000 */
.L_x_117:
[----:B------:R-:W0:Y:S01]  /*0750*/  LDC R6, c[0x0][0x858] ;  /* 0x00021600ff067b82 */ /* 0x000e220000000800 */
[----:B------:R-:W-:Y:S05]  /*0760*/  YIELD ;  /* 0x0000000000007946 */ /* 0x000fea0003800000 */
[----:B------:R-:W-:Y:S01]  /*0770*/  IMAD.MOV.U32 R17, RZ, RZ, RZ ;  /* 0x000000ffff117224 */ /* 0x000fe200078e00ff */
[----:B------:R-:W-:Y:S01]  /*0780*/  MOV R0, RZ ;  /* 0x000000ff00007202 */ /* 0x000fe20000000f00 */
[----:B------:R-:W-:Y:S02]  /*0790*/  IMAD.MOV.U32 R19, RZ, RZ, R14 ;  /* 0x000000ffff137224 */ /* 0x000fe400078e000e */
[----:B------:R-:W-:Y:S01]  /*07a0*/  IMAD.MOV.U32 R4, RZ, RZ, R12 ;  /* 0x000000ffff047224 */ /* 0x000fe200078e000c */
[----:B0-----:R-:W-:-:S13]  /*07b0*/  ISETP.GE.AND P0, PT, R6, 0x2, PT ;  /* 0x000000020600780c */ /* 0x001fda0003f06270 */
[----:B------:R-:W-:Y:S05]  /*07c0*/  @!P0 BRA `(.L_x_64) ;  /* 0x0000003400a08947 */ /* 0x000fea0003800000 */
[----:B------:R-:W0:Y:S01]  /*07d0*/  LDCU UR4, c[0x0][0x858] ;  /* 0x00010b00ff0477ac */ /* 0x000e220008000800 */
[----:B------:R-:W-:Y:S01]  /*07e0*/  ISETP.GE.U32.AND P0, PT, R10, 0x7, PT ;  /* 0x000000070a00780c */ /* 0x000fe20003f06070 */
[----:B------:R-:W-:Y:S02]  /*07f0*/  HFMA2 R17, -RZ, RZ, 0, 0 ;  /* 0x00000000ff117431 */ /* 0x000fe400000001ff */
[----:B------:R-:W-:Y:S01]  /*0800*/  IMAD.MOV.U32 R0, RZ, RZ, RZ ;  /* 0x000000ffff007224 */ /* 0x000fe200078e00ff */
[----:B------:R-:W-:Y:S01]  /*0810*/  MOV R4, R12 ;  /* 0x0000000c00047202 */ /* 0x000fe20000000f00 */
[----:B------:R-:W-:Y:S02]  /*0820*/  IMAD.MOV.U32 R19, RZ, RZ, R14 ;  /* 0x000000ffff137224 */ /* 0x000fe400078e000e */
[----:B0-----:R-:W-:-:S06]  /*0830*/  IMAD.U32 R16, RZ, RZ, UR4 ;  /* 0x00000004ff107e24 */ /* 0x001fcc000f8e00ff */
[----:B------:R-:W-:Y:S05]  /*0840*/  @!P0 BRA `(.L_x_65) ;  /* 0x0000001c00348947 */ /* 0x000fea0003800000 */
[----:B------:R-:W-:Y:S01]  /*0850*/  LOP3.LUT R5, R13, 0xfffffff8, RZ, 0xc0, !PT ;  /* 0xfffffff80d057812 */ /* 0x000fe200078ec0ff */
[----:B------:R-:W-:Y:S01]  /*0860*/  VIADD R6, R6, 0xfffffffc ;  /* 0xfffffffc06067836 */ /* 0x000fe20000000000 */
[----:B------:R-:W-:Y:S01]  /*0870*/  MOV R17, RZ ;  /* 0x000000ff00117202 */ /* 0x000fe20000000f00 */
[----:B------:R-:W-:Y:S01]  /*0880*/  IMAD.MOV.U32 R0, RZ, RZ, RZ ;  /* 0x000000ffff007224 */ /* 0x000fe200078e00ff */
[----:B------:R-:W-:Y:S01]  /*0890*/  MOV R4, R12 ;  /* 0x0000000c00047202 */ /* 0x000fe20000000f00 */
[----:B------:R-:W-:Y:S02]  /*08a0*/  IMAD.MOV.U32 R19, RZ, RZ, R14 ;  /* 0x000000ffff137224 */ /* 0x000fe400078e000e */
[----:B------:R-:W-:-:S07]  /*08b0*/  IMAD.MOV R5, RZ, RZ, -R5 ;  /* 0x000000ffff057224 */ /* 0x000fce00078e0a05 */
.L_x_90:
[----:B------:R-:W-:Y:S01]  /*08c0*/  VIADD R18, R6, 0x3 ;  /* 0x0000000306127836 */ /* 0x000fe20000000000 */
[----:B------:R-:W-:Y:S01]  /*08d0*/  UMOV UR4, 0x340 ;  /* 0x0000034000047882 */ /* 0x000fe20000000000 */
[----:B------:R-:W-:Y:S01]  /*08e0*/  IADD3 R5, PT, PT, R5, 0x8, RZ ;  /* 0x0000000805057810 */ /* 0x000fe20007ffe0ff */
[----:B------:R-:W-:Y:S02]  /*08f0*/  BSSY.RECONVERGENT B0, `(.L_x_66) ;  /* 0x000002e000007945 */ /* 0x000fe40003800200 */
[----:B------:R-:W-:Y:S02]  /*0900*/  LEA R18, R18, UR4, 0x3 ;  /* 0x0000000412127c11 */ /* 0x000fe4000f8e18ff */
[----:B------:R-:W-:Y:S02]  /*0910*/  ISETP.NE.AND P2, PT, R5, RZ, PT ;  /* 0x000000ff0500720c */ /* 0x000fe40003f45270 */
        /* <DEDUP_REMOVED lines=9> */
[----:B0-----:R-:W-:-:S06]  /*09b0*/  VIADD R2, R4, 0xffffffe ;  /* 0x0ffffffe04027836 */ /* 0x001fcc0000000000 */
        /* <DEDUP_REMOVED lines=8> */
[----:B------:R-:W-:Y:S01]  /*0a40*/  @P0 IMAD.IADD R3, R3, 0x1, -R20 ;  /* 0x0000000103030824 */ /* 0x000fe200078e0a14 */
[----:B------:R-:W-:-:S04]  /*0a50*/  @P0 IADD3 R38, PT, PT, R38, 0x1, RZ ;  /* 0x0000000126260810 */ /* 0x000fc80007ffe0ff */
[----:B------:R-:W-:Y:S02]  /*0a60*/  ISETP.GE.U32.AND P1, PT, R3, R20, PT ;  /* 0x000000140300720c */ /* 0x000fe40003f26070 */
[----:B------:R-:W-:-:S11]  /*0a70*/  MOV R3, RZ ;  /* 0x000000ff00037202 */ /* 0x000fd60000000f00 */
[----:B------:R-:W-:Y:S01]  /*0a80*/  @P1 VIADD R38, R38, 0x1 ;  /* 0x0000000126261836 */ /* 0x000fe20000000000 */
[----:B------:R-:W-:-:S05]  /*0a90*/  @!P3 LOP3.LUT R38, RZ, R20, RZ, 0x33, !PT ;  /* 0x00000014ff26b212 */ /* 0x000fca00078e33ff */
[----:B------:R-:W-:-:S04]  /*0aa0*/  IMAD.MOV R27, RZ, RZ, -R38 ;  /* 0x000000ffff1b7224 */ /* 0x000fc800078e0a26 */
[----:B------:R-:W-:Y:S01]  /*0ab0*/  IMAD R27, R20, R27, R19 ;  /* 0x0000001b141b7224 */ /* 0x000fe200078e0213 */
[----:B------:R-:W-:Y:S06]  /*0ac0*/  BRA `(.L_x_68) ;  /* 0x0000000000407947 */ /* 0x000fec0003800000 */
.L_x_67:
[----:B------:R-:W-:Y:S01]  /*0ad0*/  IMAD.MOV.U32 R33, RZ, RZ, R19 ;  /* 0x000000ffff217224 */ /* 0x000fe200078e0013 */
[----:B------:R-:W-:Y:S01]  /*0ae0*/  MOV R3, R20 ;  /* 0x0000001400037202 */ /* 0x000fe20000000f00 */
[----:B------:R-:W-:Y:S01]  /*0af0*/  IMAD.MOV.U32 R2, RZ, RZ, R21 ;  /* 0x000000ffff027224 */ /* 0x000fe200078e0015 */
[----:B------:R-:W-:-:S07]  /*0b00*/  MOV R27, 0xb20 ;  /* 0x00000b20001b7802 */ /* 0x000fce0000000f00 */
[----:B------:R-:W-:Y:S05]  /*0b10*/  CALL.REL.NOINC `($__internal_1_$__cuda_sm20_div_s64) ;  /* 0x0000003400e07944 */ /* 0x000fea0003c00000 */
[----:B------:R-:W-:Y:S01]  /*0b20*/  IADD3 R29, P0, PT, RZ, -R22, RZ ;  /* 0x80000016ff1d7210 */ /* 0x000fe20007f1e0ff */
[----:B------:R-:W-:Y:S01]  /*0b30*/  IMAD.MOV.U32 R3, RZ, RZ, R4 ;  /* 0x000000ffff037224 */ /* 0x000fe200078e0004 */
[----:B------:R-:W-:Y:S01]  /*0b40*/  MOV R2, R19 ;  /* 0x0000001300027202 */ /* 0x000fe20000000f00 */
[----:B------:R-:W-:Y:S02]  /*0b50*/  IMAD.MOV.U32 R38, RZ, RZ, R22 ;  /* 0x000000ffff267224 */ /* 0x000fe400078e0016 */
[----:B------:R-:W-:Y:S02]  /*0b60*/  IMAD.X R27, RZ, RZ, ~R23, P0 ;  /* 0x000000ffff1b7224 */ /* 0x000fe400000e0e17 */
[----:B------:R-:W-:-:S04]  /*0b70*/  IMAD.WIDE.U32 R2, R20, R29, R2 ;  /* 0x0000001d14027225 */ /* 0x000fc800078e0002 */
[----:B------:R-:W-:Y:S02]  /*0b80*/  IMAD R27, R27, R20, RZ ;  /* 0x000000141b1b7224 */ /* 0x000fe400078e02ff */
[----:B------:R-:W-:Y:S02]  /*0b90*/  IMAD.MOV.U32 R39, RZ, RZ, R23 ;  /* 0x000000ffff277224 */ /* 0x000fe400078e0017 */
[----:B------:R-:W-:Y:S02]  /*0ba0*/  IMAD R21, R21, R29, R27 ;  /* 0x0000001d15157224 */ /* 0x000fe400078e021b */
[----:B------:R-:W-:-:S03]  /*0bb0*/  IMAD.MOV.U32 R27, RZ, RZ, R2 ;  /* 0x000000ffff1b7224 */ /* 0x000fc600078e0002 */
[----:B------:R-:W-:-:S07]  /*0bc0*/  IADD3 R3, PT, PT, R3, R21, RZ ;  /* 0x0000001503037210 */ /* 0x000fce0007ffe0ff */
.L_x_68:
[----:B------:R-:W-:Y:S05]  /*0bd0*/  BSYNC.RECONVERGENT B0 ;  /* 0x0000000000007941 */ /* 0x000fea0003800200 */
.L_x_66:
[----:B------:R-:W-:Y:S01]  /*0be0*/  IADD3 R16, PT, PT, R6, 0x2, RZ ;  /* 0x0000000206107810 */ /* 0x000fe20007ffe0ff */
[----:B------:R-:W-:Y:S01]  /*0bf0*/  UMOV UR4, 0x340 ;  /* 0x0000034000047882 */ /* 0x000fe20000000000 */
[----:B------:R-:W0:Y:S01]  /*0c00*/  LDC.64 R18, c[0x0][R18+0x450] ;  /* 0x0001140012127b82 */ /* 0x000e220000000a00 */
[----:B------:R-:W-:Y:S01]  /*0c10*/  IMAD.MOV.U32 R36, RZ, RZ, R17 ;  /* 0x000000ffff247224 */ /* 0x000fe200078e0011 */
[----:B------:R-:W-:Y:S01]  /*0c20*/  LEA R16, R16, UR4, 0x3 ;  /* 0x0000000410107c11 */ /* 0x000fe2000f8e18ff */
[----:B------:R-:W-:Y:S01]  /*0c30*/  IMAD.MOV.U32 R37, RZ, RZ, R0 ;  /* 0x000000ffff257224 */ /* 0x000fe200078e0000 */
[----:B------:R-:W-:Y:S04]  /*0c40*/  BSSY.RECONVERGENT B0, `(.L_x_69) ;  /* 0x0000032000007945 */ /* 0x000fe80003800200 */
        /* <DEDUP_REMOVED lines=9> */
[----:B------:R-:W-:Y:S01]  /*0ce0*/  IMAD.MOV R17, RZ, RZ, -R20 ;  /* 0x000000ffff117224 */ /* 0x000fe200078e0a14 */
[----:B------:R-:W-:Y:S01]  /*0cf0*/  ISETP.NE.U32.AND P3, PT, R20, RZ, PT ;  /* 0x000000ff1400720c */ /* 0x000fe20003f65070 */
[----:B------:R-:W-:Y:S01]  /*0d00*/  IMAD.MOV.U32 R21, RZ, RZ, RZ ;  /* 0x000000ffff157224 */ /* 0x000fe200078e00ff */
[----:B------:R-:W-:-:S04]  /*0d10*/  MOV R27, RZ ;  /* 0x000000ff001b7202 */ /* 0x000fc80000000f00 */
        /* <DEDUP_REMOVED lines=12> */
[----:B------:R-:W-:-:S13]  /*0de0*/  ISETP.GE.U32.AND P1, PT, R17, R20, PT ;  /* 0x000000141100720c */ /* 0x000fda0003f26070 */
[----:B------:R-:W-:Y:S01]  /*0df0*/  @P1 VIADD R3, R3, 0x1 ;  /* 0x0000000103031836 */ /* 0x000fe20000000000 */
[----:B------:R-:W-:-:S05]  /*0e00*/  @!P3 LOP3.LUT R3, RZ, R20, RZ, 0x33, !PT ;  /* 0x00000014ff03b212 */ /* 0x000fca00078e33ff */
[----:B------:R-:W-:-:S04]  /*0e10*/  IMAD.MOV R39, RZ, RZ, -R3 ;  /* 0x000000ffff277224 */ /* 0x000fc800078e0a03 */
[----:B------:R-:W-:Y:S02]  /*0e20*/  IMAD R39, R20, R39, R38 ;  /* 0x0000002714277224 */ /* 0x000fe400078e0226 */
[----:B------:R-:W-:Y:S01]  /*0e30*/  IMAD.MOV.U32 R20, RZ, RZ, R3 ;  /* 0x000000ffff147224 */ /* 0x000fe200078e0003 */
[----:B------:R-:W-:Y:S06]  /*0e40*/  BRA `(.L_x_71) ;  /* 0x0000000000447947 */ /* 0x000fec0003800000 */
.L_x_70:
[----:B------:R-:W-:Y:S01]  /*0e50*/  MOV R33, R38 ;  /* 0x0000002600217202 */ /* 0x000fe20000000f00 */
[----:B------:R-:W-:Y:S01]  /*0e60*/  IMAD.MOV.U32 R4, RZ, RZ, R39 ;  /* 0x000000ffff047224 */ /* 0x000fe200078e0027 */
[----:B------:R-:W-:Y:S01]  /*0e70*/  MOV R2, R21 ;  /* 0x0000001500027202 */ /* 0x000fe20000000f00 */
[----:B------:R-:W-:Y:S01]  /*0e80*/  IMAD.MOV.U32 R3, RZ, RZ, R20 ;  /* 0x000000ffff037224 */ /* 0x000fe200078e0014 */
[----:B------:R-:W-:-:S07]  /*0e90*/  MOV R27, 0xeb0 ;  /* 0x00000eb0001b7802 */ /* 0x000fce0000000f00 */
[----:B------:R-:W-:Y:S05]  /*0ea0*/  CALL.REL.NOINC `($__internal_1_$__cuda_sm20_div_s64) ;  /* 0x0000003000fc7944 */ /* 0x000fea0003c00000 */
[----:B------:R-:W-:Y:S01]  /*0eb0*/  IADD3 R19, P0, PT, RZ, -R22, RZ ;  /* 0x80000016ff137210 */ /* 0x000fe20007f1e0ff */
[----:B------:R-:W-:Y:S01]  /*0ec0*/  IMAD.MOV.U32 R2, RZ, RZ, R38 ;  /* 0x000000ffff027224 */ /* 0x000fe200078e0026 */
[----:B------:R-:W-:-:S03]  /*0ed0*/  MOV R3, R39 ;  /* 0x0000002700037202 */ /* 0x000fc60000000f00 */
[----:B------:R-:W-:Y:S02]  /*0ee0*/  IMAD.X R17, RZ, RZ, ~R23, P0 ;  /* 0x000000ffff117224 */ /* 0x000fe400000e0e17 */
[----:B------:R-:W-:-:S04]  /*0ef0*/  IMAD.WIDE.U32 R2, R20, R19, R2 ;  /* 0x0000001314027225 */ /* 0x000fc800078e0002 */
[----:B------:R-:W-:Y:S01]  /*0f00*/  IMAD R17, R17, R20, RZ ;  /* 0x0000001411117224 */ /* 0x000fe200078e02ff */
[----:B------:R-:W-:Y:S01]  /*0f10*/  MOV R20, R22 ;  /* 0x0000001600147202 */ /* 0x000fe20000000f00 */
[----:B------:R-:W-:Y:S02]  /*0f20*/  IMAD.MOV.U32 R39, RZ, RZ, R2 ;  /* 0x000000ffff277224 */ /* 0x000fe400078e0002 */
[----:B------:R-:W-:Y:S02]  /*0f30*/  IMAD R17, R21, R19, R17 ;  /* 0x0000001315117224 */ /* 0x000fe400078e0211 */
[----:B------:R-:W-:Y:S02]  /*0f40*/  IMAD.MOV.U32 R21, RZ, RZ, R23 ;  /* 0x000000ffff157224 */ /* 0x000fe400078e0017 */
[----:B------:R-:W-:-:S07]  /*0f50*/  IMAD.IADD R27, R3, 0x1, R17 ;  /* 0x00000001031b7824 */ /* 0x000fce00078e0211 */
.L_x_71:
[----:B------:R-:W-:Y:S05]  /*0f60*/  BSYNC.RECONVERGENT B0 ;  /* 0x0000000000007941 */ /* 0x000fea0003800200 */
.L_x_69:
        /* <DEDUP_REMOVED lines=15> */
[----:B------:R-:W-:Y:S01]  /*1060*/  IADD3 R19, PT, PT, RZ, -R18, RZ ;  /* 0x80000012ff137210 */ /* 0x000fe20007ffe0ff */
[----:B------:R-:W-:Y:S01]  /*1070*/  HFMA2 R21, -RZ, RZ, 0, 0 ;  /* 0x00000000ff157431 */ /* 0x000fe200000001ff */
        /* <DEDUP_REMOVED lines=15> */
[----:B------:R-:W-:Y:S01]  /*1170*/  @P1 VIADD R3, R3, 0x1 ;  /* 0x0000000103031836 */ /* 0x000fe20000000000 */
[----:B------:R-:W-:-:S04]  /*1180*/  @!P3 LOP3.LUT R3, RZ, R18, RZ, 0x33, !PT ;  /* 0x00000012ff03b212 */ /* 0x000fc800078e33ff */
[----:B------:R-:W-:-:S05]  /*1190*/  IADD3 R29, PT, PT, -R3, RZ, RZ ;  /* 0x000000ff031d7210 */ /* 0x000fca0007ffe1ff */
[----:B------:R-:W-:Y:S02]  /*11a0*/  IMAD R29, R18, R29, R20 ;  /* 0x0000001d121d7224 */ /* 0x000fe400078e0214 */
[----:B------:R-:W-:Y:S01]  /*11b0*/  IMAD.MOV.U32 R20, RZ, RZ, R3 ;  /* 0x000000ffff147224 */ /* 0x000fe200078e0003 */
[----:B------:R-:W-:Y:S06]  /*11c0*/  BRA `(.L_x_74) ;  /* 0x0000000000447947 */ /* 0x000fec0003800000 */
.L_x_73:
[----:B------:R-:W-:Y:S01]  /*11d0*/  IMAD.MOV.U32 R33, RZ, RZ, R20 ;  /* 0x000000ffff217224 */ /* 0x000fe200078e0014 */
[----:B------:R-:W-:Y:S01]  /*11e0*/  MOV R3, R18 ;  /* 0x0000001200037202 */ /* 0x000fe20000000f00 */
[----:B------:R-:W-:Y:S01]  /*11f0*/  IMAD.MOV.U32 R4, RZ, RZ, R21 ;  /* 0x000000ffff047224 */ /* 0x000fe200078e0015 */
[----:B------:R-:W-:Y:S01]  /*1200*/  MOV R27, 0x1230 ;  /* 0x00001230001b7802 */ /* 0x000fe20000000f00 */
[----:B------:R-:W-:-:S07]  /*1210*/  IMAD.MOV.U32 R2, RZ, RZ, R19 ;  /* 0x000000ffff027224 */ /* 0x000fce00078e0013 */
        /* <DEDUP_REMOVED lines=12> */
.L_x_74:
[----:B------:R-:W-:Y:S05]  /*12e0*/  BSYNC.RECONVERGENT B0 ;  /* 0x0000000000007941 */ /* 0x000fea0003800200 */
.L_x_72:
        /* <DEDUP_REMOVED lines=16> */
[----:B------:R-:W-:Y:S02]  /*13f0*/  ISETP.NE.U32.AND P3, PT, R18, RZ, PT ;  /* 0x000000ff1200720c */ /* 0x000fe40003f65070 */
[----:B------:R-:W-:-:S03]  /*1400*/  MOV R21, RZ ;  /* 0x000000ff00157202 */ /* 0x000fc60000000f00 */
        /* <DEDUP_REMOVED lines=19> */
.L_x_76:
[----:B------:R-:W-:Y:S01]  /*1540*/  IMAD.MOV.U32 R33, RZ, RZ, R20 ;  /* 0x000000ffff217224 */ /* 0x000fe200078e0014 */
[----:B------:R-:W-:Y:S01]  /*1550*/  MOV R4, R21 ;  /* 0x0000001500047202 */ /* 0x000fe20000000f00 */
[----:B------:R-:W-:Y:S01]  /*1560*/  IMAD.MOV.U32 R3, RZ, RZ, R18 ;  /* 0x000000ffff037224 */ /* 0x000fe200078e0012 */
[----:B------:R-:W-:Y:S02]  /*1570*/  MOV R2, R19 ;  /* 0x0000001300027202 */ /* 0x000fe40000000f00 */
[----:B------:R-:W-:-:S07]  /*1580*/  MOV R27, 0x15a0 ;  /* 0x000015a0001b7802 */ /* 0x000fce0000000f00 */
[----:B------:R-:W-:Y:S05]  /*1590*/  CALL.REL.NOINC `($__internal_1_$__cuda_sm20_div_s64) ;  /* 0x0000002c00407944 */ /* 0x000fea0003c00000 */
        /* <DEDUP_REMOVED lines=11> */
.L_x_77:
[----:B------:R-:W-:Y:S05]  /*1650*/  BSYNC.RECONVERGENT B0 ;  /* 0x0000000000007941 */ /* 0x000fea0003800200 */
.L_x_75:
        /* <DEDUP_REMOVED lines=38> */
.L_x_79:
        /* <DEDUP_REMOVED lines=17> */
.L_x_80:
[----:B------:R-:W-:Y:S05]  /*19d0*/  BSYNC.RECONVERGENT B0 ;  /* 0x0000000000007941 */ /* 0x000fea0003800200 */
.L_x_78:
        /* <DEDUP_REMOVED lines=38> */
.L_x_82:
        /* <DEDUP_REMOVED lines=17> */
.L_x_83:
[----:B------:R-:W-:Y:S05]  /*1d50*/  BSYNC.RECONVERGENT B0 ;  /* 0x0000000000007941 */ /* 0x000fea0003800200 */
.L_x_81:
[----:B------:R-:W-:Y:S01]  /*1d60*/  IADD3 R31, PT, PT, R6, -0x3, RZ ;  /* 0xfffffffd061f7810 */ /* 0x000fe20007ffe0ff */
[----:B------:R-:W-:Y:S01]  /*1d70*/  UMOV UR4, 0x340 ;  /* 0x0000034000047882 */ /* 0x000fe20000000000 */
[----:B------:R0:W1:Y:S01]  /*1d80*/  LDC.64 R2, c[0x0][R16+0x450] ;  /* 0x0001140010027b82 */ /* 0x0000620000000a00 */
[----:B------:R-:W-:Y:S01]  /*1d90*/  MOV R17, R0 ;  /* 0x0000000000117202 */ /* 0x000fe20000000f00 */
[----:B------:R-:W-:Y:S01]  /*1da0*/  BSSY.RECONVERGENT B0, `(.L_x_84) ;  /* 0x0000034000007945 */ /* 0x000fe20003800200 */
[----:B------:R-:W-:-:S05]  /*1db0*/  LEA R31, R31, UR4, 0x3 ;  /* 0x000000041f1f7c11 */ /* 0x000fca000f8e18ff */
[----:B------:R-:W2:Y:S01]  /*1dc0*/  LDC.64 R18, c[0x0][R31+0x388] ;  /* 0x0000e2001f127b82 */ /* 0x000ea20000000a00 */
[----:B0-----:R-:W-:Y:S02]  /*1dd0*/  IMAD.MOV.U32 R16, RZ, RZ, R36 ;  /* 0x000000ffff107224 */ /* 0x001fe400078e0024 */
[-C--:B-1----:R-:W-:Y:S02]  /*1de0*/  IMAD R3, R3, R29.reuse, RZ ;  /* 0x0000001d03037224 */ /* 0x082fe400078e02ff */
[----:B------:R-:W-:-:S04]  /*1df0*/  IMAD.WIDE.U32 R16, R2, R29, R16 ;  /* 0x0000001d02107225 */ /* 0x000fc800078e0010 */
[----:B------:R-:W-:Y:S01]  /*1e00*/  IMAD R3, R2, R27, R3 ;  /* 0x0000001b02037224 */ /* 0x000fe200078e0203 */
[----:B--2---:R-:W-:-:S03]  /*1e10*/  LOP3.LUT R4, R21, R19, RZ, 0xfc, !PT ;  /* 0x0000001315047212 */ /* 0x004fc600078efcff */
        /* <DEDUP_REMOVED lines=20> */
[----:B------:R-:W-:-:S12]  /*1f60*/  HFMA2 R19, -RZ, RZ, 0, 0 ;  /* 0x00000000ff137431 */ /* 0x000fd800000001ff */
[----:B------:R-:W-:Y:S02]  /*1f70*/  @P1 IADD3 R3, PT, PT, R3, 0x1, RZ ;  /* 0x0000000103031810 */ /* 0x000fe40007ffe0ff */
[----:B------:R-:W-:-:S05]  /*1f80*/  @!P3 LOP3.LUT R3, RZ, R18, RZ, 0x33, !PT ;  /* 0x00000012ff03b212 */ /* 0x000fca00078e33ff */
[----:B------:R-:W-:-:S04]  /*1f90*/  IMAD.MOV R37, RZ, RZ, -R3 ;  /* 0x000000ffff257224 */ /* 0x000fc800078e0a03 */
[----:B------:R-:W-:Y:S02]  /*1fa0*/  IMAD R37, R18, R37, R20 ;  /* 0x0000002512257224 */ /* 0x000fe400078e0214 */
[----:B------:R-:W-:Y:S01]  /*1fb0*/  IMAD.MOV.U32 R18, RZ, RZ, R3 ;  /* 0x000000ffff127224 */ /* 0x000fe200078e0003 */
[----:B------:R-:W-:Y:S06]  /*1fc0*/  BRA `(.L_x_86) ;  /* 0x0000000000447947 */ /* 0x000fec0003800000 */
.L_x_85:
        /* <DEDUP_REMOVED lines=12> */
[----:B------:R-:W-:Y:S02]  /*2090*/  MOV R37, R2 ;  /* 0x0000000200257202 */ /* 0x000fe40000000f00 */
[----:B------:R-:W-:Y:S01]  /*20a0*/  MOV R18, R22 ;  /* 0x0000001600127202 */ /* 0x000fe20000000f00 */
[----:B------:R-:W-:Y:S02]  /*20b0*/  IMAD R27, R19, R29, R27 ;  /* 0x0000001d131b7224 */ /* 0x000fe400078e021b */
[----:B------:R-:W-:Y:S02]  /*20c0*/  IMAD.MOV.U32 R19, RZ, RZ, R23 ;  /* 0x000000ffff137224 */ /* 0x000fe400078e0017 */
[----:B------:R-:W-:-:S07]  /*20d0*/  IMAD.IADD R27, R3, 0x1, R27 ;  /* 0x00000001031b7824 */ /* 0x000fce00078e021b */
.L_x_86:
[----:B------:R-:W-:Y:S05]  /*20e0*/  BSYNC.RECONVERGENT B0 ;  /* 0x0000000000007941 */ /* 0x000fea0003800200 */
.L_x_84:
[----:B------:R-:W-:Y:S01]  /*20f0*/  IADD3 R0, PT, PT, R6, -0x4, RZ ;  /* 0xfffffffc06007810 */ /* 0x000fe20007ffe0ff */
[----:B------:R-:W-:Y:S01]  /*2100*/  UMOV UR4, 0x340 ;  /* 0x0000034000047882 */ /* 0x000fe20000000000 */
[----:B------:R-:W0:Y:S01]  /*2110*/  LDC.64 R2, c[0x0][R31+0x450] ;  /* 0x000114001f027b82 */ /* 0x000e220000000a00 */
[----:B------:R-:W-:Y:S01]  /*2120*/  IMAD.MOV.U32 R33, RZ, RZ, R32 ;  /* 0x000000ffff217224 */ /* 0x000fe200078e0020 */
[----:B------:R-:W-:Y:S01]  /*2130*/  LEA R0, R0, UR4, 0x3 ;  /* 0x0000000400007c11 */ /* 0x000fe2000f8e18ff */
[----:B------:R-:W-:Y:S01]  /*2140*/  BSSY.RECONVERGENT B0, `(.L_x_87) ;  /* 0x0000032000007945 */ /* 0x000fe20003800200 */
[----:B------:R-:W-:-:S04]  /*2150*/  MOV R32, R16 ;  /* 0x0000001000207202 */ /* 0x000fc80000000f00 */
        /* <DEDUP_REMOVED lines=11> */
[----:B------:R-:W-:-:S05]  /*2210*/  IMAD.MOV.U32 R27, RZ, RZ, RZ ;  /* 0x000000ffff1b7224 */ /* 0x000fca00078e00ff */
[----:B0-----:R-:W0:Y:S02]  /*2220*/  MUFU.RCP R4, R4 ;  /* 0x0000000400047308 */ /* 0x001e240000001000 */
[----:B0-----:R-:W-:Y:S02]  /*2230*/  IADD3 R2, PT, PT, R4, 0xffffffe, RZ ;  /* 0x0ffffffe04027810 */ /* 0x001fe40007ffe0ff */
[----:B------:R-:W-:-:S04]  /*2240*/  MOV R4, RZ ;  /* 0x000000ff00047202 */ /* 0x000fc80000000f00 */
        /* <DEDUP_REMOVED lines=16> */
.L_x_88:
        /* <DEDUP_REMOVED lines=14> */
[----:B------:R-:W-:Y:S01]  /*2430*/  IMAD R17, R21, R27, R17 ;  /* 0x0000001b15117224 */ /* 0x000fe200078e0211 */
[----:B------:R-:W-:-:S03]  /*2440*/  MOV R21, R2 ;  /* 0x0000000200157202 */ /* 0x000fc60000000f00 */
[----:B------:R-:W-:-:S07]  /*2450*/  IMAD.IADD R27, R3, 0x1, R17 ;  /* 0x00000001031b7824 */ /* 0x000fce00078e0211 */
.L_x_89:
[----:B------:R-:W-:Y:S05]  /*2460*/  BSYNC.RECONVERGENT B0 ;  /* 0x0000000000007941 */ /* 0x000fea0003800200 */
.L_x_87:
[----:B------:R-:W0:Y:S01]  /*2470*/  LDC.64 R2, c[0x0][R0+0x450] ;  /* 0x0001140000027b82 */ /* 0x000e220000000a00 */
[----:B------:R-:W-:Y:S01]  /*2480*/  IMAD.MOV.U32 R17, RZ, RZ, R16 ;  /* 0x000000ffff117224 */ /* 0x000fe200078e0010 */
[----:B------:R-:W-:Y:S01]  /*2490*/  MOV R16, R36 ;  /* 0x0000002400107202 */ /* 0x000fe20000000f00 */
[----:B------:R-:W-:Y:S02]  /*24a0*/  VIADD R6, R6, 0xfffffff8 ;  /* 0xfffffff806067836 */ /* 0x000fe40000000000 */
[-C--:B0-----:R-:W-:Y:S02]  /*24b0*/  IMAD R3, R3, R21.reuse, RZ ;  /* 0x0000001503037224 */ /* 0x081fe400078e02ff */
[----:B------:R-:W-:-:S04]  /*24c0*/  IMAD.WIDE.U32 R20, R2, R21, R16 ;  /* 0x0000001502147225 */ /* 0x000fc800078e0010 */
[----:B------:R-:W-:Y:S01]  /*24d0*/  IMAD R3, R2, R27, R3 ;  /* 0x0000001b02037224 */ /* 0x000fe200078e0203 */
[----:B------:R-:W-:-:S03]  /*24e0*/  MOV R17, R20 ;  /* 0x0000001400117202 */ /* 0x000fc60000000f00 */
[----:B------:R-:W-:Y:S01]  /*24f0*/  IMAD.IADD R0, R21, 0x1, R3 ;  /* 0x0000000115007824 */ /* 0x000fe200078e0203 */
[----:B------:R-:W-:Y:S06]  /*2500*/  @P2 BRA `(.L_x_90) ;  /* 0xffffffe000ec2947 */ /* 0x000fec000383ffff */
[----:B------:R-:W-:-:S07]  /*2510*/  IADD3 R16, PT, PT, R6, 0x4, RZ ;  /* 0x0000000406107810 */ /* 0x000fce0007ffe0ff */
.L_x_65:
[----:B------:R-:W-:-:S13]  /*2520*/  ISETP.NE.AND P0, PT, R9, RZ, PT ;  /* 0x000000ff0900720c */ /* 0x000fda0003f05270 */
[----:B------:R-:W-:Y:S05]  /*2530*/  @!P0 BRA `(.L_x_64) ;  /* 0x0000001800448947 */ /* 0x000fea0003800000 */
[----:B------:R-:W-:-:S13]  /*2540*/  ISETP.GE.U32.AND P0, PT, R9, 0x4, PT ;  /* 0x000000040900780c */ /* 0x000fda0003f06070 */
[----:B------:R-:W-:Y:S05]  /*2550*/  @!P0 BRA `(.L_x_91) ;  /* 0x0000000c007c8947 */ /* 0x000fea0003800000 */
        /* <DEDUP_REMOVED lines=31> */
.L_x_93:
[----:B------:R-:W-:Y:S01]  /*2750*/  MOV R33, R19 ;  /* 0x0000001300217202 */ /* 0x000fe20000000f00 */
[----:B------:R-:W-:Y:S01]  /*2760*/  IMAD.MOV.U32 R3, RZ, RZ, R20 ;  /* 0x000000ffff037224 */ /* 0x000fe200078e0014 */
[----:B------:R-:W-:Y:S02]  /*2770*/  MOV R2, R21 ;  /* 0x0000001500027202 */ /* 0x000fe40000000f00 */
[----:B------:R-:W-:-:S07]  /*2780*/  MOV R27, 0x27a0 ;  /* 0x000027a0001b7802 */ /* 0x000fce0000000f00 */
[----:B------:R-:W-:Y:S05]  /*2790*/  CALL.REL.NOINC `($__internal_1_$__cuda_sm20_div_s64) ;  /* 0x0000001800c07944 */ /* 0x000fea0003c00000 */
[-C--:B------:R-:W-:Y:S01]  /*27a0*/  IADD3 R29, P0, PT, RZ, -R22.reuse, RZ ;  /* 0x80000016ff1d7210 */ /* 0x080fe20007f1e0ff */
        /* <DEDUP_REMOVED lines=10> */
.L_x_94:
[----:B------:R-:W-:Y:S05]  /*2850*/  BSYNC.RECONVERGENT B0 ;  /* 0x0000000000007941 */ /* 0x000fea0003800200 */
.L_x_92:
[----:B------:R-:W-:Y:S01]  /*2860*/  IADD3 R18, PT, PT, R16, -0x2, RZ ;  /* 0xfffffffe10127810 */ /* 0x000fe20007ffe0ff */
[----:B------:R-:W-:Y:S01]  /*2870*/  UMOV UR4, 0x340 ;  /* 0x0000034000047882 */ /* 0x000fe20000000000 */
[----:B------:R-:W0:Y:S01]  /*2880*/  LDC.64 R2, c[0x0][R5+0x450] ;  /* 0x0001140005027b82 */ /* 0x000e220000000a00 */
[----:B------:R-:W-:Y:S01]  /*2890*/  MOV R37, R0 ;  /* 0x0000000000257202 */ /* 0x000fe20000000f00 */
[----:B------:R-:W-:Y:S01]  /*28a0*/  IMAD.MOV.U32 R36, RZ, RZ, R17 ;  /* 0x000000ffff247224 */ /* 0x000fe200078e0011 */
[----:B------:R-:W-:Y:S01]  /*28b0*/  LEA R18, R18, UR4, 0x3 ;  /* 0x0000000412127c11 */ /* 0x000fe2000f8e18ff */
[----:B------:R-:W-:Y:S04]  /*28c0*/  BSSY.RECONVERGENT B0, `(.L_x_95) ;  /* 0x0000032000007945 */ /* 0x000fe80003800200 */
[----:B------:R-:W1:Y:S01]  /*28d0*/  LDC.64 R20, c[0x0][R18+0x388] ;  /* 0x0000e20012147b82 */ /* 0x000e620000000a00 */
[----:B0-----:R-:W-:-:S02]  /*28e0*/  IMAD R3, R3, R19, RZ ;  /* 0x0000001303037224 */ /* 0x001fc400078e02ff */
        /* <DEDUP_REMOVED lines=30> */
.L_x_96:
        /* <DEDUP_REMOVED lines=17> */
.L_x_97:
[----:B------:R-:W-:Y:S05]  /*2be0*/  BSYNC.RECONVERGENT B0 ;  /* 0x0000000000007941 */ /* 0x000fea0003800200 */
.L_x_95:
        /* <DEDUP_REMOVED lines=38> */
.L_x_99:
        /* <DEDUP_REMOVED lines=17> */
.L_x_100:
[----:B------:R-:W-:Y:S05]  /*2f60*/  BSYNC.RECONVERGENT B0 ;  /* 0x0000000000007941 */ /* 0x000fea0003800200 */
.L_x_98:
        /* <DEDUP_REMOVED lines=16> */
[----:B------:R-:W-:-:S06]  /*3070*/  ISETP.NE.U32.AND P2, PT, R18, RZ, PT ;  /* 0x000000ff1200720c */ /* 0x000fcc0003f45070 */
[----:B0-----:R-:W0:Y:S02]  /*3080*/  MUFU.RCP R4, R4 ;  /* 0x0000000400047308 */ /* 0x001e240000001000 */
[----:B0-----:R-:W-:Y:S02]  /*3090*/  IADD3 R2, PT, PT, R4, 0xffffffe, RZ ;  /* 0x0ffffffe04027810 */ /* 0x001fe40007ffe0ff */
[----:B------:R-:W-:-:S04]  /*30a0*/  MOV R4, RZ ;  /* 0x000000ff00047202 */ /* 0x000fc80000000f00 */
[----:B------:R0:W1:Y:S02]  /*30b0*/  F2I.FTZ.U32.TRUNC.NTZ R3, R2 ;  /* 0x0000000200037305 */ /* 0x000064000021f000 */
[----:B0-----:R-:W-:Y:S02]  /*30c0*/  HFMA2 R2, -RZ, RZ, 0, 0 ;  /* 0x00000000ff027431 */ /* 0x001fe400000001ff */
[----:B-1----:R-:W-:-:S04]  /*30d0*/  IMAD R17, R17, R3, RZ ;  /* 0x0000000311117224 */ /* 0x002fc800078e02ff */
[----:B------:R-:W-:-:S04]  /*30e0*/  IMAD.HI.U32 R3, R3, R17, R2 ;  /* 0x0000001103037227 */ /* 0x000fc800078e0002 */
[----:B------:R-:W-:Y:S02]  /*30f0*/  IMAD.MOV.U32 R17, RZ, RZ, RZ ;  /* 0x000000ffff117224 */ /* 0x000fe400078e00ff */
        /* <DEDUP_REMOVED lines=12> */
.L_x_102:
        /* <DEDUP_REMOVED lines=9> */
[-C--:B------:R-:W-:Y:S02]  /*3250*/  IADD3.X R17, PT, PT, RZ, ~R23.reuse, RZ, P0, !PT ;  /* 0x80000017ff117210 */ /* 0x080fe400007fe4ff */
[----:B------:R-:W-:Y:S01]  /*3260*/  MOV R4, R23 ;  /* 0x0000001700047202 */ /* 0x000fe20000000f00 */
[----:B------:R-:W-:-:S04]  /*3270*/  IMAD.WIDE.U32 R2, R18, R27, R2 ;  /* 0x0000001b12027225 */ /* 0x000fc800078e0002 */
[----:B------:R-:W-:Y:S01]  /*3280*/  IMAD R17, R17, R18, RZ ;  /* 0x0000001211117224 */ /* 0x000fe200078e02ff */
[----:B------:R-:W-:-:S03]  /*3290*/  MOV R21, R2 ;  /* 0x0000000200157202 */ /* 0x000fc60000000f00 */
[----:B------:R-:W-:Y:S02]  /*32a0*/  IMAD R17, R19, R27, R17 ;  /* 0x0000001b13117224 */ /* 0x000fe400078e0211 */
[----:B------:R-:W-:Y:S02]  /*32b0*/  IMAD.MOV.U32 R19, RZ, RZ, R22 ;  /* 0x000000ffff137224 */ /* 0x000fe400078e0016 */
[----:B------:R-:W-:-:S07]  /*32c0*/  IMAD.IADD R17, R3, 0x1, R17 ;  /* 0x0000000103117824 */ /* 0x000fce00078e0211 */
.L_x_103:
[----:B------:R-:W-:Y:S05]  /*32d0*/  BSYNC.RECONVERGENT B0 ;  /* 0x0000000000007941 */ /* 0x000fea0003800200 */
.L_x_101:
[----:B------:R-:W0:Y:S01]  /*32e0*/  LDC.64 R2, c[0x0][R5+0x450] ;  /* 0x0001140005027b82 */ /* 0x000e220000000a00 */
[----:B------:R-:W-:Y:S02]  /*32f0*/  IMAD.MOV.U32 R37, RZ, RZ, R0 ;  /* 0x000000ffff257224 */ /* 0x000fe400078e0000 */
[-C--:B0-----:R-:W-:Y:S02]  /*3300*/  IMAD R3, R3, R21.reuse, RZ ;  /* 0x0000001503037224 */ /* 0x081fe400078e02ff */
[----:B------:R-:W-:-:S04]  /*3310*/  IMAD.WIDE.U32 R36, R2, R21, R36 ;  /* 0x0000001502247225 */ /* 0x000fc800078e0024 */
[----:B------:R-:W-:Y:S01]  /*3320*/  IMAD R3, R2, R17, R3 ;  /* 0x0000001102037224 */ /* 0x000fe200078e0203 */
[----:B------:R-:W-:-:S03]  /*3330*/  MOV R17, R36 ;  /* 0x0000002400117202 */ /* 0x000fc60000000f00 */
[----:B------:R-:W-:-:S07]  /*3340*/  IMAD.IADD R0, R37, 0x1, R3 ;  /* 0x0000000125007824 */ /* 0x000fce00078e0203 */
.L_x_91:
[----:B------:R-:W-:-:S13]  /*3350*/  ISETP.NE.AND P0, PT, R8, RZ, PT ;  /* 0x000000ff0800720c */ /* 0x000fda0003f05270 */
[----:B------:R-:W-:Y:S05]  /*3360*/  @!P0 BRA `(.L_x_64) ;  /* 0x0000000800b88947 */ /* 0x000fea0003800000 */
[----:B------:R-:W-:-:S13]  /*3370*/  ISETP.NE.AND P0, PT, R8, 0x1, PT ;  /* 0x000000010800780c */ /* 0x000fda0003f05270 */
[----:B------:R-:W-:Y:S05]  /*3380*/  @!P0 BRA `(.L_x_104) ;  /* 0x0000000400c08947 */ /* 0x000fea0003800000 */
        /* <DEDUP_REMOVED lines=32> */
.L_x_106:
        /* <DEDUP_REMOVED lines=16> */
.L_x_107:
[----:B------:R-:W-:Y:S05]  /*3690*/  BSYNC.RECONVERGENT B0 ;  /* 0x0000000000007941 */ /* 0x000fea0003800200 */
.L_x_105:
        /* <DEDUP_REMOVED lines=38> */
.L_x_109:
        /* <DEDUP_REMOVED lines=17> */
.L_x_110:
[----:B------:R-:W-:Y:S05]  /*3a10*/  BSYNC.RECONVERGENT B0 ;  /* 0x0000000000007941 */ /* 0x000fea0003800200 */
.L_x_108:
[----:B------:R-:W0:Y:S01]  /*3a20*/  LDC.64 R2, c[0x0][R5+0x450] ;  /* 0x0001140005027b82 */ /* 0x000e220000000a00 */
[----:B------:R-:W-:Y:S02]  /*3a30*/  IMAD.MOV.U32 R37, RZ, RZ, R0 ;  /* 0x000000ffff257224 */ /* 0x000fe400078e0000 */
[-C--:B0-----:R-:W-:Y:S02]  /*3a40*/  IMAD R3, R3, R21.reuse, RZ ;  /* 0x0000001503037224 */ /* 0x081fe400078e02ff */
[----:B------:R-:W-:-:S04]  /*3a50*/  IMAD.WIDE.U32 R36, R2, R21, R36 ;  /* 0x0000001502247225 */ /* 0x000fc800078e0024 */
[----:B------:R-:W-:Y:S01]  /*3a60*/  IMAD R3, R2, R17, R3 ;  /* 0x0000001102037224 */ /* 0x000fe200078e0203 */
[----:B------:R-:W-:-:S03]  /*3a70*/  MOV R17, R36 ;  /* 0x0000002400117202 */ /* 0x000fc60000000f00 */
[----:B------:R-:W-:-:S07]  /*3a80*/  IMAD.IADD R0, R37, 0x1, R3 ;  /* 0x0000000125007824 */ /* 0x000fce00078e0203 */
.L_x_104:
[----:B------:R-:W-:-:S04]  /*3a90*/  LOP3.LUT R2, R13, 0x1, RZ, 0xc0, !PT ;  /* 0x000000010d027812 */ /* 0x000fc800078ec0ff */
[----:B------:R-:W-:-:S13]  /*3aa0*/  ISETP.NE.U32.AND P0, PT, R2, 0x1, PT ;  /* 0x000000010200780c */ /* 0x000fda0003f05070 */
[----:B------:R-:W-:Y:S05]  /*3ab0*/  @P0 BRA `(.L_x_64) ;  /* 0x0000000000e40947 */ /* 0x000fea0003800000 */
        /* <DEDUP_REMOVED lines=13> */
[----:B0-----:R-:W-:Y:S02]  /*3b90*/  VIADD R2, R4, 0xffffffe ;  /* 0x0ffffffe04027836 */ /* 0x001fe40000000000 */
[----:B------:R-:W-:-:S04]  /*3ba0*/  IMAD.MOV.U32 R4, RZ, RZ, RZ ;  /* 0x000000ffff047224 */ /* 0x000fc800078e00ff */
        /* <DEDUP_REMOVED lines=14> */
[----:B------:R-:W-:Y:S02]  /*3c90*/  IMAD R21, R20, R21, R19 ;  /* 0x0000001514157224 */ /* 0x000fe400078e0213 */
[----:B------:R-:W-:Y:S01]  /*3ca0*/  IMAD.MOV.U32 R19, RZ, RZ, R6 ;  /* 0x000000ffff137224 */ /* 0x000fe200078e0006 */
[----:B------:R-:W-:Y:S06]  /*3cb0*/  BRA `(.L_x_113) ;  /* 0x0000000000407947 */ /* 0x000fec0003800000 */
.L_x_112:
        /* <DEDUP_REMOVED lines=12> */
[----:B------:R-:W-:-:S04]  /*3d80*/  IMAD R27, R27, R20, RZ ;  /* 0x000000141b1b7224 */ /* 0x000fc800078e02ff */
[----:B------:R-:W-:Y:S02]  /*3d90*/  IMAD R27, R21, R29, R27 ;  /* 0x0000001d151b7224 */ /* 0x000fe400078e021b */
[----:B------:R-:W-:-:S03]  /*3da0*/  IMAD.MOV.U32 R21, RZ, RZ, R2 ;  /* 0x000000ffff157224 */ /* 0x000fc600078e0002 */
[----:B------:R-:W-:-:S07]  /*3db0*/  IADD3 R27, PT, PT, R3, R27, RZ ;  /* 0x0000001b031b7210 */ /* 0x000fce0007ffe0ff */
.L_x_113:
[----:B------:R-:W-:Y:S05]  /*3dc0*/  BSYNC.RECONVERGENT B0 ;  /* 0x0000000000007941 */ /* 0x000fea0003800200 */
.L_x_111:
[----:B------:R-:W0:Y:S01]  /*3dd0*/  LDC.64 R2, c[0x0][R5+0x450] ;  /* 0x0001140005027b82 */ /* 0x000e220000000a00 */
[----:B------:R-:W-:Y:S01]  /*3de0*/  MOV R16, R17 ;  /* 0x0000001100107202 */ /* 0x000fe20000000f00 */
[----:B------:R-:W-:Y:S02]  /*3df0*/  IMAD.MOV.U32 R17, RZ, RZ, R0 ;  /* 0x000000ffff117224 */ /* 0x000fe400078e0000 */
[-C--:B0-----:R-:W-:Y:S02]  /*3e00*/  IMAD R3, R3, R21.reuse, RZ ;  /* 0x0000001503037224 */ /* 0x081fe400078e02ff */
[----:B------:R-:W-:-:S04]  /*3e10*/  IMAD.WIDE.U32 R20, R2, R21, R16 ;  /* 0x0000001502147225 */ /* 0x000fc800078e0010 */
[----:B------:R-:W-:Y:S01]  /*3e20*/  IMAD R3, R2, R27, R3 ;  /* 0x0000001b02037224 */ /* 0x000fe200078e0203 */
[----:B------:R-:W-:-:S03]  /*3e30*/  MOV R17, R20 ;  /* 0x0000001400117202 */ /* 0x000fc60000000f00 */
[----:B------:R-:W-:-:S07]  /*3e40*/  IMAD.IADD R0, R21, 0x1, R3 ;  /* 0x0000000115007824 */ /* 0x000fce00078e0203 */
.L_x_64:
[----:B------:R-:W0:Y:S01]  /*3e50*/  LDCU.64 UR4, c[0x0][0x790] ;  /* 0x0000f200ff0477ac */ /* 0x000e220008000a00 */
[----:B------:R-:W-:Y:S01]  /*3e60*/  MOV R2, R17 ;  /* 0x0000001100027202 */ /* 0x000fe20000000f00 */
        /* <DEDUP_REMOVED lines=17> */
[----:B------:R-:W1:Y:S01]  /*3f80*/  LDCU.64 UR8, c[0x0][0x860] ;  /* 0x00010c00ff0877ac */ /* 0x000e620008000a00 */
[----:B------:R-:W2:Y:S02]  /*3f90*/  S2UR UR5, SR_CgaCtaId ;  /* 0x00000000000579c3 */ /* 0x000ea40000008800 */
[----:B------:R-:W-:Y:S01]  /*3fa0*/  FMUL.FTZ R0, R7, R0 ;  /* 0x0000000007007220 */ /* 0x000fe20000410000 */
[----:B------:R-:W-:-:S03]  /*3fb0*/  UMOV UR4, 0x400 ;  /* 0x0000040000047882 */ /* 0x000fc60000000000 */
[----:B0-----:R-:W-:-:S06]  /*3fc0*/  FMUL.FTZ R0, R0, R3 ;  /* 0x0000000300007220 */ /* 0x001fcc0000410000 */
[----:B------:R-:W1:Y:S01]  /*3fd0*/  F2I.FTZ.TRUNC.NTZ R0, R0 ;  /* 0x0000000000007305 */ /* 0x000e62000021f100 */
[----:B--2---:R-:W-:Y:S01]  /*3fe0*/  ULEA UR4, UR5, UR4, 0x18 ;  /* 0x0000000405047291 */ /* 0x004fe2000f8ec0ff */
[----:B-1----:R-:W-:Y:S02]  /*3ff0*/  ISETP.NE.U32.AND P0, PT, R0, UR8, PT ;  /* 0x0000000800007c0c */ /* 0x002fe4000bf05070 */
[----:B------:R-:W-:-:S04]  /*4000*/  SHF.R.S32.HI R2, RZ, 0x1f, R0 ;  /* 0x0000001fff027819 */ /* 0x000fc80000011400 */
[----:B------:R-:W-:Y:S01]  /*4010*/  ISETP.NE.AND.EX P0, PT, R2, UR9, PT, P0 ;  /* 0x0000000902007c0c */ /* 0x000fe2000bf05300 */
[----:B------:R-:W-:-:S12]  /*4020*/  VIADD R2, R0, 0xffffffff ;  /* 0xffffffff00027836 */ /* 0x000fd80000000000 */
[----:B------:R-:W-:-:S04]  /*4030*/  @P0 IADD3 R2, PT, PT, R0, RZ, RZ ;  /* 0x000000ff00020210 */ /* 0x000fc80007ffe0ff */
[----:B------:R-:W-:-:S07]  /*4040*/  LEA R4, R2, UR4, 0x2 ;  /* 0x0000000402047c11 */ /* 0x000fce000f8e10ff */
.L_x_116:
[----:B------:R-:W0:Y:S02]  /*4050*/  LDS R2, [R4] ;  /* 0x0000000004027984 */ /* 0x000e240000000800 */
[----:B0-----:R-:W-:-:S05]  /*4060*/  FADD R3, R2, 1 ;  /* 0x3f80000002037421 */ /* 0x001fca0000000000 */
[----:B------:R-:W0:Y:S02]  /*4070*/  ATOMS.CAST.SPIN P0, [R4], R2, R3 ;  /* 0x000000020400758d */ /* 0x000e240001800003 */
[----:B0-----:R-:W-:Y:S05]  /*4080*/  @!P0 BRA `(.L_x_116) ;  /* 0xfffffffc00f08947 */ /* 0x001fea000383ffff */
.L_x_115:
[----:B------:R-:W-:Y:S05]  /*4090*/  BSYNC.RECONVERGENT B0 ;  /* 0x0000000000007941 */ /* 0x000fea0003800200 */
.L_x_114:
[----:B------:R-:W0:Y:S01]  /*40a0*/  LDCU.64 UR4, c[0x0][0x870] ;  /* 0x00010e00ff0477ac */ /* 0x000e220008000a00 */
[----:B------:R-:W-:-:S05]  /*40b0*/  IADD3 R14, P0, PT, R11, R14, RZ ;  /* 0x0000000e0b0e7210 */ /* 0x000fca0007f1e0ff */
[----:B------:R-:W-:Y:S01]  /*40c0*/  IMAD.X R12, RZ, RZ, R12, P0 ;  /* 0x000000ffff0c7224 */ /* 0x000fe200000e060c */
[----:B0-----:R-:W-:-:S04]  /*40d0*/  ISETP.GE.U32.AND P0, PT, R14, UR4, PT ;  /* 0x000000040e007c0c */ /* 0x001fc8000bf06070 */
[----:B------:R-:W-:-:S13]  /*40e0*/  ISETP.GE.AND.EX P0, PT, R12, UR5, PT, P0 ;  /* 0x000000050c007c0c */ /* 0x000fda000bf06300 */
[----:B------:R-:W-:Y:S05]  /*40f0*/  @!P0 BRA `(.L_x_117) ;  /* 0xffffffc400948947 */ /* 0x000fea000383ffff */
.L_x_63:
[----:B------:R-:W-:Y:S05]  /*4100*/  WARPSYNC.ALL ;  /* 0x0000000000007948 */ /* 0x000fea0003800000 */
[----:B------:R-:W1:Y:S01]  /*4110*/  LDCU.64 UR12, c[0x0][0x388] ;  /* 0x00007100ff0c77ac */ /* 0x000e620008000a00 */
[----:B------:R-:W-:Y:S01]  /*4120*/  BAR.SYNC.DEFER_BLOCKING 0x0 ;  /* 0x0000000000007b1d */ /* 0x000fe20000010000 */
[----:B-1----:R-:W-:-:S04]  /*4130*/  ISETP.GE.U32.AND P0, PT, R26, UR12, PT ;  /* 0x0000000c1a007c0c */ /* 0x002fc8000bf06070 */
[----:B------:R-:W-:-:S13]  /*4140*/  ISETP.GE.AND.EX P0, PT, R25, UR13, PT, P0 ;  /* 0x0000000d19007c0c */ /* 0x000fda000bf06300 */
[----:B------:R-:W-:Y:S05]  /*4150*/  @P0 EXIT ;  /* 0x000000000000094d */ /* 0x000fea0003800000 */
[----:B------:R-:W1:Y:S01]  /*4160*/  S2UR UR5, SR_CgaCtaId ;  /* 0x00000000000579c3 */ /* 0x000e620000008800 */
[----:B------:R-:W-:Y:S01]  /*4170*/  UMOV UR4, 0x400 ;  /* 0x0000040000047882 */ /* 0x000fe20000000000 */
[----:B------:R-:W2:Y:S01]  /*4180*/  LDCU.64 UR8, c[0x0][0x450] ;  /* 0x00008a00ff0877ac */ /* 0x000ea20008000a00 */
[----:B------:R-:W3:Y:S02]  /*4190*/  LDCU.64 UR10, c[0x0][0x380] ;  /* 0x00007000ff0a77ac */ /* 0x000ee40008000a00 */
[----:B-123--:R-:W-:-:S12]  /*41a0*/  ULEA UR4, UR5, UR4, 0x18 ;  /* 0x0000000405047291 */ /* 0x00efd8000f8ec0ff */
.L_x_118:
[C---:B------:R-:W-:Y:S01]  /*41b0*/  LEA R0, R26.reuse, UR4, 0x2 ;  /* 0x000000041a007c11 */ /* 0x040fe2000f8e10ff */
[----:B01----:R-:W-:Y:S02]  /*41c0*/  IMAD R5, R25, UR8, RZ ;  /* 0x0000000819057c24 */ /* 0x003fe4000f8e02ff */
[C---:B------:R-:W-:Y:S02]  /*41d0*/  IMAD.WIDE.U32 R2, R26.reuse, UR8, RZ ;  /* 0x000000081a027c25 */ /* 0x040fe4000f8e00ff */
[----:B------:R-:W0:Y:S02]  /*41e0*/  LDS R7, [R0] ;  /* 0x0000000000077984 */ /* 0x000e240000000800 */
[----:B------:R-:W-:Y:S01]  /*41f0*/  IMAD R5, R26, UR9, R5 ;  /* 0x000000091a057c24 */ /* 0x000fe2000f8e0205 */
[----:B------:R-:W-:-:S04]  /*4200*/  LEA R4, P0, R2, UR10, 0x2 ;  /* 0x0000000a02047c11 */ /* 0x000fc8000f8010ff */
[----:B------:R-:W-:-:S04]  /*4210*/  IADD3 R3, PT, PT, R3, R5, RZ ;  /* 0x0000000503037210 */ /* 0x000fc80007ffe0ff */
[----:B------:R-:W-:Y:S02]  /*4220*/  LEA.HI.X R5, R2, UR11, R3, 0x2, P0 ;  /* 0x0000000b02057c11 */ /* 0x000fe400080f1403 */
[----:B------:R-:W-:-:S05]  /*4230*/  IADD3 R26, P0, PT, R24, R26, RZ ;  /* 0x0000001a181a7210 */ /* 0x000fca0007f1e0ff */
[----:B------:R-:W-:Y:S01]  /*4240*/  IMAD.X R25, RZ, RZ, R25, P0 ;  /* 0x000000ffff197224 */ /* 0x000fe200000e0619 */
[----:B------:R-:W-:-:S04]  /*4250*/  ISETP.GE.U32.AND P0, PT, R26, UR12, PT ;  /* 0x0000000c1a007c0c */ /* 0x000fc8000bf06070 */
[----:B------:R-:W-:Y:S01]  /*4260*/  ISETP.GE.AND.EX P0, PT, R25, UR13, PT, P0 ;  /* 0x0000000d19007c0c */ /* 0x000fe2000bf06300 */
[----:B0-----:R1:W-:-:S12]  /*4270*/  REDG.E.ADD.F32.FTZ.RN.STRONG.GPU desc[UR6][R4.64], R7 ;  /* 0x00000007040079a6 */ /* 0x0013d8000c12f306 */
[----:B------:R-:W-:Y:S05]  /*4280*/  @!P0 BRA `(.L_x_118) ;  /* 0xfffffffc00c88947 */ /* 0x000fea000383ffff */
[----:B------:R-:W-:Y:S05]  /*4290*/  EXIT ;  /* 0x000000000000794d */ /* 0x000fea0003800000 */
        .weak           $__internal_1_$__cuda_sm20_div_s64
        .type           $__internal_1_$__cuda_sm20_div_s64,@function
        .size           $__internal_1_$__cuda_sm20_div_s64,($__internal_2_$__cuda_sm20_div_u64 - $__internal_1_$__cuda_sm20_div_s64)
$__internal_1_$__cuda_sm20_div_s64:
[-C--:B------:R-:W-:Y:S02]  /*42a0*/  IADD3 R22, P1, PT, RZ, -R3.reuse, RZ ;  /* 0x80000003ff167210 */ /* 0x080fe40007f3e0ff */
[----:B------:R-:W-:Y:S02]  /*42b0*/  ISETP.GE.AND P0, PT, R2, RZ, PT ;  /* 0x000000ff0200720c */ /* 0x000fe40003f06270 */
[-C--:B------:R-:W-:Y:S02]  /*42c0*/  IADD3.X R23, PT, PT, RZ, ~R2.reuse, RZ, P1, !PT ;  /* 0x80000002ff177210 */ /* 0x080fe40000ffe4ff */
[----:B------:R-:W-:Y:S02]  /*42d0*/  SEL R22, R22, R3, !P0 ;  /* 0x0000000316167207 */ /* 0x000fe40004000000 */
[----:B------:R-:W-:Y:S02]  /*42e0*/  SEL R23, R23, R2, !P0 ;  /* 0x0000000217177207 */ /* 0x000fe40004000000 */
[----:B------:R-:W-:-:S02]  /*42f0*/  ISETP.GE.AND P4, PT, R4, RZ, PT ;  /* 0x000000ff0400720c */ /* 0x000fc40003f86270 */
[----:B------:R-:W0:Y:S02]  /*4300*/  I2F.U64.RP R28, R22 ;  /* 0x00000016001c7312 */ /* 0x000e240000309000 */
[----:B0-----:R-:W0:Y:S02]  /*4310*/  MUFU.RCP R28, R28 ;  /* 0x0000001c001c7308 */ /* 0x001e240000001000 */
[----:B0-----:R-:W-:-:S15]  /*4320*/  VIADD R28, R28, 0x1ffffffe ;  /* 0x1ffffffe1c1c7836 */ /* 0x001fde0000000000 */
        /* <DEDUP_REMOVED lines=22> */
[----:B------:R-:W-:-:S04]  /*4490*/  IMAD.HI.U32 R40, R41, R34, RZ ;  /* 0x0000002229287227 */ /* 0x000fc800078e00ff */
[----:B------:R-:W-:-:S04]  /*44a0*/  IMAD.X R30, RZ, RZ, ~R30, P0 ;  /* 0x000000ffff1e7224 */ /* 0x000fc800000e0e1e */
[----:B------:R-:W-:-:S04]  /*44b0*/  IMAD.WIDE.U32 R40, P0, R41, R30, R40 ;  /* 0x0000001e29287225 */ /* 0x000fc80007800028 */
[C---:B------:R-:W-:Y:S02]  /*44c0*/  IMAD R29, R28.reuse, R30, RZ ;  /* 0x0000001e1c1d7224 */ /* 0x040fe400078e02ff */
[----:B------:R-:W-:-:S04]  /*44d0*/  IMAD.HI.U32 R34, P1, R28, R34, R40 ;  /* 0x000000221c227227 */ /* 0x000fc80007820028 */
[----:B------:R-:W-:Y:S02]  /*44e0*/  HFMA2 R41, -RZ, RZ, 0, 0 ;  /* 0x00000000ff297431 */ /* 0x000fe400000001ff */
[----:B------:R-:W-:Y:S01]  /*44f0*/  IMAD.HI.U32 R30, R28, R30, RZ ;  /* 0x0000001e1c1e7227 */ /* 0x000fe200078e00ff */
[----:B------:R-:W-:Y:S02]  /*4500*/  IADD3 R29, P3, PT, R29, R34, RZ ;  /* 0x000000221d1d7210 */ /* 0x000fe40007f7e0ff */
[----:B------:R-:W-:Y:S01]  /*4510*/  IADD3 R34, P5, PT, RZ, -R33, RZ ;  /* 0x80000021ff227210 */ /* 0x000fe20007fbe0ff */
[----:B------:R-:W-:-:S03]  /*4520*/  IMAD.X R30, R30, 0x1, R28, P0 ;  /* 0x000000011e1e7824 */ /* 0x000fc600000e061c */
[----:B------:R-:W-:Y:S02]  /*4530*/  SEL R34, R34, R33, !P4 ;  /* 0x0000002122227207 */ /* 0x000fe40006000000 */
[----:B------:R-:W-:-:S03]  /*4540*/  IADD3.X R33, PT, PT, RZ, ~R4, RZ, P5, !PT ;  /* 0x80000004ff217210 */ /* 0x000fc60002ffe4ff */
[----:B------:R-:W-:Y:S01]  /*4550*/  IMAD.HI.U32 R40, R29, R34, RZ ;  /* 0x000000221d287227 */ /* 0x000fe200078e00ff */
[----:B------:R-:W-:-:S05]  /*4560*/  SEL R33, R33, R4, !P4 ;  /* 0x0000000421217207 */ /* 0x000fca0006000000 */
[----:B------:R-:W-:Y:S01]  /*4570*/  IMAD.WIDE.U32 R40, R29, R33, R40 ;  /* 0x000000211d287225 */ /* 0x000fe200078e0028 */
[----:B------:R-:W-:-:S05]  /*4580*/  IADD3.X R29, PT, PT, RZ, RZ, R30, P3, P1 ;  /* 0x000000ffff1d7210 */ /* 0x000fca0001fe241e */
[----:B------:R-:W-:-:S04]  /*4590*/  IMAD.HI.U32 R30, P0, R29, R34, R40 ;  /* 0x000000221d1e7227 */ /* 0x000fc80007800028 */
[CC--:B------:R-:W-:Y:S02]  /*45a0*/  IMAD R28, R29.reuse, R33.reuse, RZ ;  /* 0x000000211d1c7224 */ /* 0x0c0fe400078e02ff */
[----:B------:R-:W-:-:S03]  /*45b0*/  IMAD.HI.U32 R29, R29, R33, RZ ;  /* 0x000000211d1d7227 */ /* 0x000fc600078e00ff */
[----:B------:R-:W-:Y:S01]  /*45c0*/  IADD3 R28, P1, PT, R28, R30, RZ ;  /* 0x0000001e1c1c7210 */ /* 0x000fe20007f3e0ff */
[----:B------:R-:W-:-:S04]  /*45d0*/  IMAD.X R29, RZ, RZ, R29, P0 ;  /* 0x000000ffff1d7224 */ /* 0x000fc800000e061d */
[----:B------:R-:W-:Y:S01]  /*45e0*/  IMAD.WIDE.U32 R40, R28, R22, RZ ;  /* 0x000000161c287225 */ /* 0x000fe200078e00ff */
[----:B------:R-:W-:-:S03]  /*45f0*/  IADD3.X R29, PT, PT, RZ, R29, RZ, P1, !PT ;  /* 0x0000001dff1d7210 */ /* 0x000fc60000ffe4ff */
[----:B------:R-:W-:Y:S01]  /*4600*/  IMAD R30, R28, R23, R41 ;  /* 0x000000171c1e7224 */ /* 0x000fe200078e0229 */
[----:B------:R-:W-:-:S03]  /*4610*/  IADD3 R34, P0, PT, -R40, R34, RZ ;  /* 0x0000002228227210 */ /* 0x000fc60007f1e1ff */
[----:B------:R-:W-:-:S04]  /*4620*/  IMAD R30, R29, R22, R30 ;  /* 0x000000161d1e7224 */ /* 0x000fc800078e021e */
[----:B------:R-:W-:Y:S01]  /*4630*/  IMAD.X R33, R33, 0x1, ~R30, P0 ;  /* 0x0000000121217824 */ /* 0x000fe200000e0e1e */
[CC--:B------:R-:W-:Y:S02]  /*4640*/  ISETP.GE.U32.AND P0, PT, R34.reuse, R22.reuse, PT ;  /* 0x000000162200720c */ /* 0x0c0fe40003f06070 */
[----:B------:R-:W-:Y:S02]  /*4650*/  IADD3 R30, P3, PT, R34, -R22, RZ ;  /* 0x80000016221e7210 */ /* 0x000fe40007f7e0ff */
[----:B------:R-:W-:-:S04]  /*4660*/  ISETP.GE.U32.AND.EX P0, PT, R33, R23, PT, P0 ;  /* 0x000000172100720c */ /* 0x000fc80003f06100 */
[----:B------:R-:W-:Y:S02]  /*4670*/  SEL R34, R30, R34, P0 ;  /* 0x000000221e227207 */ /* 0x000fe40000000000 */
[----:B------:R-:W-:Y:S02]  /*4680*/  IADD3 R30, P4, PT, R28, 0x1, RZ ;  /* 0x000000011c1e7810 */ /* 0x000fe40007f9e0ff */
[----:B------:R-:W-:Y:S02]  /*4690*/  ISETP.GE.U32.AND P1, PT, R34, R22, PT ;  /* 0x000000162200720c */ /* 0x000fe40003f26070 */
[----:B------:R-:W-:Y:S02]  /*46a0*/  IADD3.X R22, PT, PT, R33, ~R23, RZ, P3, !PT ;  /* 0x8000001721167210 */ /* 0x000fe40001ffe4ff */
[----:B------:R-:W-:Y:S01]  /*46b0*/  SEL R30, R30, R28, P0 ;  /* 0x0000001c1e1e7207 */ /* 0x000fe20000000000 */
[----:B------:R-:W-:Y:S01]  /*46c0*/  IMAD.X R28, RZ, RZ, R29, P4 ;  /* 0x000000ffff1c7224 */ /* 0x000fe200020e061d */
[----:B------:R-:W-:-:S04]  /*46d0*/  SEL R22, R22, R33, P0 ;  /* 0x0000002116167207 */ /* 0x000fc80000000000 */
[----:B------:R-:W-:Y:S02]  /*46e0*/  SEL R28, R28, R29, P0 ;  /* 0x0000001d1c1c7207 */ /* 0x000fe40000000000 */
[----:B------:R-:W-:Y:S02]  /*46f0*/  IADD3 R29, P3, PT, R30, 0x1, RZ ;  /* 0x000000011e1d7810 */ /* 0x000fe40007f7e0ff */
[----:B------:R-:W-:Y:S02]  /*4700*/  ISETP.GE.U32.AND.EX P0, PT, R22, R23, PT, P1 ;  /* 0x000000171600720c */ /* 0x000fe40003f06110 */
[----:B------:R-:W-:Y:S02]  /*4710*/  IADD3.X R22, PT, PT, RZ, R28, RZ, P3, !PT ;  /* 0x0000001cff167210 */ /* 0x000fe40001ffe4ff */
        /* <DEDUP_REMOVED lines=11> */
[----:B------:R-:W-:Y:S01]  /*47d0*/  IMAD.MOV.U32 R3, RZ, RZ, 0x0 ;  /* 0x00000000ff037424 */ /* 0x000fe200078e00ff */
[----:B------:R-:W-:-:S04]  /*47e0*/  SEL R22, R22, R29, !P1 ;  /* 0x0000001d16167207 */ /* 0x000fc80004800000 */
[----:B------:R-:W-:Y:S01]  /*47f0*/  SEL R22, R22, 0xffffffff, P0 ;  /* 0xffffffff16167807 */ /* 0x000fe20000000000 */
[----:B------:R-:W-:Y:S06]  /*4800*/  RET.REL.NODEC R2 `(_ZN2at4cuda17kernelHistogram1DIfflLi1ELi2ELin1ELNS0_23CUDAHistogramMemoryTypeE0EZNS0_21CUDA_tensor_histogramIffLb0EEEbNS_6TensorES4_S4_lNS_14AccumulateTypeIT0_Lb1EE4typeES8_NS0_13TensorArgTypeES9_S9_EUllE0_EEvNS0_6detail10TensorInfoIT_T1_EESF_NSC_IKS6_SE_EElS8_S8_SE_T6_) ;  /* 0xffffffb402fc7950 */ /* 0x000fec0003c3ffff */
        .weak           $__internal_2_$__cuda_sm20_div_u64
        .type           $__internal_2_$__cuda_sm20_div_u64,@function
        .size           $__internal_2_$__cuda_sm20_div_u64,(.L_x_6378 - $__internal_2_$__cuda_sm20_div_u64)
$__internal_2_$__cuda_sm20_div_u64:
[----:B------:R-:W-:Y:S01]  /*4810*/  MOV R10, R0 ;  /* 0x00000000000a7202 */ /* 0x000fe20000000f00 */
[----:B------:R-:W-:-:S05]  /*4820*/  IMAD.MOV.U32 R11, RZ, RZ, RZ ;  /* 0x000000ffff0b7224 */ /* 0x000fca00078e00ff */
        /* <DEDUP_REMOVED lines=8> */
[----:B------:R-:W-:Y:S01]  /*48b0*/  IMAD R9, R7, R0, R9 ;  /* 0x0000000007097224 */ /* 0x000fe200078e0209 */
[----:B------:R-:W-:-:S05]  /*48c0*/  IADD3 R13, P0, PT, RZ, -R8, RZ ;  /* 0x80000008ff0d7210 */ /* 0x000fca0007f1e0ff */
[----:B------:R-:W-:-:S04]  /*48d0*/  IMAD.HI.U32 R8, R6, R13, RZ ;  /* 0x0000000d06087227 */ /* 0x000fc800078e00ff */
[----:B------:R-:W-:Y:S01]  /*48e0*/  IMAD.X R15, RZ, RZ, ~R9, P0 ;  /* 0x000000ffff0f7224 */ /* 0x000fe200000e0e09 */
[----:B------:R-:W-:-:S03]  /*48f0*/  MOV R9, R6 ;  /* 0x0000000600097202 */ /* 0x000fc60000000f00 */
[-C--:B------:R-:W-:Y:S02]  /*4900*/  IMAD R11, R7, R15.reuse, RZ ;  /* 0x0000000f070b7224 */ /* 0x080fe400078e02ff */
[----:B------:R-:W-:-:S04]  /*4910*/  IMAD.WIDE.U32 R8, P0, R6, R15, R8 ;  /* 0x0000000f06087225 */ /* 0x000fc80007800008 */
[----:B------:R-:W-:-:S04]  /*4920*/  IMAD.HI.U32 R15, R7, R15, RZ ;  /* 0x0000000f070f7227 */ /* 0x000fc800078e00ff */
[----:B------:R-:W-:-:S05]  /*4930*/  IMAD.HI.U32 R8, P1, R7, R13, R8 ;  /* 0x0000000d07087227 */ /* 0x000fca0007820008 */
[----:B------:R-:W-:Y:S01]  /*4940*/  IADD3 R9, P2, PT, R11, R8, RZ ;  /* 0x000000080b097210 */ /* 0x000fe20007f5e0ff */
[----:B------:R-:W-:-:S04]  /*4950*/  IMAD.X R8, R15, 0x1, R7, P0 ;  /* 0x000000010f087824 */ /* 0x000fc800000e0607 */
[----:B------:R-:W-:Y:S01]  /*4960*/  IMAD.WIDE.U32 R6, R9, R0, RZ ;  /* 0x0000000009067225 */ /* 0x000fe200078e00ff */
[----:B------:R-:W-:Y:S02]  /*4970*/  IADD3.X R11, PT, PT, RZ, RZ, R8, P2, P1 ;  /* 0x000000ffff0b7210 */ /* 0x000fe400017e2408 */
[----:B------:R-:W-:-:S03]  /*4980*/  IADD3 R13, P0, PT, RZ, -R6, RZ ;  /* 0x80000006ff0d7210 */ /* 0x000fc60007f1e0ff */
[----:B------:R-:W-:Y:S02]  /*4990*/  IMAD R6, R11, R0, R7 ;  /* 0x000000000b067224 */ /* 0x000fe400078e0207 */
[----:B------:R-:W-:-:S03]  /*49a0*/  IMAD.HI.U32 R8, R9, R13, RZ ;  /* 0x0000000d09087227 */ /* 0x000fc600078e00ff */
[----:B------:R-:W-:-:S05]  /*49b0*/  IADD3.X R6, PT, PT, RZ, ~R6, RZ, P0, !PT ;  /* 0x80000006ff067210 */ /* 0x000fca00007fe4ff */
[----:B------:R-:W-:-:S04]  /*49c0*/  IMAD.WIDE.U32 R8, P0, R9, R6, R8 ;  /* 0x0000000609087225 */ /* 0x000fc80007800008 */
[C---:B------:R-:W-:Y:S02]  /*49d0*/  IMAD R7, R11.reuse, R6, RZ ;  /* 0x000000060b077224 */ /* 0x040fe400078e02ff */
[----:B------:R-:W-:-:S04]  /*49e0*/  IMAD.HI.U32 R8, P1, R11, R13, R8 ;  /* 0x0000000d0b087227 */ /* 0x000fc80007820008 */
[----:B------:R-:W-:Y:S01]  /*49f0*/  IMAD.HI.U32 R6, R11, R6, RZ ;  /* 0x000000060b067227 */ /* 0x000fe200078e00ff */
[----:B------:R-:W-:-:S03]  /*4a00*/  IADD3 R8, P2, PT, R7, R8, RZ ;  /* 0x0000000807087210 */ /* 0x000fc60007f5e0ff */
[----:B------:R-:W-:Y:S02]  /*4a10*/  HFMA2 R7, -RZ, RZ, 0, 0 ;  /* 0x00000000ff077431 */ /* 0x000fe400000001ff */
[----:B------:R-:W-:Y:S02]  /*4a20*/  IMAD.X R11, R6, 0x1, R11, P0 ;  /* 0x00000001060b7824 */ /* 0x000fe400000e060b */
[----:B------:R-:W-:-:S03]  /*4a30*/  IMAD.HI.U32 R6, R8, R3, RZ ;  /* 0x0000000308067227 */ /* 0x000fc600078e00ff */
[----:B------:R-:W-:Y:S01]  /*4a40*/  IADD3.X R10, PT, PT, RZ, RZ, R11, P2, P1 ;  /* 0x000000ffff0a7210 */ /* 0x000fe200017e240b */
[----:B------:R-:W-:-:S04]  /*4a50*/  IMAD.WIDE.U32 R6, R8, R5, R6 ;  /* 0x0000000508067225 */ /* 0x000fc800078e0006 */
[C---:B------:R-:W-:Y:S02]  /*4a60*/  IMAD R9, R10.reuse, R5, RZ ;  /* 0x000000050a097224 */ /* 0x040fe400078e02ff */
[----:B------:R-:W-:-:S04]  /*4a70*/  IMAD.HI.U32 R6, P0, R10, R3, R6 ;  /* 0x000000030a067227 */ /* 0x000fc80007800006 */
[----:B------:R-:W-:Y:S01]  /*4a80*/  IMAD.HI.U32 R10, R10, R5, RZ ;  /* 0x000000050a0a7227 */ /* 0x000fe200078e00ff */
[----:B------:R-:W-:-:S03]  /*4a90*/  IADD3 R9, P1, PT, R9, R6, RZ ;  /* 0x0000000609097210 */ /* 0x000fc60007f3e0ff */
[----:B------:R-:W-:-:S05]  /*4aa0*/  IMAD.X R6, RZ, RZ, R10, P0 ;  /* 0x000000ffff067224 */ /* 0x000fca00000e060a */
[----:B------:R-:W-:Y:S01]  /*4ab0*/  IADD3.X R11, PT, PT, RZ, R6, RZ, P1, !PT ;  /* 0x00000006ff0b7210 */ /* 0x000fe20000ffe4ff */
[----:B------:R-:W-:-:S04]  /*4ac0*/  IMAD.WIDE.U32 R6, R9, R0, RZ ;  /* 0x0000000009067225 */ /* 0x000fc800078e00ff */
[----:B------:R-:W-:Y:S01]  /*4ad0*/  IMAD R8, R11, R0, R7 ;  /* 0x000000000b087224 */ /* 0x000fe200078e0207 */
[----:B------:R-:W-:-:S04]  /*4ae0*/  IADD3 R7, P0, PT, -R6, R3, RZ ;  /* 0x0000000306077210 */ /* 0x000fc80007f1e1ff */
[----:B------:R-:W-:Y:S01]  /*4af0*/  IADD3 R3, P1, PT, -R0, R7, RZ ;  /* 0x0000000700037210 */ /* 0x000fe20007f3e1ff */
[----:B------:R-:W-:Y:S01]  /*4b00*/  IMAD.X R10, R5, 0x1, ~R8, P0 ;  /* 0x00000001050a7824 */ /* 0x000fe200000e0e08 */
[----:B------:R-:W-:Y:S02]  /*4b10*/  ISETP.GE.U32.AND P0, PT, R7, R0, PT ;  /* 0x000000000700720c */ /* 0x000fe40003f06070 */
[----:B------:R-:W-:Y:S02]  /*4b20*/  IADD3 R8, P2, PT, R9, 0x1, RZ ;  /* 0x0000000109087810 */ /* 0x000fe40007f5e0ff */
[C---:B------:R-:W-:Y:S02]  /*4b30*/  ISETP.GE.U32.AND.EX P0, PT, R10.reuse, RZ, PT, P0 ;  /* 0x000000ff0a00720c */ /* 0x040fe40003f06100 */
[----:B------:R-:W-:Y:S02]  /*4b40*/  IADD3.X R5, PT, PT, R10, -0x1, RZ, P1, !PT ;  /* 0xffffffff0a057810 */ /* 0x000fe40000ffe4ff */
[----:B------:R-:W-:-:S02]  /*4b50*/  IADD3.X R6, PT, PT, RZ, R11, RZ, P2, !PT ;  /* 0x0000000bff067210 */ /* 0x000fc400017fe4ff */
[----:B------:R-:W-:Y:S02]  /*4b60*/  SEL R3, R3, R7, P0 ;  /* 0x0000000703037207 */ /* 0x000fe40000000000 */
[----:B------:R-:W-:Y:S02]  /*4b70*/  SEL R8, R8, R9, P0 ;  /* 0x0000000908087207 */ /* 0x000fe40000000000 */
[----:B------:R-:W-:Y:S02]  /*4b80*/  SEL R5, R5, R10, P0 ;  /* 0x0000000a05057207 */ /* 0x000fe40000000000 */
[----:B------:R-:W-:Y:S02]  /*4b90*/  SEL R11, R6, R11, P0 ;  /* 0x0000000b060b7207 */ /* 0x000fe40000000000 */
[----:B------:R-:W-:Y:S02]  /*4ba0*/  ISETP.GE.U32.AND P0, PT, R3, R0, PT ;  /* 0x000000000300720c */ /* 0x000fe40003f06070 */
[----:B------:R-:W-:-:S02]  /*4bb0*/  IADD3 R3, P2, PT, R8, 0x1, RZ ;  /* 0x0000000108037810 */ /* 0x000fc40007f5e0ff */
[----:B------:R-:W-:Y:S02]  /*4bc0*/  ISETP.NE.U32.AND P1, PT, R0, RZ, PT ;  /* 0x000000ff0000720c */ /* 0x000fe40003f25070 */
[----:B------:R-:W-:Y:S01]  /*4bd0*/  ISETP.GE.U32.AND.EX P0, PT, R5, RZ, PT, P0 ;  /* 0x000000ff0500720c */ /* 0x000fe20003f06100 */
[----:B------:R-:W-:Y:S01]  /*4be0*/  IMAD.X R6, RZ, RZ, R11, P2 ;  /* 0x000000ffff067224 */ /* 0x000fe200010e060b */
[----:B------:R-:W-:Y:S02]  /*4bf0*/  MOV R5, 0x0 ;  /* 0x0000000000057802 */ /* 0x000fe40000000f00 */
[----:B------:R-:W-:Y:S02]  /*4c00*/  ISETP.NE.AND.EX P1, PT, RZ, RZ, PT, P1 ;  /* 0x000000ffff00720c */ /* 0x000fe40003f25310 */
[----:B------:R-:W-:Y:S02]  /*4c10*/  SEL R3, R3, R8, P0 ;  /* 0x0000000803037207 */ /* 0x000fe40000000000 */
[----:B------:R-:W-:-:S02]  /*4c20*/  SEL R6, R6, R11, P0 ;  /* 0x0000000b06067207 */ /* 0x000fc40000000000 */
[----:B------:R-:W-:Y:S02]  /*4c30*/  SEL R3, R3, 0xffffffff, P1 ;  /* 0xffffffff03037807 */ /* 0x000fe40000800000 */
[----:B------:R-:W-:Y:S01]  /*4c40*/  SEL R6, R6, 0xffffffff, P1 ;  /* 0xffffffff06067807 */ /* 0x000fe20000800000 */
[----:B------:R-:W-:Y:S06]  /*4c50*/  RET.REL.NODEC R4 `(_ZN2at4cuda17kernelHistogram1DIfflLi1ELi2ELin1ELNS0_23CUDAHistogramMemoryTypeE0EZNS0_21CUDA_tensor_histogramIffLb0EEEbNS_6TensorES4_S4_lNS_14AccumulateTypeIT0_Lb1EE4typeES8_NS0_13TensorArgTypeES9_S9_EUllE0_EEvNS0_6detail10TensorInfoIT_T1_EESF_NSC_IKS6_SE_EElS8_S8_SE_T6_) ;  /* 0xffffffb004e87950 */ /* 0x000fec0003c3ffff */
.L_x_119:
        /* <DEDUP_REMOVED lines=10> */
.L_x_6378:


//--------------------- .text._ZN2at4cuda17kernelHistogram1DIfflLi1ELi2ELin1ELNS0_23CUDAHistogramMemoryTypeE1EZNS0_21CUDA_tensor_histogramIffLb0EEEbNS_6TensorES4_S4_lNS_14AccumulateTypeIT0_Lb1EE4typeES8_NS0_13TensorArgTypeES9_S9_EUllE_EEvNS0_6detail10TensorInfoIT_T1_EESF_NSC_IKS6_SE_EElS8_S8_SE_T6_ --------------------------
	.section	.text._ZN2at4cuda17kernelHistogram1DIfflLi1ELi2ELin1ELNS0_23CUDAHistogramMemoryTypeE1EZNS0_21CUDA_tensor_histogramIffLb0EEEbNS_6TensorES4_S4_lNS_14AccumulateTypeIT0_Lb1EE4typeES8_NS0_13TensorArgTypeES9_S9_EUllE_EEvNS0_6detail10TensorInfoIT_T1_EESF_NSC_IKS6_SE_EElS8_S8_SE_T6_,"ax",@progbits
	.align	128
        .global         _ZN2at4cuda17kernelHistogram1DIfflLi1ELi2ELin1ELNS0_23CUDAHistogramMemoryTypeE1EZNS0_21CUDA_tensor_histogramIffLb0EEEbNS_6TensorES4_S4_lNS_14AccumulateTypeIT0_Lb1EE4typeES8_NS0_13TensorArgTypeES9_S9_EUllE_EEvNS0_6detail10TensorInfoIT_T1_EESF_NSC_IKS6_SE_EElS8_S8_SE_T6_
        .type           _ZN2at4cuda17kernelHistogram1DIfflLi1ELi2ELin1ELNS0_23CUDAHistogramMemoryTypeE1EZNS0_21CUDA_tensor_histogramIffLb0EEEbNS_6TensorES4_S4_lNS_14AccumulateTypeIT0_Lb1EE4typeES8_NS0_13TensorArgTypeES9_S9_EUllE_EEvNS0_6detail10TensorInfoIT_T1_EESF_NSC_IKS6_SE_EElS8_S8_SE_T6_,@function
        .size           _ZN2at4cuda17kernelHistogram1DIfflLi1ELi2ELin1ELNS0_23CUDAHistogramMemoryTypeE1EZNS0_21CUDA_tensor_histogramIffLb0EEEbNS_6TensorES4_S4_lNS_14AccumulateTypeIT0_Lb1EE4typeES8_NS0_13TensorArgTypeES9_S9_EUllE_EEvNS0_6detail10TensorInfoIT_T1_EESF_NSC_IKS6_SE_EElS8_S8_SE_T6_,(.L_x_6379 - _ZN2at4cuda17kernelHistogram1DIfflLi1ELi2ELin1ELNS0_23CUDAHistogramMemoryTypeE1EZNS0_21CUDA_tensor_histogramIffLb0EEEbNS_6TensorES4_S4_lNS_14AccumulateTypeIT0_Lb1EE4typeES8_NS0_13TensorArgTypeES9_S9_EUllE_EEvNS0_6detail10TensorInfoIT_T1_EESF_NSC_IKS6_SE_EElS8_S8_SE_T6_)
        .other          _ZN2at4cuda17kernelHistogram1DIfflLi1ELi2ELin1ELNS0_23CUDAHistogramMemoryTypeE1EZNS0_21CUDA_tensor_histogramIffLb0EEEbNS_6TensorES4_S4_lNS_14AccumulateTypeIT0_Lb1EE4typeES8_NS0_13TensorArgTypeES9_S9_EUllE_EEvNS0_6detail10TensorInfoIT_T1_EESF_NSC_IKS6_SE_EElS8_S8_SE_T6_,@"STO_CUDA_ENTRY STV_DEFAULT"
_ZN2at4cuda17kernelHistogram1DIfflLi1ELi2ELin1ELNS0_23CUDAHistogramMemoryTypeE1EZNS0_21CUDA_tensor_histogramIffLb0EEEbNS_6TensorES4_S4_lNS_14AccumulateTypeIT0_Lb1EE4typeES8_NS0_13TensorArgTypeES9_S9_EUllE_EEvNS0_6detail10TensorInfoIT_T1_EESF_NSC_IKS6_SE_EElS8_S8_SE_T6_:
.text._ZN2at4cuda17kernelHistogram1DIfflLi1ELi2ELin1ELNS0_23CUDAHistogramMemoryTypeE1EZNS0_21CUDA_tensor_histogramIffLb0EEEbNS_6TensorES4_S4_lNS_14AccumulateTypeIT0_Lb1EE4typeES8_NS0_13TensorArgTypeES9_S9_EUllE_EEvNS0_6detail10TensorInfoIT_T1_EESF_NSC_IKS6_SE_EElS8_S8_SE_T6_:
        /* <DEDUP_REMOVED lines=22> */
.L_x_172:
        /* <DEDUP_REMOVED lines=24> */
.L_x_146:
        /* <DEDUP_REMOVED lines=33> */
.L_x_123:
[----:B------:R-:W-:Y:S01]  /*04f0*/  MOV R26, R16 ;  /* 0x00000010001a7202 */ /* 0x000fe20000000f00 */
[----:B------:R-:W-:Y:S01]  /*0500*/  IMAD.MOV.U32 R20, RZ, RZ, R13 ;  /* 0x000000ffff147224 */ /* 0x000fe200078e000d */
[----:B------:R-:W-:Y:S01]  /*0510*/  MOV R11, R24 ;  /* 0x00000018000b7202 */ /* 0x000fe20000000f00 */
[----:B------:R-:W-:Y:S01]  /*0520*/  IMAD.MOV.U32 R10, RZ, RZ, R25 ;  /* 0x000000ffff0a7224 */ /* 0x000fe200078e0019 */
[----:B------:R-:W-:-:S07]  /*0530*/  MOV R8, 0x550 ;  /* 0x0000055000087802 */ /* 0x000fce0000000f00 */
[----:B------:R-:W-:Y:S05]  /*0540*/  CALL.REL.NOINC `($__internal_3_$__cuda_sm20_div_s64) ;  /* 0x0000003400787944 */ /* 0x000fea0003c00000 */
        /* <DEDUP_REMOVED lines=10> */
.L_x_124:
[----:B------:R-:W-:Y:S05]  /*05f0*/  BSYNC.RECONVERGENT B0 ;  /* 0x0000000000007941 */ /* 0x000fea0003800200 */
.L_x_122:
        /* <DEDUP_REMOVED lines=38> */
.L_x_126:
[----:B------:R-:W-:Y:S01]  /*0860*/  MOV R26, R28 ;  /* 0x0000001c001a7202 */ /* 0x000fe20000000f00 */
[----:B------:R-:W-:Y:S01]  /*0870*/  IMAD.MOV.U32 R20, RZ, RZ, R29 ;  /* 0x000000ffff147224 */ /* 0x000fe200078e001d */
[----:B------:R-:W-:Y:S01]  /*0880*/  MOV R11, R16 ;  /* 0x00000010000b7202 */ /* 0x000fe20000000f00 */
[----:B------:R-:W-:Y:S01]  /*0890*/  IMAD.MOV.U32 R10, RZ, RZ, R17 ;  /* 0x000000ffff0a7224 */ /* 0x000fe200078e0011 */
[----:B------:R-:W-:-:S07]  /*08a0*/  MOV R8, 0x8c0 ;  /* 0x000008c000087802 */ /* 0x000fce0000000f00 */
[----:B------:R-:W-:Y:S05]  /*08b0*/  CALL.REL.NOINC `($__internal_3_$__cuda_sm20_div_s64) ;  /* 0x00000030009c7944 */ /* 0x000fea0003c00000 */
        /* <DEDUP_REMOVED lines=11> */
.L_x_127:
[----:B------:R-:W-:Y:S05]  /*0970*/  BSYNC.RECONVERGENT B0 ;  /* 0x0000000000007941 */ /* 0x000fea0003800200 */
.L_x_125:
        /* <DEDUP_REMOVED lines=38> */
.L_x_129:
[----:B------:R-:W-:Y:S01]  /*0be0*/  IMAD.MOV.U32 R26, RZ, RZ, R16 ;  /* 0x000000ffff1a7224 */ /* 0x000fe200078e0010 */
[----:B------:R-:W-:Y:S01]  /*0bf0*/  MOV R20, R17 ;  /* 0x0000001100147202 */ /* 0x000fe20000000f00 */
[----:B------:R-:W-:Y:S01]  /*0c00*/  IMAD.MOV.U32 R11, RZ, RZ, R14 ;  /* 0x000000ffff0b7224 */ /* 0x000fe200078e000e */
[----:B------:R-:W-:Y:S02]  /*0c10*/  MOV R10, R15 ;  /* 0x0000000f000a7202 */ /* 0x000fe40000000f00 */
[----:B------:R-:W-:-:S07]  /*0c20*/  MOV R8, 0xc40 ;  /* 0x00000c4000087802 */ /* 0x000fce0000000f00 */
[----:B------:R-:W-:Y:S05]  /*0c30*/  CALL.REL.NOINC `($__internal_3_$__cuda_sm20_div_s64) ;  /* 0x0000002c00bc7944 */ /* 0x000fea0003c00000 */
        /* <DEDUP_REMOVED lines=11> */
.L_x_130:
[----:B------:R-:W-:Y:S05]  /*0cf0*/  BSYNC.RECONVERGENT B0 ;  /* 0x0000000000007941 */ /* 0x000fea0003800200 */
.L_x_128:
        /* <DEDUP_REMOVED lines=37> */
.L_x_132:
        /* <DEDUP_REMOVED lines=17> */
.L_x_133:
[----:B------:R-:W-:Y:S05]  /*1060*/  BSYNC.RECONVERGENT B0 ;  /* 0x0000000000007941 */ /* 0x000fea0003800200 */
.L_x_131:
        /* <DEDUP_REMOVED lines=38> */
.L_x_135:
        /* <DEDUP_REMOVED lines=17> */
.L_x_136:
[----:B------:R-:W-:Y:S05]  /*13e0*/  BSYNC.RECONVERGENT B0 ;  /* 0x0000000000007941 */ /* 0x000fea0003800200 */
.L_x_134:
        /* <DEDUP_REMOVED lines=38> */
.L_x_138:
        /* <DEDUP_REMOVED lines=17> */
.L_x_139:
[----:B------:R-:W-:Y:S05]  /*1760*/  BSYNC.RECONVERGENT B0 ;  /* 0x0000000000007941 */ /* 0x000fea0003800200 */
.L_x_137:
        /* <DEDUP_REMOVED lines=38> */
.L_x_141:
        /* <DEDUP_REMOVED lines=16> */
.L_x_142:
[----:B------:R-:W-:Y:S05]  /*1ad0*/  BSYNC.RECONVERGENT B0 ;  /* 0x0000000000007941 */ /* 0x000fea0003800200 */
.L_x_140:
        /* <DEDUP_REMOVED lines=38> */
.L_x_144:
        /* <DEDUP_REMOVED lines=16> */
.L_x_145:
[----:B------:R-:W-:Y:S05]  /*1e40*/  BSYNC.RECONVERGENT B0 ;  /* 0x0000000000007941 */ /* 0x000fea0003800200 */
.L_x_143:
        /* <DEDUP_REMOVED lines=10> */
.L_x_121:
        /* <DEDUP_REMOVED lines=35> */
.L_x_149:
        /* <DEDUP_REMOVED lines=16> */
.L_x_150:
[----:B------:R-:W-:Y:S05]  /*2220*/  BSYNC.RECONVERGENT B0 ;  /* 0x0000000000007941 */ /* 0x000fea0003800200 */
.L_x_148:
        /* <DEDUP_REMOVED lines=38> */
.L_x_152:
        /* <DEDUP_REMOVED lines=16> */
.L_x_153:
[----:B------:R-:W-:Y:S05]  /*2590*/  BSYNC.RECONVERGENT B0 ;  /* 0x0000000000007941 */ /* 0x000fea0003800200 */
.L_x_151:
        /* <DEDUP_REMOVED lines=38> */
.L_x_155:
        /* <DEDUP_REMOVED lines=17> */
.L_x_156:
[----:B------:R-:W-:Y:S05]  /*2910*/  BSYNC.RECONVERGENT B0 ;  /* 0x0000000000007941 */ /* 0x000fea0003800200 */
.L_x_154:
        /* <DEDUP_REMOVED lines=38> */
.L_x_158:
        /* <DEDUP_REMOVED lines=17> */
.L_x_159:
[----:B------:R-:W-:Y:S05]  /*2c90*/  BSYNC.RECONVERGENT B0 ;  /* 0x0000000000007941 */ /* 0x000fea0003800200 */
.L_x_157:
[----:B------:R0:W1:Y:S02]  /*2ca0*/  LDC.64 R8, c[0x0][R7+0x450] ;  /* 0x0001140007087b82 */ /* 0x0000640000000a00 */
[----:B0-----:R-:W-:Y:S01]  /*2cb0*/  MOV R7, R6 ;  /* 0x0000000600077202 */ /* 0x001fe20000000f00 */
[----:B------:R-:W-:Y:S02]  /*2cc0*/  IMAD.MOV.U32 R6, RZ, RZ, R24 ;  /* 0x000000ffff067224 */ /* 0x000fe400078e0018 */
[-C--:B-1----:R-:W-:Y:S02]  /*2cd0*/  IMAD R9, R9, R15.reuse, RZ ;  /* 0x0000000f09097224 */ /* 0x082fe400078e02ff */
[----:B------:R-:W-:-:S04]  /*2ce0*/  IMAD.WIDE.U32 R14, R8, R15, R6 ;  /* 0x0000000f080e7225 */ /* 0x000fc800078e0006 */
[----:B------:R-:W-:-:S05]  /*2cf0*/  IMAD R9, R8, R11, R9 ;  /* 0x0000000b08097224 */ /* 0x000fca00078e0209 */
[----:B------:R-:W-:-:S07]  /*2d00*/  IADD3 R9, PT, PT, R15, R9, RZ ;  /* 0x000000090f097210 */ /* 0x000fce0007ffe0ff */
.L_x_147:
        /* <DEDUP_REMOVED lines=36> */
.L_x_162:
[----:B------:R-:W-:Y:S01]  /*2f50*/  IMAD.MOV.U32 R26, RZ, RZ, R16 ;  /* 0x000000ffff1a7224 */ /* 0x000fe200078e0010 */
[----:B------:R-:W-:Y:S01]  /*2f60*/  MOV R20, R13 ;  /* 0x0000000d00147202 */ /* 0x000fe20000000f00 */
[----:B------:R-:W-:Y:S01]  /*2f70*/  IMAD.MOV.U32 R11, RZ, RZ, R24 ;  /* 0x000000ffff0b7224 */ /* 0x000fe200078e0018 */
[----:B------:R-:W-:Y:S02]  /*2f80*/  MOV R10, R25 ;  /* 0x00000019000a7202 */ /* 0x000fe40000000f00 */
[----:B------:R-:W-:-:S07]  /*2f90*/  MOV R8, 0x2fb0 ;  /* 0x00002fb000087802 */ /* 0x000fce0000000f00 */
[----:B------:R-:W-:Y:S05]  /*2fa0*/  CALL.REL.NOINC `($__internal_3_$__cuda_sm20_div_s64) ;  /* 0x0000000800e07944 */ /* 0x000fea0003c00000 */
        /* <DEDUP_REMOVED lines=10> */
.L_x_163:
[----:B------:R-:W-:Y:S05]  /*3050*/  BSYNC.RECONVERGENT B0 ;  /* 0x0000000000007941 */ /* 0x000fea0003800200 */
.L_x_161:
        /* <DEDUP_REMOVED lines=38> */
.L_x_165:
        /* <DEDUP_REMOVED lines=17> */
.L_x_166:
[----:B------:R-:W-:Y:S05]  /*33d0*/  BSYNC.RECONVERGENT B0 ;  /* 0x0000000000007941 */ /* 0x000fea0003800200 */
.L_x_164:
[----:B------:R0:W1:Y:S02]  /*33e0*/  LDC.64 R8, c[0x0][R6+0x450] ;  /* 0x0001140006087b82 */ /* 0x0000640000000a00 */
[----:B0-----:R-:W-:Y:S01]  /*33f0*/  MOV R6, R14 ;  /* 0x0000000e00067202 */ /* 0x001fe20000000f00 */
[----:B-1----:R-:W-:-:S04]  /*3400*/  IMAD R9, R9, R17, RZ ;  /* 0x0000001109097224 */ /* 0x002fc800078e02ff */
[----:B------:R-:W-:-:S04]  /*3410*/  IMAD.WIDE.U32 R14, R8, R17, R6 ;  /* 0x00000011080e7225 */ /* 0x000fc800078e0006 */
[----:B------:R-:W-:-:S04]  /*3420*/  IMAD R9, R8, R11, R9 ;  /* 0x0000000b08097224 */ /* 0x000fc800078e0209 */
[----:B------:R-:W-:-:S07]  /*3430*/  IMAD.IADD R9, R15, 0x1, R9 ;  /* 0x000000010f097824 */ /* 0x000fce00078e0209 */
.L_x_160:
        /* <DEDUP_REMOVED lines=35> */
.L_x_168:
        /* <DEDUP_REMOVED lines=8> */
[----:B------:R-:W-:Y:S02]  /*36f0*/  MOV R16, R18 ;  /* 0x0000001200107202 */ /* 0x000fe40000000f00 */
[----:B------:R-:W-:Y:S01]  /*3700*/  IADD3.X R7, PT, PT, RZ, ~R19, RZ, P0, !PT ;  /* 0x80000013ff077210 */ /* 0x000fe200007fe4ff */
[----:B------:R-:W-:-:S04]  /*3710*/  IMAD.WIDE.U32 R10, R24, R15, R12 ;  /* 0x0000000f180a7225 */ /* 0x000fc800078e000c */
[----:B------:R-:W-:Y:S02]  /*3720*/  IMAD R7, R7, R24, RZ ;  /* 0x0000001807077224 */ /* 0x000fe400078e02ff */
[----:B------:R-:W-:Y:S02]  /*3730*/  IMAD.MOV.U32 R13, RZ, RZ, R19 ;  /* 0x000000ffff0d7224 */ /* 0x000fe400078e0013 */
[----:B------:R-:W-:-:S05]  /*3740*/  IMAD R7, R25, R15, R7 ;  /* 0x0000000f19077224 */ /* 0x000fca00078e0207 */
[----:B------:R-:W-:-:S07]  /*3750*/  IADD3 R17, PT, PT, R11, R7, RZ ;  /* 0x000000070b117210 */ /* 0x000fce0007ffe0ff */
.L_x_169:
[----:B------:R-:W-:Y:S05]  /*3760*/  BSYNC.RECONVERGENT B0 ;  /* 0x0000000000007941 */ /* 0x000fea0003800200 */
.L_x_167:
[----:B------:R-:W0:Y:S01]  /*3770*/  LDC.64 R6, c[0x0][R6+0x450] ;  /* 0x0001140006067b82 */ /* 0x000e220000000a00 */
[----:B------:R-:W-:Y:S01]  /*3780*/  MOV R15, R9 ;  /* 0x00000009000f7202 */ /* 0x000fe20000000f00 */
[-C--:B0-----:R-:W-:Y:S02]  /*3790*/  IMAD R7, R7, R10.reuse, RZ ;  /* 0x0000000a07077224 */ /* 0x081fe400078e02ff */
[----:B------:R-:W-:-:S04]  /*37a0*/  IMAD.WIDE.U32 R14, R6, R10, R14 ;  /* 0x0000000a060e7225 */ /* 0x000fc800078e000e */
[----:B------:R-:W-:-:S05]  /*37b0*/  IMAD R7, R6, R17, R7 ;  /* 0x0000001106077224 */ /* 0x000fca00078e0207 */
[----:B------:R-:W-:-:S07]  /*37c0*/  IADD3 R9, PT, PT, R15, R7, RZ ;  /* 0x000000070f097210 */ /* 0x000fce0007ffe0ff */
.L_x_120:
[----:B------:R-:W0:Y:S01]  /*37d0*/  LDCU.64 UR12, c[0x0][0x790] ;  /* 0x0000f200ff0c77ac */ /* 0x000e220008000a00 */
[----:B------:R-:W-:Y:S01]  /*37e0*/  IMAD.MOV.U32 R15, RZ, RZ, R9 ;  /* 0x000000ffff0f7224 */ /* 0x000fe200078e0009 */
[----:B------:R-:W1:Y:S01]  /*37f0*/  LDCU.64 UR14, c[0x0][0x6c0] ;  /* 0x0000d800ff0e77ac */ /* 0x000e620008000a00 */
[----:B0-----:R-:W-:Y:S02]  /*3800*/  IMAD R11, R13, UR12, RZ ;  /* 0x0000000c0d0b7c24 */ /* 0x001fe4000f8e02ff */
[----:B------:R-:W-:-:S04]  /*3810*/  IMAD.WIDE.U32 R6, R16, UR12, R14 ;  /* 0x0000000c10067c25 */ /* 0x000fc8000f8e000e */
[----:B------:R-:W-:Y:S01]  /*3820*/  IMAD R11, R16, UR13, R11 ;  /* 0x0000000d100b7c24 */ /* 0x000fe2000f8e020b */
[----:B-1----:R-:W-:-:S04]  /*3830*/  LEA R8, P0, R6, UR14, 0x2 ;  /* 0x0000000e06087c11 */ /* 0x002fc8000f8010ff */
[----:B------:R-:W-:Y:S02]  /*3840*/  IADD3 R7, PT, PT, R7, R11, RZ ;  /* 0x0000000b07077210 */ /* 0x000fe40007ffe0ff */
[----:B------:R-:W0:Y:S02]  /*3850*/  LDC.64 R10, c[0x0][0x868] ;  /* 0x00021a00ff0a7b82 */ /* 0x000e240000000a00 */
[----:B------:R-:W-:-:S05]  /*3860*/  LEA.HI.X R9, R6, UR15, R7, 0x2, P0 ;  /* 0x0000000f06097c11 */ /* 0x000fca00080f1407 */
[----:B------:R-:W0:Y:S01]  /*3870*/  LDG.E R13, desc[UR10][R8.64] ;  /* 0x0000000a080d7981 */ /* 0x000e22000c1e1900 */
[----:B------:R-:W-:Y:S01]  /*3880*/  BSSY.RECONVERGENT B0, `(.L_x_170) ;  /* 0x0000023000007945 */ /* 0x000fe20003800200 */
[C---:B0-----:R-:W-:Y:S02]  /*3890*/  FSETP.GTU.FTZ.AND P0, PT, R13.reuse, R11, PT ;  /* 0x0000000b0d00720b */ /* 0x041fe40003f1c000 */
[----:B------:R-:W-:-:S04]  /*38a0*/  FSETP.GE.FTZ.AND P1, PT, R13, R10, PT ;  /* 0x0000000a0d00720b */ /* 0x000fc80003f36000 */
[----:B------:R-:W-:-:S13]  /*38b0*/  PLOP3.LUT P0, PT, P1, P0, PT, 0x8f, 0xf8 ;  /* 0x0000000000f8781c */ /* 0x000fda0000f01177 */
[----:B------:R-:W-:Y:S05]  /*38c0*/  @P0 BRA `(.L_x_171) ;  /* 0x0000000000780947 */ /* 0x000fea0003800000 */
[----:B------:R-:W0:Y:S01]  /*38d0*/  LDCU.64 UR12, c[0x0][0x948] ;  /* 0x00012900ff0c77ac */ /* 0x000e220008000a00 */
[----:B------:R-:W1:Y:S01]  /*38e0*/  LDCU.64 UR14, c[0x0][0x878] ;  /* 0x00010f00ff0e77ac */ /* 0x000e620008000a00 */
[----:B0-----:R-:W-:Y:S02]  /*38f0*/  IMAD R9, R3, UR12, RZ ;  /* 0x0000000c03097c24 */ /* 0x001fe4000f8e02ff */
[----:B------:R-:W-:-:S04]  /*3900*/  IMAD.WIDE.U32 R6, R2, UR12, RZ ;  /* 0x0000000c02067c25 */ /* 0x000fc8000f8e00ff */
[----:B------:R-:W-:Y:S01]  /*3910*/  IMAD R9, R2, UR13, R9 ;  /* 0x0000000d02097c24 */ /* 0x000fe2000f8e0209 */
[----:B-1----:R-:W-:Y:S01]  /*3920*/  LEA R8, P0, R6, UR14, 0x2 ;  /* 0x0000000e06087c11 */ /* 0x002fe2000f8010ff */
[----:B------:R-:W0:Y:S03]  /*3930*/  LDCU.64 UR12, c[0x0][0x860] ;  /* 0x00010c00ff0c77ac */ /* 0x000e260008000a00 */
[----:B------:R-:W-:-:S04]  /*3940*/  IADD3 R7, PT, PT, R7, R9, RZ ;  /* 0x0000000907077210 */ /* 0x000fc80007ffe0ff */
[----:B------:R-:W-:Y:S01]  /*3950*/  LEA.HI.X R9, R6, UR15, R7, 0x2, P0 ;  /* 0x0000000f06097c11 */ /* 0x000fe200080f1407 */
[----:B------:R-:W-:Y:S01]  /*3960*/  FADD.FTZ R6, R13, -R10 ;  /* 0x8000000a0d067221 */ /* 0x000fe20000010000 */
[----:B------:R-:W1:Y:S03]  /*3970*/  LDCU.64 UR14, c[0x0][0x450] ;  /* 0x00008a00ff0e77ac */ /* 0x000e660008000a00 */
[----:B------:R2:W3:Y:S01]  /*3980*/  LDG.E R11, desc[UR10][R8.64] ;  /* 0x0000000a080b7981 */ /* 0x0004e2000c1e1900 */
[----:B------:R-:W4:Y:S01]  /*3990*/  MUFU.RCP R7, R0 ;  /* 0x0000000000077308 */ /* 0x000f220000001000 */
[----:B------:R-:W-:-:S04]  /*39a0*/  FMUL.FTZ R6, R5, R6 ;  /* 0x0000000605067220 */ /* 0x000fc80000410000 */
[----:B----4-:R-:W-:-:S06]  /*39b0*/  FMUL.FTZ R10, R6, R7 ;  /* 0x00000007060a7220 */ /* 0x010fcc0000410000 */
[----:B------:R-:W0:Y:S02]  /*39c0*/  F2I.FTZ.TRUNC.NTZ R10, R10 ;  /* 0x0000000a000a7305 */ /* 0x000e24000021f100 */
[----:B0-----:R-:W-:Y:S02]  /*39d0*/  ISETP.NE.U32.AND P0, PT, R10, UR12, PT ;  /* 0x0000000c0a007c0c */ /* 0x001fe4000bf05070 */
[----:B------:R-:W-:-:S04]  /*39e0*/  SHF.R.S32.HI R6, RZ, 0x1f, R10 ;  /* 0x0000001fff067819 */ /* 0x000fc8000001140a */
[----:B------:R-:W-:Y:S01]  /*39f0*/  ISETP.NE.AND.EX P0, PT, R6, UR13, PT, P0 ;  /* 0x0000000d06007c0c */ /* 0x000fe2000bf05300 */
[----:B------:R-:W0:Y:S03]  /*3a00*/  LDCU.64 UR12, c[0x0][0x380] ;  /* 0x00007000ff0c77ac */ /* 0x000e260008000a00 */
[----:B------:R-:W-:-:S04]  /*3a10*/  SEL R7, RZ, 0xffffffff, P0 ;  /* 0xffffffffff077807 */ /* 0x000fc80000000000 */
[----:B--2---:R-:W-:-:S05]  /*3a20*/  IADD3 R8, P0, PT, R10, R7, RZ ;  /* 0x000000070a087210 */ /* 0x004fca0007f1e0ff */
[----:B------:R-:W-:-:S04]  /*3a30*/  IMAD.X R6, R6, 0x1, R7, P0 ;  /* 0x0000000106067824 */ /* 0x000fc800000e0607 */
[----:B-1----:R-:W-:Y:S02]  /*3a40*/  IMAD R9, R6, UR14, RZ ;  /* 0x0000000e06097c24 */ /* 0x002fe4000f8e02ff */
[----:B------:R-:W-:-:S04]  /*3a50*/  IMAD.WIDE.U32 R6, R8, UR14, RZ ;  /* 0x0000000e08067c25 */ /* 0x000fc8000f8e00ff */
[----:B------:R-:W-:Y:S01]  /*3a60*/  IMAD R9, R8, UR15, R9 ;  /* 0x0000000f08097c24 */ /* 0x000fe2000f8e0209 */
[----:B0-----:R-:W-:-:S04]  /*3a70*/  LEA R8, P0, R6, UR12, 0x2 ;  /* 0x0000000c06087c11 */ /* 0x001fc8000f8010ff */
[----:B------:R-:W-:-:S04]  /*3a80*/  IADD3 R7, PT, PT, R7, R9, RZ ;  /* 0x0000000907077210 */ /* 0x000fc80007ffe0ff */
[----:B------:R-:W-:-:S05]  /*3a90*/  LEA.HI.X R9, R6, UR13, R7, 0x2, P0 ;  /* 0x0000000d06097c11 */ /* 0x000fca00080f1407 */
[----:B---3--:R0:W-:Y:S02]  /*3aa0*/  REDG.E.ADD.F32.FTZ.RN.STRONG.GPU desc[UR10][R8.64], R11 ;  /* 0x0000000b080079a6 */ /* 0x0081e4000c12f30a */
.L_x_171:
[----:B------:R-:W-:Y:S05]  /*3ab0*/  BSYNC.RECONVERGENT B0 ;  /* 0x0000000000007941 */ /* 0x000fea0003800200 */
.L_x_170:
[----:B------:R-:W1:Y:S01]  /*3ac0*/  LDCU.64 UR12, c[0x0][0x870] ;  /* 0x00010e00ff0c77ac */ /* 0x000e620008000a00 */
[----:B------:R-:W-:-:S04]  /*3ad0*/  IADD3 R2, P0, PT, R4, R2, RZ ;  /* 0x0000000204027210 */ /* 0x000fc80007f1e0ff */
[----:B------:R-:W-:Y:S02]  /*3ae0*/  IADD3.X R3, PT, PT, RZ, R3, RZ, P0, !PT ;  /* 0x00000003ff037210 */ /* 0x000fe400007fe4ff */
[----:B-1----:R-:W-:-:S04]  /*3af0*/  ISETP.GE.U32.AND P0, PT, R2, UR12, PT ;  /* 0x0000000c02007c0c */ /* 0x002fc8000bf06070 */
[----:B------:R-:W-:-:S13]  /*3b00*/  ISETP.GE.AND.EX P0, PT, R3, UR13, PT, P0 ;  /* 0x0000000d03007c0c */ /* 0x000fda000bf06300 */
[----:B------:R-:W-:Y:S05]  /*3b10*/  @!P0 BRA `(.L_x_172) ;  /* 0xffffffc400908947 */ /* 0x000fea000383ffff */
[----:B------:R-:W-:Y:S05]  /*3b20*/  EXIT ;  /* 0x000000000000794d */ /* 0x000fea0003800000 */
        .weak           $__internal_3_$__cuda_sm20_div_s64
        .type           $__internal_3_$__cuda_sm20_div_s64,@function
        .size           $__internal_3_$__cuda_sm20_div_s64,(.L_x_6379 - $__internal_3_$__cuda_sm20_div_s64)
$__internal_3_$__cuda_sm20_div_s64:
        /* <DEDUP_REMOVED lines=35> */
[----:B------:R-:W-:-:S04]  /*3d60*/  IMAD.HI.U32 R27, P1, R22, R27, R30 ;  /* 0x0000001b161b7227 */ /* 0x000fc8000782001e */
[----:B------:R-:W-:Y:S02]  /*3d70*/  HFMA2 R31, -RZ, RZ, 0, 0 ;  /* 0x00000000ff1f7431 */ /* 0x000fe400000001ff */
        /* <DEDUP_REMOVED lines=49> */
[----:B------:R-:W-:Y:S06]  /*4090*/  RET.REL.NODEC R10 `(_ZN2at4cuda17kernelHistogram1DIfflLi1ELi2ELin1ELNS0_23CUDAHistogramMemoryTypeE1EZNS0_21CUDA_tensor_histogramIffLb0EEEbNS_6TensorES4_S4_lNS_14AccumulateTypeIT0_Lb1EE4typeES8_NS0_13TensorArgTypeES9_S9_EUllE_EEvNS0_6detail10TensorInfoIT_T1_EESF_NSC_IKS6_SE_EElS8_S8_SE_T6_) ;  /* 0xffffffbc0ad87950 */ /* 0x000fec0003c3ffff */
.L_x_173:
        /* <DEDUP_REMOVED lines=14> */
.L_x_6379:


//--------------------- .text._ZN2at4cuda17kernelHistogram1DIfflLi1ELi2ELin1ELNS0_23CUDAHistogramMemoryTypeE0EZNS0_21CUDA_tensor_histogramIffLb0EEEbNS_6TensorES4_S4_lNS_14AccumulateTypeIT0_Lb1EE4typeES8_NS0_13TensorArgTypeES9_S9_EUllE_EEvNS0_6detail10TensorInfoIT_T1_EESF_NSC_IKS6_SE_EElS8_S8_SE_T6_ --------------------------
	.section	.text._ZN2at4cuda17kernelHistogram1DIfflLi1ELi2ELin1ELNS0_23CUDAHistogramMemoryTypeE0EZNS0_21CUDA_tensor_histogramIffLb0EEEbNS_6TensorES4_S4_lNS_14AccumulateTypeIT0_Lb1EE4typeES8_NS0_13TensorArgTypeES9_S9_EUllE_EEvNS0_6detail10TensorInfoIT_T1_EESF_NSC_IKS6_SE_EElS8_S8_SE_T6_,"ax",@progbits
	.align	128
        .global         _ZN2at4cuda17kernelHistogram1DIfflLi1ELi2ELin1ELNS0_23CUDAHistogramMemoryTypeE0EZNS0_21CUDA_tensor_histogramIffLb0EEEbNS_6TensorES4_S4_lNS_14AccumulateTypeIT0_Lb1EE4typeES8_NS0_13TensorArgTypeES9_S9_EUllE_EEvNS0_6detail10TensorInfoIT_T1_EESF_NSC_IKS6_SE_EElS8_S8_SE_T6_
        .type           _ZN2at4cuda17kernelHistogram1DIfflLi1ELi2ELin1ELNS0_23CUDAHistogramMemoryTypeE0EZNS0_21CUDA_tensor_histogramIffLb0EEEbNS_6TensorES4_S4_lNS_14AccumulateTypeIT0_Lb1EE4typeES8_NS0_13TensorArgTypeES9_S9_EUllE_EEvNS0_6detail10TensorInfoIT_T1_EESF_NSC_IKS6_SE_EElS8_S8_SE_T6_,@function
        .size           _ZN2at4cuda17kernelHistogram1DIfflLi1ELi2ELin1ELNS0_23CUDAHistogramMemoryTypeE0EZNS0_21CUDA_tensor_histogramIffLb0EEEbNS_6TensorES4_S4_lNS_14AccumulateTypeIT0_Lb1EE4typeES8_NS0_13TensorArgTypeES9_S9_EUllE_EEvNS0_6detail10TensorInfoIT_T1_EESF_NSC_IKS6_SE_EElS8_S8_SE_T6_,(.L_x_6381 - _ZN2at4cuda17kernelHistogram1DIfflLi1ELi2ELin1ELNS0_23CUDAHistogramMemoryTypeE0EZNS0_21CUDA_tensor_histogramIffLb0EEEbNS_6TensorES4_S4_lNS_14AccumulateTypeIT0_Lb1EE4typeES8_NS0_13TensorArgTypeES9_S9_EUllE_EEvNS0_6detail10TensorInfoIT_T1_EESF_NSC_IKS6_SE_EElS8_S8_SE_T6_)
        .other          _ZN2at4cuda17kernelHistogram1DIfflLi1ELi2ELin1ELNS0_23CUDAHistogramMemoryTypeE0EZNS0_21CUDA_tensor_histogramIffLb0EEEbNS_6TensorES4_S4_lNS_14AccumulateTypeIT0_Lb1EE4typeES8_NS0_13TensorArgTypeES9_S9_EUllE_EEvNS0_6detail10TensorInfoIT_T1_EESF_NSC_IKS6_SE_EElS8_S8_SE_T6_,@"STO_CUDA_ENTRY STV_DEFAULT"
_ZN2at4cuda17kernelHistogram1DIfflLi1ELi2ELin1ELNS0_23CUDAHistogramMemoryTypeE0EZNS0_21CUDA_tensor_histogramIffLb0EEEbNS_6TensorES4_S4_lNS_14AccumulateTypeIT0_Lb1EE4typeES8_NS0_13TensorArgTypeES9_S9_EUllE_EEvNS0_6detail10TensorInfoIT_T1_EESF_NSC_IKS6_SE_EElS8_S8_SE_T6_:
.text._ZN2at4cuda17kernelHistogram1DIfflLi1ELi2ELin1ELNS0_23CUDAHistogramMemoryTypeE0EZNS0_21CUDA_tensor_histogramIffLb0EEEbNS_6TensorES4_S4_lNS_14AccumulateTypeIT0_Lb1EE4typeES8_NS0_13TensorArgTypeES9_S9_EUllE_EEvNS0_6detail10TensorInfoIT_T1_EESF_NSC_IKS6_SE_EElS8_S8_SE_T6_:
        /* <DEDUP_REMOVED lines=44> */
.L_x_177:
[----:B------:R-:W-:-:S07]  /*02c0*/  MOV R4, 0x2e0 ;  /* 0x000002e000047802 */ /* 0x000fce0000000f00 */
[----:B------:R-:W-:Y:S05]  /*02d0*/  CALL.REL.NOINC `($__internal_5_$__cuda_sm20_div_u64) ;  /* 0x0000004400707944 */ /* 0x000fea0003c00000 */
[----:B------:R-:W-:Y:S01]  /*02e0*/  IMAD.MOV.U32 R4, RZ, RZ, R3 ;  /* 0x000000ffff047224 */ /* 0x000fe200078e0003 */
[----:B------:R-:W-:-:S07]  /*02f0*/  MOV R5, R6 ;  /* 0x0000000600057202 */ /* 0x000fce0000000f00 */
.L_x_178:
[----:B------:R-:W-:Y:S05]  /*0300*/  BSYNC.RECONVERGENT B1 ;  /* 0x0000000000017941 */ /* 0x000fea0003800200 */
.L_x_176:
        /* <DEDUP_REMOVED lines=19> */
.L_x_181:
        /* <DEDUP_REMOVED lines=9> */
.L_x_180:
[----:B------:R-:W-:Y:S05]  /*04d0*/  BSYNC.RECONVERGENT B1 ;  /* 0x0000000000017941 */ /* 0x000fea0003800200 */
.L_x_179:
[----:B------:R-:W-:Y:S05]  /*04e0*/  @!P1 BRA `(.L_x_175) ;  /* 0x0000000000409947 */ /* 0x000fea0003800000 */
[----:B------:R-:W0:Y:S01]  /*04f0*/  S2R R3, SR_CgaCtaId ;  /* 0x0000000000037919 */ /* 0x000e220000008800 */
[----:B------:R-:W-:-:S04]  /*0500*/  MOV R2, 0x400 ;  /* 0x0000040000027802 */ /* 0x000fc80000000f00 */
[----:B0-----:R-:W-:-:S07]  /*0510*/  LEA R4, R3, R2, 0x18 ;  /* 0x0000000203047211 */ /* 0x001fce00078ec0ff */
.L_x_182:
        /* <DEDUP_REMOVED lines=13> */
.L_x_175:
[----:B------:R-:W-:Y:S05]  /*05f0*/  BSYNC.RECONVERGENT B0 ;  /* 0x0000000000007941 */ /* 0x000fea0003800200 */
.L_x_174:
        /* <DEDUP_REMOVED lines=21> */
.L_x_237:
        /* <DEDUP_REMOVED lines=23> */
.L_x_210:
        /* <DEDUP_REMOVED lines=33> */
.L_x_187:
[----:B------:R-:W-:Y:S01]  /*0ad0*/  IMAD.MOV.U32 R33, RZ, RZ, R19 ;  /* 0x000000ffff217224 */ /* 0x000fe200078e0013 */
[----:B------:R-:W-:Y:S01]  /*0ae0*/  MOV R3, R20 ;  /* 0x0000001400037202 */ /* 0x000fe20000000f00 */
[----:B------:R-:W-:Y:S01]  /*0af0*/  IMAD.MOV.U32 R2, RZ, RZ, R21 ;  /* 0x000000ffff027224 */ /* 0x000fe200078e0015 */
[----:B------:R-:W-:-:S07]  /*0b00*/  MOV R27, 0xb20 ;  /* 0x00000b20001b7802 */ /* 0x000fce0000000f00 */
[----:B------:R-:W-:Y:S05]  /*0b10*/  CALL.REL.NOINC `($__internal_4_$__cuda_sm20_div_s64) ;  /* 0x0000003800047944 */ /* 0x000fea0003c00000 */
        /* <DEDUP_REMOVED lines=11> */
.L_x_188:
[----:B------:R-:W-:Y:S05]  /*0bd0*/  BSYNC.RECONVERGENT B0 ;  /* 0x0000000000007941 */ /* 0x000fea0003800200 */
.L_x_186:
        /* <DEDUP_REMOVED lines=39> */
.L_x_190:
[----:B------:R-:W-:Y:S01]  /*0e50*/  MOV R33, R38 ;  /* 0x0000002600217202 */ /* 0x000fe20000000f00 */
[----:B------:R-:W-:Y:S01]  /*0e60*/  IMAD.MOV.U32 R4, RZ, RZ, R39 ;  /* 0x000000ffff047224 */ /* 0x000fe200078e0027 */
[----:B------:R-:W-:Y:S01]  /*0e70*/  MOV R2, R21 ;  /* 0x0000001500027202 */ /* 0x000fe20000000f00 */
[----:B------:R-:W-:Y:S01]  /*0e80*/  IMAD.MOV.U32 R3, RZ, RZ, R20 ;  /* 0x000000ffff037224 */ /* 0x000fe200078e0014 */
[----:B------:R-:W-:-:S07]  /*0e90*/  MOV R27, 0xeb0 ;  /* 0x00000eb0001b7802 */ /* 0x000fce0000000f00 */
[----:B------:R-:W-:Y:S05]  /*0ea0*/  CALL.REL.NOINC `($__internal_4_$__cuda_sm20_div_s64) ;  /* 0x0000003400207944 */ /* 0x000fea0003c00000 */
        /* <DEDUP_REMOVED lines=11> */
.L_x_191:
[----:B------:R-:W-:Y:S05]  /*0f60*/  BSYNC.RECONVERGENT B0 ;  /* 0x0000000000007941 */ /* 0x000fea0003800200 */
.L_x_189:
        /* <DEDUP_REMOVED lines=38> */
.L_x_193:
[----:B------:R-:W-:Y:S01]  /*11d0*/  IMAD.MOV.U32 R33, RZ, RZ, R20 ;  /* 0x000000ffff217224 */ /* 0x000fe200078e0014 */
[----:B------:R-:W-:Y:S01]  /*11e0*/  MOV R3, R18 ;  /* 0x0000001200037202 */ /* 0x000fe20000000f00 */
[----:B------:R-:W-:Y:S01]  /*11f0*/  IMAD.MOV.U32 R4, RZ, RZ, R21 ;  /* 0x000000ffff047224 */ /* 0x000fe200078e0015 */
[----:B------:R-:W-:Y:S01]  /*1200*/  MOV R27, 0x1230 ;  /* 0x00001230001b7802 */ /* 0x000fe20000000f00 */
[----:B------:R-:W-:-:S07]  /*1210*/  IMAD.MOV.U32 R2, RZ, RZ, R19 ;  /* 0x000000ffff027224 */ /* 0x000fce00078e0013 */
        /* <DEDUP_REMOVED lines=12> */
.L_x_194:
[----:B------:R-:W-:Y:S05]  /*12e0*/  BSYNC.RECONVERGENT B0 ;  /* 0x0000000000007941 */ /* 0x000fea0003800200 */
.L_x_192:
        /* <DEDUP_REMOVED lines=37> */
.L_x_196:
        /* <DEDUP_REMOVED lines=17> */
.L_x_197:
[----:B------:R-:W-:Y:S05]  /*1650*/  BSYNC.RECONVERGENT B0 ;  /* 0x0000000000007941 */ /* 0x000fea0003800200 */
.L_x_195:
        /* <DEDUP_REMOVED lines=38> */
.L_x_199:
[----:B------:R-:W-:Y:S01]  /*18c0*/  IMAD.MOV.U32 R33, RZ, RZ, R20 ;  /* 0x000000ffff217224 */ /* 0x000fe200078e0014 */
[----:B------:R-:W-:Y:S01]  /*18d0*/  MOV R4, R21 ;  /* 0x0000001500047202 */ /* 0x000fe20000000f00 */
[----:B------:R-:W-:Y:S01]  /*18e0*/  IMAD.MOV.U32 R3, RZ, RZ, R18 ;  /* 0x000000ffff037224 */ /* 0x000fe200078e0012 */
[----:B------:R-:W-:Y:S02]  /*18f0*/  MOV R2, R19 ;  /* 0x0000001300027202 */ /* 0x000fe40000000f00 */
[----:B------:R-:W-:-:S07]  /*1900*/  MOV R27, 0x1920 ;  /* 0x00001920001b7802 */ /* 0x000fce0000000f00 */
[----:B------:R-:W-:Y:S05]  /*1910*/  CALL.REL.NOINC `($__internal_4_$__cuda_sm20_div_s64) ;  /* 0x0000002800847944 */ /* 0x000fea0003c00000 */
        /* <DEDUP_REMOVED lines=11> */
.L_x_200:
[----:B------:R-:W-:Y:S05]  /*19d0*/  BSYNC.RECONVERGENT B0 ;  /* 0x0000000000007941 */ /* 0x000fea0003800200 */
.L_x_198:
        /* <DEDUP_REMOVED lines=38> */
.L_x_202:
        /* <DEDUP_REMOVED lines=17> */
.L_x_203:
[----:B------:R-:W-:Y:S05]  /*1d50*/  BSYNC.RECONVERGENT B0 ;  /* 0x0000000000007941 */ /* 0x000fea0003800200 */
.L_x_201:
[----:B------:R-:W-:Y:S01]  /*1d60*/  VIADD R31, R6, 0xfffffffd ;  /* 0xfffffffd061f7836 */ /* 0x000fe20000000000 */
[----:B------:R-:W-:Y:S01]  /*1d70*/  UMOV UR4, 0x340 ;  /* 0x0000034000047882 */ /* 0x000fe20000000000 */
[----:B------:R0:W1:Y:S01]  /*1d80*/  LDC.64 R2, c[0x0][R16+0x450] ;  /* 0x0001140010027b82 */ /* 0x0000620000000a00 */
[----:B------:R-:W-:Y:S01]  /*1d90*/  IMAD.MOV.U32 R17, RZ, RZ, R0 ;  /* 0x000000ffff117224 */ /* 0x000fe200078e0000 */
[----:B------:R-:W-:Y:S01]  /*1da0*/  BSSY.RECONVERGENT B0, `(.L_x_204) ;  /* 0x0000034000007945 */ /* 0x000fe20003800200 */
[----:B------:R-:W-:-:S05]  /*1db0*/  LEA R31, R31, UR4, 0x3 ;  /* 0x000000041f1f7c11 */ /* 0x000fca000f8e18ff */
[----:B------:R-:W2:Y:S01]  /*1dc0*/  LDC.64 R18, c[0x0][R31+0x388] ;  /* 0x0000e2001f127b82 */ /* 0x000ea20000000a00 */
[----:B0-----:R-:W-:Y:S01]  /*1dd0*/  MOV R16, R36 ;  /* 0x0000002400107202 */ /* 0x001fe20000000f00 */
[----:B-1----:R-:W-:-:S04]  /*1de0*/  IMAD R3, R3, R29, RZ ;  /* 0x0000001d03037224 */ /* 0x002fc800078e02ff */
        /* <DEDUP_REMOVED lines=30> */
.L_x_205:
        /* <DEDUP_REMOVED lines=17> */
.L_x_206:
[----:B------:R-:W-:Y:S05]  /*20e0*/  BSYNC.RECONVERGENT B0 ;  /* 0x0000000000007941 */ /* 0x000fea0003800200 */
.L_x_204:
[----:B------:R-:W-:Y:S01]  /*20f0*/  VIADD R0, R6, 0xfffffffc ;  /* 0xfffffffc06007836 */ /* 0x000fe20000000000 */
        /* <DEDUP_REMOVED lines=36> */
[----:B------:R-:W-:Y:S06]  /*2340*/  BRA `(.L_x_209) ;  /* 0x0000000000447947 */ /* 0x000fec0003800000 */
.L_x_208:
        /* <DEDUP_REMOVED lines=17> */
.L_x_209:
[----:B------:R-:W-:Y:S05]  /*2460*/  BSYNC.RECONVERGENT B0 ;  /* 0x0000000000007941 */ /* 0x000fea0003800200 */
.L_x_207:
[----:B------:R-:W0:Y:S01]  /*2470*/  LDC.64 R2, c[0x0][R0+0x450] ;  /* 0x0001140000027b82 */ /* 0x000e220000000a00 */
[----:B------:R-:W-:Y:S01]  /*2480*/  MOV R17, R16 ;  /* 0x0000001000117202 */ /* 0x000fe20000000f00 */
[----:B------:R-:W-:Y:S01]  /*2490*/  IMAD.MOV.U32 R16, RZ, RZ, R36 ;  /* 0x000000ffff107224 */ /* 0x000fe200078e0024 */
[----:B------:R-:W-:Y:S01]  /*24a0*/  IADD3 R6, PT, PT, R6, -0x8, RZ ;  /* 0xfffffff806067810 */ /* 0x000fe20007ffe0ff */
[-C--:B0-----:R-:W-:Y:S02]  /*24b0*/  IMAD R3, R3, R21.reuse, RZ ;  /* 0x0000001503037224 */ /* 0x081fe400078e02ff */
[----:B------:R-:W-:-:S04]  /*24c0*/  IMAD.WIDE.U32 R20, R2, R21, R16 ;  /* 0x0000001502147225 */ /* 0x000fc800078e0010 */
[----:B------:R-:W-:Y:S02]  /*24d0*/  IMAD R3, R2, R27, R3 ;  /* 0x0000001b02037224 */ /* 0x000fe400078e0203 */
[----:B------:R-:W-:-:S03]  /*24e0*/  IMAD.MOV.U32 R17, RZ, RZ, R20 ;  /* 0x000000ffff117224 */ /* 0x000fc600078e0014 */
[----:B------:R-:W-:Y:S01]  /*24f0*/  IADD3 R0, PT, PT, R21, R3, RZ ;  /* 0x0000000315007210 */ /* 0x000fe20007ffe0ff */
[----:B------:R-:W-:Y:S06]  /*2500*/  @P2 BRA `(.L_x_210) ;  /* 0xffffffe000ec2947 */ /* 0x000fec000383ffff */
[----:B------:R-:W-:-:S07]  /*2510*/  VIADD R16, R6, 0x4 ;  /* 0x0000000406107836 */ /* 0x000fce0000000000 */
.L_x_185:
[----:B------:R-:W-:-:S13]  /*2520*/  ISETP.NE.AND P0, PT, R9, RZ, PT ;  /* 0x000000ff0900720c */ /* 0x000fda0003f05270 */
[----:B------:R-:W-:Y:S05]  /*2530*/  @!P0 BRA `(.L_x_184) ;  /* 0x0000001800448947 */ /* 0x000fea0003800000 */
[----:B------:R-:W-:-:S13]  /*2540*/  ISETP.GE.U32.AND P0, PT, R9, 0x4, PT ;  /* 0x000000040900780c */ /* 0x000fda0003f06070 */
        /* <DEDUP_REMOVED lines=32> */
.L_x_213:
        /* <DEDUP_REMOVED lines=16> */
.L_x_214:
[----:B------:R-:W-:Y:S05]  /*2850*/  BSYNC.RECONVERGENT B0 ;  /* 0x0000000000007941 */ /* 0x000fea0003800200 */
.L_x_212:
        /* <DEDUP_REMOVED lines=39> */
.L_x_216:
        /* <DEDUP_REMOVED lines=17> */
.L_x_217:
[----:B------:R-:W-:Y:S05]  /*2be0*/  BSYNC.RECONVERGENT B0 ;  /* 0x0000000000007941 */ /* 0x000fea0003800200 */
.L_x_215:
        /* <DEDUP_REMOVED lines=38> */
.L_x_219:
        /* <DEDUP_REMOVED lines=17> */
.L_x_220:
[----:B------:R-:W-:Y:S05]  /*2f60*/  BSYNC.RECONVERGENT B0 ;  /* 0x0000000000007941 */ /* 0x000fea0003800200 */
.L_x_218:
        /* <DEDUP_REMOVED lines=15> */
[----:B------:R-:W-:Y:S02]  /*3060*/  IADD3 R17, PT, PT, RZ, -R18, RZ ;  /* 0x80000012ff117210 */ /* 0x000fe40007ffe0ff */
[----:B------:R-:W-:-:S05]  /*3070*/  ISETP.NE.U32.AND P2, PT, R18, RZ, PT ;  /* 0x000000ff1200720c */ /* 0x000fca0003f45070 */
[----:B0-----:R-:W0:Y:S02]  /*3080*/  MUFU.RCP R4, R4 ;  /* 0x0000000400047308 */ /* 0x001e240000001000 */
[----:B0-----:R-:W-:Y:S02]  /*3090*/  VIADD R2, R4, 0xffffffe ;  /* 0x0ffffffe04027836 */ /* 0x001fe40000000000 */
[----:B------:R-:W-:-:S04]  /*30a0*/  IMAD.MOV.U32 R4, RZ, RZ, RZ ;  /* 0x000000ffff047224 */ /* 0x000fc800078e00ff */
[----:B------:R0:W1:Y:S02]  /*30b0*/  F2I.FTZ.U32.TRUNC.NTZ R3, R2 ;  /* 0x0000000200037305 */ /* 0x000064000021f000 */
[----:B0-----:R-:W-:Y:S02]  /*30c0*/  IMAD.MOV.U32 R2, RZ, RZ, RZ ;  /* 0x000000ffff027224 */ /* 0x001fe400078e00ff */
[----:B-1----:R-:W-:-:S04]  /*30d0*/  IMAD R17, R17, R3, RZ ;  /* 0x0000000311117224 */ /* 0x002fc800078e02ff */
[----:B------:R-:W-:-:S04]  /*30e0*/  IMAD.HI.U32 R3, R3, R17, R2 ;  /* 0x0000001103037227 */ /* 0x000fc800078e0002 */
[----:B------:R-:W-:Y:S02]  /*30f0*/  HFMA2 R17, -RZ, RZ, 0, 0 ;  /* 0x00000000ff117431 */ /* 0x000fe400000001ff */
        /* <DEDUP_REMOVED lines=12> */
.L_x_222:
        /* <DEDUP_REMOVED lines=9> */
[--C-:B------:R-:W-:Y:S02]  /*3250*/  IMAD.MOV.U32 R4, RZ, RZ, R23.reuse ;  /* 0x000000ffff047224 */ /* 0x100fe400078e0017 */
[----:B------:R-:W-:Y:S02]  /*3260*/  IMAD.X R17, RZ, RZ, ~R23, P0 ;  /* 0x000000ffff117224 */ /* 0x000fe400000e0e17 */
[----:B------:R-:W-:-:S04]  /*3270*/  IMAD.WIDE.U32 R2, R18, R27, R2 ;  /* 0x0000001b12027225 */ /* 0x000fc800078e0002 */
[----:B------:R-:W-:Y:S02]  /*3280*/  IMAD R17, R17, R18, RZ ;  /* 0x0000001211117224 */ /* 0x000fe400078e02ff */
[----:B------:R-:W-:Y:S02]  /*3290*/  IMAD.MOV.U32 R21, RZ, RZ, R2 ;  /* 0x000000ffff157224 */ /* 0x000fe400078e0002 */
[----:B------:R-:W-:Y:S01]  /*32a0*/  IMAD R17, R19, R27, R17 ;  /* 0x0000001b13117224 */ /* 0x000fe200078e0211 */
[----:B------:R-:W-:-:S04]  /*32b0*/  MOV R19, R22 ;  /* 0x0000001600137202 */ /* 0x000fc80000000f00 */
[----:B------:R-:W-:-:S07]  /*32c0*/  IADD3 R17, PT, PT, R3, R17, RZ ;  /* 0x0000001103117210 */ /* 0x000fce0007ffe0ff */
.L_x_223:
[----:B------:R-:W-:Y:S05]  /*32d0*/  BSYNC.RECONVERGENT B0 ;  /* 0x0000000000007941 */ /* 0x000fea0003800200 */
.L_x_221:
[----:B------:R-:W0:Y:S01]  /*32e0*/  LDC.64 R2, c[0x0][R5+0x450] ;  /* 0x0001140005027b82 */ /* 0x000e220000000a00 */
[----:B------:R-:W-:Y:S01]  /*32f0*/  MOV R37, R0 ;  /* 0x0000000000257202 */ /* 0x000fe20000000f00 */
[-C--:B0-----:R-:W-:Y:S02]  /*3300*/  IMAD R3, R3, R21.reuse, RZ ;  /* 0x0000001503037224 */ /* 0x081fe400078e02ff */
[----:B------:R-:W-:-:S04]  /*3310*/  IMAD.WIDE.U32 R36, R2, R21, R36 ;  /* 0x0000001502247225 */ /* 0x000fc800078e0024 */
[----:B------:R-:W-:Y:S02]  /*3320*/  IMAD R3, R2, R17, R3 ;  /* 0x0000001102037224 */ /* 0x000fe400078e0203 */
[----:B------:R-:W-:-:S03]  /*3330*/  IMAD.MOV.U32 R17, RZ, RZ, R36 ;  /* 0x000000ffff117224 */ /* 0x000fc600078e0024 */
[----:B------:R-:W-:-:S07]  /*3340*/  IADD3 R0, PT, PT, R37, R3, RZ ;  /* 0x0000000325007210 */ /* 0x000fce0007ffe0ff */
.L_x_211:
[----:B------:R-:W-:-:S13]  /*3350*/  ISETP.NE.AND P0, PT, R8, RZ, PT ;  /* 0x000000ff0800720c */ /* 0x000fda0003f05270 */
[----:B------:R-:W-:Y:S05]  /*3360*/  @!P0 BRA `(.L_x_184) ;  /* 0x0000000800b88947 */ /* 0x000fea0003800000 */
[----:B------:R-:W-:-:S13]  /*3370*/  ISETP.NE.AND P0, PT, R8, 0x1, PT ;  /* 0x000000010800780c */ /* 0x000fda0003f05270 */
        /* <DEDUP_REMOVED lines=33> */
.L_x_226:
        /* <DEDUP_REMOVED lines=16> */
.L_x_227:
[----:B------:R-:W-:Y:S05]  /*3690*/  BSYNC.RECONVERGENT B0 ;  /* 0x0000000000007941 */ /* 0x000fea0003800200 */
.L_x_225:
        /* <DEDUP_REMOVED lines=38> */
.L_x_229:
        /* <DEDUP_REMOVED lines=17> */
.L_x_230:
[----:B------:R-:W-:Y:S05]  /*3a10*/  BSYNC.RECONVERGENT B0 ;  /* 0x0000000000007941 */ /* 0x000fea0003800200 */
.L_x_228:
[----:B------:R-:W0:Y:S01]  /*3a20*/  LDC.64 R2, c[0x0][R5+0x450] ;  /* 0x0001140005027b82 */ /* 0x000e220000000a00 */
[----:B------:R-:W-:Y:S01]  /*3a30*/  MOV R37, R0 ;  /* 0x0000000000257202 */ /* 0x000fe20000000f00 */
[-C--:B0-----:R-:W-:Y:S02]  /*3a40*/  IMAD R3, R3, R21.reuse, RZ ;  /* 0x0000001503037224 */ /* 0x081fe400078e02ff */
[----:B------:R-:W-:-:S04]  /*3a50*/  IMAD.WIDE.U32 R36, R2, R21, R36 ;  /* 0x0000001502247225 */ /* 0x000fc800078e0024 */
[----:B------:R-:W-:Y:S02]  /*3a60*/  IMAD R3, R2, R17, R3 ;  /* 0x0000001102037224 */ /* 0x000fe400078e0203 */
[----:B------:R-:W-:-:S03]  /*3a70*/  IMAD.MOV.U32 R17, RZ, RZ, R36 ;  /* 0x000000ffff117224 */ /* 0x000fc600078e0024 */
[----:B------:R-:W-:-:S07]  /*3a80*/  IADD3 R0, PT, PT, R37, R3, RZ ;  /* 0x0000000325007210 */ /* 0x000fce0007ffe0ff */
.L_x_224:
[----:B------:R-:W-:-:S04]  /*3a90*/  LOP3.LUT R2, R13, 0x1, RZ, 0xc0, !PT ;  /* 0x000000010d027812 */ /* 0x000fc800078ec0ff */
[----:B------:R-:W-:-:S13]  /*3aa0*/  ISETP.NE.U32.AND P0, PT, R2, 0x1, PT ;  /* 0x000000010200780c */ /* 0x000fda0003f05070 */
[----:B------:R-:W-:Y:S05]  /*3ab0*/  @P0 BRA `(.L_x_184) ;  /* 0x0000000000e40947 */ /* 0x000fea0003800000 */
        /* <DEDUP_REMOVED lines=30> */
[----:B------:R-:W-:Y:S01]  /*3ca0*/  MOV R19, R6 ;  /* 0x0000000600137202 */ /* 0x000fe20000000f00 */
[----:B------:R-:W-:Y:S06]  /*3cb0*/  BRA `(.L_x_233) ;  /* 0x0000000000407947 */ /* 0x000fec0003800000 */
.L_x_232:
        /* <DEDUP_REMOVED lines=16> */
.L_x_233:
[----:B------:R-:W-:Y:S05]  /*3dc0*/  BSYNC.RECONVERGENT B0 ;  /* 0x0000000000007941 */ /* 0x000fea0003800200 */
.L_x_231:
[----:B------:R-:W0:Y:S01]  /*3dd0*/  LDC.64 R2, c[0x0][R5+0x450] ;  /* 0x0001140005027b82 */ /* 0x000e220000000a00 */
[----:B------:R-:W-:Y:S01]  /*3de0*/  IMAD.MOV.U32 R16, RZ, RZ, R17 ;  /* 0x000000ffff107224 */ /* 0x000fe200078e0011 */
[----:B------:R-:W-:Y:S01]  /*3df0*/  MOV R17, R0 ;  /* 0x0000000000117202 */ /* 0x000fe20000000f00 */
[-C--:B0-----:R-:W-:Y:S02]  /*3e00*/  IMAD R3, R3, R21.reuse, RZ ;  /* 0x0000001503037224 */ /* 0x081fe400078e02ff */
[----:B------:R-:W-:-:S04]  /*3e10*/  IMAD.WIDE.U32 R20, R2, R21, R16 ;  /* 0x0000001502147225 */ /* 0x000fc800078e0010 */
[----:B------:R-:W-:Y:S02]  /*3e20*/  IMAD R3, R2, R27, R3 ;  /* 0x0000001b02037224 */ /* 0x000fe400078e0203 */
[----:B------:R-:W-:-:S03]  /*3e30*/  IMAD.MOV.U32 R17, RZ, RZ, R20 ;  /* 0x000000ffff117224 */ /* 0x000fc600078e0014 */
[----:B------:R-:W-:-:S07]  /*3e40*/  IADD3 R0, PT, PT, R21, R3, RZ ;  /* 0x0000000315007210 */ /* 0x000fce0007ffe0ff */
.L_x_184:
[----:B------:R-:W0:Y:S01]  /*3e50*/  LDCU.64 UR4, c[0x0][0x790] ;  /* 0x0000f200ff0477ac */ /* 0x000e220008000a00 */
[----:B------:R-:W-:Y:S01]  /*3e60*/  MOV R3, R0 ;  /* 0x0000000000037202 */ /* 0x000fe20000000f00 */
[----:B------:R-:W-:Y:S01]  /*3e70*/  IMAD.MOV.U32 R2, RZ, RZ, R17 ;  /* 0x000000ffff027224 */ /* 0x000fe200078e0011 */
[----:B------:R-:W1:Y:S01]  /*3e80*/  LDCU.64 UR8, c[0x0][0x6c0] ;  /* 0x0000d800ff0877ac */ /* 0x000e620008000a00 */
[----:B0-----:R-:W-:Y:S02]  /*3e90*/  IMAD R4, R4, UR4, RZ ;  /* 0x0000000404047c24 */ /* 0x001fe4000f8e02ff */
[----:B------:R-:W-:-:S04]  /*3ea0*/  IMAD.WIDE.U32 R2, R19, UR4, R2 ;  /* 0x0000000413027c25 */ /* 0x000fc8000f8e0002 */
[----:B------:R-:W-:Y:S01]  /*3eb0*/  IMAD R5, R19, UR5, R4 ;  /* 0x0000000513057c24 */ /* 0x000fe2000f8e0204 */
[----:B-1----:R-:W-:-:S03]  /*3ec0*/  LEA R4, P0, R2, UR8, 0x2 ;  /* 0x0000000802047c11 */ /* 0x002fc6000f8010ff */
[----:B------:R-:W-:-:S05]  /*3ed0*/  IMAD.IADD R3, R3, 0x1, R5 ;  /* 0x0000000103037824 */ /* 0x000fca00078e0205 */
[----:B------:R-:W-:Y:S02]  /*3ee0*/  LEA.HI.X R5, R2, UR9, R3, 0x2, P0 ;  /* 0x0000000902057c11 */ /* 0x000fe400080f1403 */
[----:B------:R-:W0:Y:S03]  /*3ef0*/  LDC.64 R2, c[0x0][0x868] ;  /* 0x00021a00ff027b82 */ /* 0x000e260000000a00 */
        /* <DEDUP_REMOVED lines=11> */
[----:B-1----:R-:W-:-:S04]  /*3fb0*/  LEA R16, P0, R4, UR8, 0x2 ;  /* 0x0000000804107c11 */ /* 0x002fc8000f8010ff */
[----:B------:R-:W-:-:S04]  /*3fc0*/  IADD3 R3, PT, PT, R5, R3, RZ ;  /* 0x0000000305037210 */ /* 0x000fc80007ffe0ff */
[----:B------:R-:W-:Y:S01]  /*3fd0*/  LEA.HI.X R17, R4, UR9, R3, 0x2, P0 ;  /* 0x0000000904117c11 */ /* 0x000fe200080f1403 */
[----:B------:R-:W-:Y:S01]  /*3fe0*/  FADD.FTZ R2, R19, -R2 ;  /* 0x8000000213027221 */ /* 0x000fe20000010000 */
[----:B------:R-:W0:Y:S04]  /*3ff0*/  LDCU.64 UR8, c[0x0][0x860] ;  /* 0x00010c00ff0877ac */ /* 0x000e280008000a00 */
[----:B------:R1:W5:Y:S01]  /*4000*/  LDG.E R17, desc[UR6][R16.64] ;  /* 0x0000000610117981 */ /* 0x000362000c1e1900 */
[----:B------:R-:W2:Y:S01]  /*4010*/  MUFU.RCP R3, R15 ;  /* 0x0000000f00037308 */ /* 0x000ea20000001000 */
[----:B------:R-:W-:Y:S01]  /*4020*/  FMUL.FTZ R2, R7, R2 ;  /* 0x0000000207027220 */ /* 0x000fe20000410000 */
[----:B------:R-:W3:Y:S01]  /*4030*/  S2UR UR5, SR_CgaCtaId ;  /* 0x00000000000579c3 */ /* 0x000ee20000008800 */
[----:B------:R-:W-:-:S02]  /*4040*/  UMOV UR4, 0x400 ;  /* 0x0000040000047882 */ /* 0x000fc40000000000 */
[----:B--2---:R-:W-:-:S06]  /*4050*/  FMUL.FTZ R2, R2, R3 ;  /* 0x0000000302027220 */ /* 0x004fcc0000410000 */
[----:B------:R-:W0:Y:S01]  /*4060*/  F2I.FTZ.TRUNC.NTZ R2, R2 ;  /* 0x0000000200027305 */ /* 0x000e22000021f100 */
[----:B---3--:R-:W-:Y:S01]  /*4070*/  ULEA UR4, UR5, UR4, 0x18 ;  /* 0x0000000405047291 */ /* 0x008fe2000f8ec0ff */
[----:B0-----:R-:W-:Y:S02]  /*4080*/  ISETP.NE.U32.AND P0, PT, R2, UR8, PT ;  /* 0x0000000802007c0c */ /* 0x001fe4000bf05070 */
[----:B------:R-:W-:-:S04]  /*4090*/  SHF.R.S32.HI R0, RZ, 0x1f, R2 ;  /* 0x0000001fff007819 */ /* 0x000fc80000011402 */
[----:B------:R-:W-:Y:S01]  /*40a0*/  ISETP.NE.AND.EX P0, PT, R0, UR9, PT, P0 ;  /* 0x0000000900007c0c */ /* 0x000fe2000bf05300 */
[----:B------:R-:W-:-:S12]  /*40b0*/  VIADD R0, R2, 0xffffffff ;  /* 0xffffffff02007836 */ /* 0x000fd80000000000 */
[----:B------:R-:W-:-:S04]  /*40c0*/  @P0 IADD3 R0, PT, PT, R2, RZ, RZ ;  /* 0x000000ff02000210 */ /* 0x000fc80007ffe0ff */
[----:B-1----:R-:W-:-:S07]  /*40d0*/  LEA R0, R0, UR4, 0x2 ;  /* 0x0000000400007c11 */ /* 0x002fce000f8e10ff */
.L_x_236:
[----:B------:R-:W0:Y:S02]  /*40e0*/  LDS R2, [R0] ;  /* 0x0000000000027984 */ /* 0x000e240000000800 */
[----:B0----5:R-:W-:-:S05]  /*40f0*/  FADD R3, R17, R2 ;  /* 0x0000000211037221 */ /* 0x021fca0000000000 */
[----:B------:R-:W0:Y:S02]  /*4100*/  ATOMS.CAST.SPIN P0, [R0], R2, R3 ;  /* 0x000000020000758d */ /* 0x000e240001800003 */
[----:B0-----:R-:W-:Y:S05]  /*4110*/  @!P0 BRA `(.L_x_236) ;  /* 0xfffffffc00f08947 */ /* 0x001fea000383ffff */
.L_x_235:
[----:B------:R-:W-:Y:S05]  /*4120*/  BSYNC.RECONVERGENT B0 ;  /* 0x0000000000007941 */ /* 0x000fea0003800200 */
.L_x_234:
[----:B------:R-:W0:Y:S01]  /*4130*/  LDCU.64 UR4, c[0x0][0x870] ;  /* 0x00010e00ff0477ac */ /* 0x000e220008000a00 */
[----:B------:R-:W-:-:S05]  /*4140*/  IADD3 R14, P0, PT, R11, R14, RZ ;  /* 0x0000000e0b0e7210 */ /* 0x000fca0007f1e0ff */
[----:B------:R-:W-:Y:S01]  /*4150*/  IMAD.X R12, RZ, RZ, R12, P0 ;  /* 0x000000ffff0c7224 */ /* 0x000fe200000e060c */
[----:B0-----:R-:W-:-:S04]  /*4160*/  ISETP.GE.U32.AND P0, PT, R14, UR4, PT ;  /* 0x000000040e007c0c */ /* 0x001fc8000bf06070 */
[----:B------:R-:W-:-:S13]  /*4170*/  ISETP.GE.AND.EX P0, PT, R12, UR5, PT, P0 ;  /* 0x000000050c007c0c */ /* 0x000fda000bf06300 */
[----:B------:R-:W-:Y:S05]  /*4180*/  @!P0 BRA `(.L_x_237) ;  /* 0xffffffc400708947 */ /* 0x000fea000383ffff */
.L_x_183:
        /* <DEDUP_REMOVED lines=11> */
.L_x_238:
        /* <DEDUP_REMOVED lines=15> */
        .weak           $__internal_4_$__cuda_sm20_div_s64
        .type           $__internal_4_$__cuda_sm20_div_s64,@function
        .size           $__internal_4_$__cuda_sm20_div_s64,($__internal_5_$__cuda_sm20_div_u64 - $__internal_4_$__cuda_sm20_div_s64)
$__internal_4_$__cuda_sm20_div_s64:
        /* <DEDUP_REMOVED lines=86> */
[----:B------:R-:W-:Y:S06]  /*4890*/  RET.REL.NODEC R2 `(_ZN2at4cuda17kernelHistogram1DIfflLi1ELi2ELin1ELNS0_23CUDAHistogramMemoryTypeE0EZNS0_21CUDA_tensor_histogramIffLb0EEEbNS_6TensorES4_S4_lNS_14AccumulateTypeIT0_Lb1EE4typeES8_NS0_13TensorArgTypeES9_S9_EUllE_EEvNS0_6detail10TensorInfoIT_T1_EESF_NSC_IKS6_SE_EElS8_S8_SE_T6_) ;  /* 0xffffffb402d87950 */ /* 0x000fec0003c3ffff */
        .weak           $__internal_5_$__cuda_sm20_div_u64
        .type           $__internal_5_$__cuda_sm20_div_u64,@function
        .size           $__internal_5_$__cuda_sm20_div_u64,(.L_x_6381 - $__internal_5_$__cuda_sm20_div_u64)
$__internal_5_$__cuda_sm20_div_u64:
        /* <DEDUP_REMOVED lines=68> */
[----:B------:R-:W-:Y:S06]  /*4ce0*/  RET.REL.NODEC R4 `(_ZN2at4cuda17kernelHistogram1DIfflLi1ELi2ELin1ELNS0_23CUDAHistogramMemoryTypeE0EZNS0_21CUDA_tensor_histogramIffLb0EEEbNS_6TensorES4_S4_lNS_14AccumulateTypeIT0_Lb1EE4typeES8_NS0_13TensorArgTypeES9_S9_EUllE_EEvNS0_6detail10TensorInfoIT_T1_EESF_NSC_IKS6_SE_EElS8_S8_SE_T6_) ;  /* 0xffffffb004c47950 */ /* 0x000fec0003c3ffff */
.L_x_239:
        /* <DEDUP_REMOVED lines=9> */
.L_x_6381:


//--------------------- .text._ZN2at4cuda17kernelHistogram1DIddlLi1ELi2ELin1ELNS0_23CUDAHistogramMemoryTypeE1EZNS0_21CUDA_tensor_histogramIddLb0EEEbNS_6TensorES4_S4_lNS_14AccumulateTypeIT0_Lb1EE4typeES8_NS0_13TensorArgTypeES9_S9_EUllE0_EEvNS0_6detail10TensorInfoIT_T1_EESF_NSC_IKS6_SE_EElS8_S8_SE_T6_ --------------------------
	.section	.text._ZN2at4cuda17kernelHistogram1DIddlLi1ELi2ELin1ELNS0_23CUDAHistogramMemoryTypeE1EZNS0_21CUDA_tensor_histogramIddLb0EEEbNS_6TensorES4_S4_lNS_14AccumulateTypeIT0_Lb1EE4typeES8_NS0_13TensorArgTypeES9_S9_EUllE0_EEvNS0_6detail10TensorInfoIT_T1_EESF_NSC_IKS6_SE_EElS8_S8_SE_T6_,"ax",@progbits
	.align	128
        .global         _ZN2at4cuda17kernelHistogram1DIddlLi1ELi2ELin1ELNS0_23CUDAHistogramMemoryTypeE1EZNS0_21CUDA_tensor_histogramIddLb0EEEbNS_6TensorES4_S4_lNS_14AccumulateTypeIT0_Lb1EE4typeES8_NS0_13TensorArgTypeES9_S9_EUllE0_EEvNS0_6detail10TensorInfoIT_T1_EESF_NSC_IKS6_SE_EElS8_S8_SE_T6_
        .type           _ZN2at4cuda17kernelHistogram1DIddlLi1ELi2ELin1ELNS0_23CUDAHistogramMemoryTypeE1EZNS0_21CUDA_tensor_histogramIddLb0EEEbNS_6TensorES4_S4_lNS_14AccumulateTypeIT0_Lb1EE4typeES8_NS0_13TensorArgTypeES9_S9_EUllE0_EEvNS0_6detail10TensorInfoIT_T1_EESF_NSC_IKS6_SE_EElS8_S8_SE_T6_,@function
        .size           _ZN2at4cuda17kernelHistogram1DIddlLi1ELi2ELin1ELNS0_23CUDAHistogramMemoryTypeE1EZNS0_21CUDA_tensor_histogramIddLb0EEEbNS_6TensorES4_S4_lNS_14AccumulateTypeIT0_Lb1EE4typeES8_NS0_13TensorArgTypeES9_S9_EUllE0_EEvNS0_6detail10TensorInfoIT_T1_EESF_NSC_IKS6_SE_EElS8_S8_SE_T6_,(.L_x_6383 - _ZN2at4cuda17kernelHistogram1DIddlLi1ELi2ELin1ELNS0_23CUDAHistogramMemoryTypeE1EZNS0_21CUDA_tensor_histogramIddLb0EEEbNS_6TensorES4_S4_lNS_14AccumulateTypeIT0_Lb1EE4typeES8_NS0_13TensorArgTypeES9_S9_EUllE0_EEvNS0_6detail10TensorInfoIT_T1_EESF_NSC_IKS6_SE_EElS8_S8_SE_T6_)
        .other          _ZN2at4cuda17kernelHistogram1DIddlLi1ELi2ELin1ELNS0_23CUDAHistogramMemoryTypeE1EZNS0_21CUDA_tensor_histogramIddLb0EEEbNS_6TensorES4_S4_lNS_14AccumulateTypeIT0_Lb1EE4typeES8_NS0_13TensorArgTypeES9_S9_EUllE0_EEvNS0_6detail10TensorInfoIT_T1_EESF_NSC_IKS6_SE_EElS8_S8_SE_T6_,@"STO_CUDA_ENTRY STV_DEFAULT"
_ZN2at4cuda17kernelHistogram1DIddlLi1ELi2ELin1ELNS0_23CUDAHistogramMemoryTypeE1EZNS0_21CUDA_tensor_histogramIddLb0EEEbNS_6TensorES4_S4_lNS_14AccumulateTypeIT0_Lb1EE4typeES8_NS0_13TensorArgTypeES9_S9_EUllE0_EEvNS0_6detail10TensorInfoIT_T1_EESF_NSC_IKS6_SE_EElS8_S8_SE_T6_:
.text._ZN2at4cuda17kernelHistogram1DIddlLi1ELi2ELin1ELNS0_23CUDAHistogramMemoryTypeE1EZNS0_21CUDA_tensor_histogramIddLb0EEEbNS_6TensorES4_S4_lNS_14AccumulateTypeIT0_Lb1EE4typeES8_NS0_13TensorArgTypeES9_S9_EUllE0_EEvNS0_6detail10TensorInfoIT_T1_EESF_NSC_IKS6_SE_EElS8_S8_SE_T6_:
        /* <DEDUP_REMOVED lines=9> */
[----:B------:R-:W0:Y:S01]  /*0090*/  LDCU.128 UR12, c[0x0][0x860] ;  /* 0x00010c00ff0c77ac */ /* 0x000e220008000c00 */
[----:B------:R-:W1:Y:S01]  /*00a0*/  LDC.64 R16, c[0x0][0x870] ;  /* 0x00021c00ff107b82 */ /* 0x000e620000000a00 */
[----:B------:R-:W-:Y:S01]  /*00b0*/  IMAD.MOV.U32 R4, RZ, RZ, RZ ;  /* 0x000000ffff047224 */ /* 0x000fe200078e00ff */
[----:B------:R-:W2:Y:S01]  /*00c0*/  LDCU UR4, c[0x0][0x858] ;  /* 0x00010b00ff0477ac */ /* 0x000ea20008000800 */
[----:B------:R-:W3:Y:S01]  /*00d0*/  LDCU UR5, c[0x0][0x370] ;  /* 0x00006e00ff0577ac */ /* 0x000ee20008000800 */
[----:B------:R-:W4:Y:S01]  /*00e0*/  LDCU.64 UR10, c[0x0][0x358] ;  /* 0x00006b00ff0a77ac */ /* 0x000f220008000a00 */
[----:B0-----:R-:W0:Y:S01]  /*00f0*/  I2F.F64.S64 R18, UR12 ;  /* 0x0000000c00127d12 */ /* 0x001e220008301c00 */
[----:B--2---:R-:W-:Y:S02]  /*0100*/  UIADD3 UR6, UPT, UPT, UR4, -0x1, URZ ;  /* 0xffffffff04067890 */ /* 0x004fe4000fffe0ff */
[----:B------:R-:W-:-:S15]  /*0110*/  UIADD3 UR4, UPT, UPT, UR4, -0x2, URZ ;  /* 0xfffffffe04047890 */ /* 0x000fde000fffe0ff */
[----:B------:R-:W-:-:S15]  /*0120*/  NOP ;  /* 0x0000000000007918 */ /* 0x000fde0000000000 */
[----:B------:R-:W-:-:S15]  /*0130*/  NOP ;  /* 0x0000000000007918 */ /* 0x000fde0000000000 */
[----:B------:R-:W-:-:S15]  /*0140*/  NOP ;  /* 0x0000000000007918 */ /* 0x000fde0000000000 */
[----:B------:R-:W-:-:S01]  /*0150*/  NOP ;  /* 0x0000000000007918 */ /* 0x000fc20000000000 */
[----:B-1----:R-:W1:Y:S01]  /*0160*/  DADD R16, R16, -UR14 ;  /* 0x8000000e10107e29 */ /* 0x002e620008000000 */
[----:B---3--:R-:W-:Y:S01]  /*0170*/  IMAD R3, R3, UR5, RZ ;  /* 0x0000000503037c24 */ /* 0x008fe2000f8e02ff */
[----:B------:R-:W-:Y:S02]  /*0180*/  ULOP3.LUT UR7, UR6, 0x7, URZ, 0xc0, !UPT ;  /* 0x0000000706077892 */ /* 0x000fe4000f8ec0ff */
[----:B01--4-:R-:W-:-:S12]  /*0190*/  ULOP3.LUT UR8, UR6, 0x3, URZ, 0xc0, !UPT ;  /* 0x0000000306087892 */ /* 0x013fd8000f8ec0ff */
.L_x_294:
[----:B0-----:R-:W0:Y:S01]  /*01a0*/  LDC R2, c[0x0][0x858] ;  /* 0x00021600ff027b82 */ /* 0x001e220000000800 */
[----:B------:R-:W-:Y:S05]  /*01b0*/  YIELD ;  /* 0x0000000000007946 */ /* 0x000fea0003800000 */
[----:B------:R-:W-:Y:S01]  /*01c0*/  CS2R R12, SRZ ;  /* 0x00000000000c7805 */ /* 0x000fe2000001ff00 */
[----:B------:R-:W-:Y:S01]  /*01d0*/  IMAD.MOV.U32 R30, RZ, RZ, R6 ;  /* 0x000000ffff1e7224 */ /* 0x000fe200078e0006 */
[----:B------:R-:W-:Y:S02]  /*01e0*/  MOV R9, R4 ;  /* 0x0000000400097202 */ /* 0x000fe40000000f00 */
[----:B0-----:R-:W-:-:S13]  /*01f0*/  ISETP.GE.AND P0, PT, R2, 0x2, PT ;  /* 0x000000020200780c */ /* 0x001fda0003f06270 */
[----:B------:R-:W-:Y:S05]  /*0200*/  @!P0 BRA `(.L_x_240) ;  /* 0x0000003400248947 */ /* 0x000fea0003800000 */
[----:B------:R-:W0:Y:S01]  /*0210*/  LDCU UR5, c[0x0][0x858] ;  /* 0x00010b00ff0577ac */ /* 0x000e220008000800 */
[----:B------:R-:W-:Y:S01]  /*0220*/  CS2R R12, SRZ ;  /* 0x00000000000c7805 */ /* 0x000fe2000001ff00 */
[----:B------:R-:W-:Y:S01]  /*0230*/  IMAD.MOV.U32 R30, RZ, RZ, R6 ;  /* 0x000000ffff1e7224 */ /* 0x000fe200078e0006 */
[----:B------:R-:W-:Y:S01]  /*0240*/  UISETP.GE.U32.AND UP0, UPT, UR4, 0x7, UPT ;  /* 0x000000070400788c */ /* 0x000fe2000bf06070 */
[----:B------:R-:W-:Y:S01]  /*0250*/  IMAD.MOV.U32 R9, RZ, RZ, R4 ;  /* 0x000000ffff097224 */ /* 0x000fe200078e0004 */
[----:B0-----:R-:W-:-:S07]  /*0260*/  MOV R7, UR5 ;  /* 0x0000000500077c02 */ /* 0x001fce0008000f00 */
[----:B------:R-:W-:Y:S05]  /*0270*/  BRA.U !UP0, `(.L_x_241) ;  /* 0x0000001d08087547 */ /* 0x000fea000b800000 */
[----:B------:R-:W-:Y:S01]  /*0280*/  ULOP3.LUT UR5, UR6, 0xfffffff8, URZ, 0xc0, !UPT ;  /* 0xfffffff806057892 */ /* 0x000fe2000f8ec0ff */
[----:B------:R-:W-:Y:S01]  /*0290*/  VIADD R2, R2, 0xfffffffc ;  /* 0xfffffffc02027836 */ /* 0x000fe20000000000 */
[----:B------:R-:W-:Y:S01]  /*02a0*/  CS2R R12, SRZ ;  /* 0x00000000000c7805 */ /* 0x000fe2000001ff00 */
[----:B------:R-:W-:Y:S01]  /*02b0*/  IMAD.MOV.U32 R30, RZ, RZ, R6 ;  /* 0x000000ffff1e7224 */ /* 0x000fe200078e0006 */
[----:B------:R-:W-:Y:S01]  /*02c0*/  UIADD3 UR5, UPT, UPT, -UR5, URZ, URZ ;  /* 0x000000ff05057290 */ /* 0x000fe2000fffe1ff */
[----:B------:R-:W-:-:S05]  /*02d0*/  MOV R9, R4 ;  /* 0x0000000400097202 */ /* 0x000fca0000000f00 */
[----:B------:R-:W-:-:S07]  /*02e0*/  IMAD.U32 R0, RZ, RZ, UR5 ;  /* 0x00000005ff007e24 */ /* 0x000fce000f8e00ff */
.L_x_266:
        /* <DEDUP_REMOVED lines=31> */
[----:B------:R-:W-:Y:S01]  /*04e0*/  IMAD R15, R14, R15, R30 ;  /* 0x0000000f0e0f7224 */ /* 0x000fe200078e021e */
[----:B------:R-:W-:Y:S06]  /*04f0*/  BRA `(.L_x_244) ;  /* 0x0000000000387947 */ /* 0x000fec0003800000 */
.L_x_243:
[----:B------:R-:W-:Y:S01]  /*0500*/  IMAD.MOV.U32 R10, RZ, RZ, R14 ;  /* 0x000000ffff0a7224 */ /* 0x000fe200078e000e */
[----:B------:R-:W-:Y:S02]  /*0510*/  MOV R5, R15 ;  /* 0x0000000f00057202 */ /* 0x000fe40000000f00 */
[----:B------:R-:W-:-:S07]  /*0520*/  MOV R8, 0x540 ;  /* 0x0000054000087802 */ /* 0x000fce0000000f00 */
[----:B------:R-:W-:Y:S05]  /*0530*/  CALL.REL.NOINC `($__internal_7_$__cuda_sm20_div_s64) ;  /* 0x0000004000047944 */ /* 0x000fea0003c00000 */
[----:B------:R-:W-:Y:S01]  /*0540*/  IADD3 R11, P0, PT, RZ, -R24, RZ ;  /* 0x80000018ff0b7210 */ /* 0x000fe20007f1e0ff */
[----:B------:R-:W-:Y:S01]  /*0550*/  IMAD.MOV.U32 R8, RZ, RZ, R30 ;  /* 0x000000ffff087224 */ /* 0x000fe200078e001e */
[----:B------:R-:W-:Y:S01]  /*0560*/  MOV R23, R25 ;  /* 0x0000001900177202 */ /* 0x000fe20000000f00 */
[----:B------:R-:W-:Y:S02]  /*0570*/  IMAD.MOV.U32 R22, RZ, RZ, R24 ;  /* 0x000000ffff167224 */ /* 0x000fe400078e0018 */
[----:B------:R-:W-:Y:S02]  /*0580*/  IMAD.X R5, RZ, RZ, ~R25, P0 ;  /* 0x000000ffff057224 */ /* 0x000fe400000e0e19 */
[----:B------:R-:W-:-:S04]  /*0590*/  IMAD.WIDE.U32 R8, R14, R11, R8 ;  /* 0x0000000b0e087225 */ /* 0x000fc800078e0008 */
[----:B------:R-:W-:-:S04]  /*05a0*/  IMAD R5, R5, R14, RZ ;  /* 0x0000000e05057224 */ /* 0x000fc800078e02ff */
[----:B------:R-:W-:Y:S01]  /*05b0*/  IMAD R5, R15, R11, R5 ;  /* 0x0000000b0f057224 */ /* 0x000fe200078e0205 */
[----:B------:R-:W-:-:S03]  /*05c0*/  MOV R15, R8 ;  /* 0x00000008000f7202 */ /* 0x000fc60000000f00 */
[----:B------:R-:W-:-:S07]  /*05d0*/  IMAD.IADD R11, R9, 0x1, R5 ;  /* 0x00000001090b7824 */ /* 0x000fce00078e0205 */
.L_x_244:
[----:B------:R-:W-:Y:S05]  /*05e0*/  BSYNC.RECONVERGENT B0 ;  /* 0x0000000000007941 */ /* 0x000fea0003800200 */
.L_x_242:
[----:B------:R-:W-:Y:S01]  /*05f0*/  VIADD R14, R2, 0x2 ;  /* 0x00000002020e7836 */ /* 0x000fe20000000000 */
[----:B------:R-:W-:Y:S01]  /*0600*/  UMOV UR5, 0x340 ;  /* 0x0000034000057882 */ /* 0x000fe20000000000 */
[----:B------:R-:W0:Y:S01]  /*0610*/  LDC.64 R8, c[0x0][R7+0x450] ;  /* 0x0001140007087b82 */ /* 0x000e220000000a00 */
[----:B------:R-:W-:Y:S02]  /*0620*/  BSSY.RECONVERGENT B0, `(.L_x_245) ;  /* 0x0000032000007945 */ /* 0x000fe40003800200 */
        /* <DEDUP_REMOVED lines=23> */
[----:B------:R-:W-:Y:S02]  /*07a0*/  @P0 IMAD.IADD R7, R7, 0x1, -R20 ;  /* 0x0000000107070824 */ /* 0x000fe400078e0a14 */
        /* <DEDUP_REMOVED lines=9> */
.L_x_246:
[----:B------:R-:W-:Y:S01]  /*0840*/  IMAD.MOV.U32 R30, RZ, RZ, R22 ;  /* 0x000000ffff1e7224 */ /* 0x000fe200078e0016 */
[----:B------:R-:W-:Y:S01]  /*0850*/  MOV R9, R23 ;  /* 0x0000001700097202 */ /* 0x000fe20000000f00 */
[----:B------:R-:W-:Y:S01]  /*0860*/  IMAD.MOV.U32 R10, RZ, RZ, R20 ;  /* 0x000000ffff0a7224 */ /* 0x000fe200078e0014 */
[----:B------:R-:W-:Y:S01]  /*0870*/  MOV R8, 0x8a0 ;  /* 0x000008a000087802 */ /* 0x000fe20000000f00 */
[----:B------:R-:W-:-:S07]  /*0880*/  IMAD.MOV.U32 R5, RZ, RZ, R21 ;  /* 0x000000ffff057224 */ /* 0x000fce00078e0015 */
[----:B------:R-:W-:Y:S05]  /*0890*/  CALL.REL.NOINC `($__internal_7_$__cuda_sm20_div_s64) ;  /* 0x0000003c002c7944 */ /* 0x000fea0003c00000 */
[----:B------:R-:W-:Y:S01]  /*08a0*/  IADD3 R7, P0, PT, RZ, -R24, RZ ;  /* 0x80000018ff077210 */ /* 0x000fe20007f1e0ff */
[----:B------:R-:W-:Y:S02]  /*08b0*/  IMAD.MOV.U32 R8, RZ, RZ, R22 ;  /* 0x000000ffff087224 */ /* 0x000fe400078e0016 */
[----:B------:R-:W-:Y:S01]  /*08c0*/  IMAD.MOV.U32 R9, RZ, RZ, R23 ;  /* 0x000000ffff097224 */ /* 0x000fe200078e0017 */
[----:B------:R-:W-:Y:S01]  /*08d0*/  IADD3.X R5, PT, PT, RZ, ~R25, RZ, P0, !PT ;  /* 0x80000019ff057210 */ /* 0x000fe200007fe4ff */
[----:B------:R-:W-:Y:S02]  /*08e0*/  IMAD.MOV.U32 R22, RZ, RZ, R24 ;  /* 0x000000ffff167224 */ /* 0x000fe400078e0018 */
[----:B------:R-:W-:-:S04]  /*08f0*/  IMAD.WIDE.U32 R8, R20, R7, R8 ;  /* 0x0000000714087225 */ /* 0x000fc800078e0008 */
[----:B------:R-:W-:Y:S02]  /*0900*/  IMAD R5, R5, R20, RZ ;  /* 0x0000001405057224 */ /* 0x000fe400078e02ff */
[----:B------:R-:W-:Y:S02]  /*0910*/  IMAD.MOV.U32 R23, RZ, RZ, R25 ;  /* 0x000000ffff177224 */ /* 0x000fe400078e0019 */
[----:B------:R-:W-:-:S05]  /*0920*/  IMAD R5, R21, R7, R5 ;  /* 0x0000000715057224 */ /* 0x000fca00078e0205 */
[----:B------:R-:W-:-:S07]  /*0930*/  IADD3 R7, PT, PT, R9, R5, RZ ;  /* 0x0000000509077210 */ /* 0x000fce0007ffe0ff */
.L_x_247:
[----:B------:R-:W-:Y:S05]  /*0940*/  BSYNC.RECONVERGENT B0 ;  /* 0x0000000000007941 */ /* 0x000fea0003800200 */
.L_x_245:
        /* <DEDUP_REMOVED lines=38> */
.L_x_249:
        /* <DEDUP_REMOVED lines=16> */
.L_x_250:
[----:B------:R-:W-:Y:S05]  /*0cb0*/  BSYNC.RECONVERGENT B0 ;  /* 0x0000000000007941 */ /* 0x000fea0003800200 */
.L_x_248:
[----:B------:R-:W-:Y:S01]  /*0cc0*/  UMOV UR5, 0x340 ;  /* 0x0000034000057882 */ /* 0x000fe20000000000 */
[----:B------:R-:W0:Y:S01]  /*0cd0*/  LDC.64 R12, c[0x0][R12+0x450] ;  /* 0x000114000c0c7b82 */ /* 0x000e220000000a00 */
[----:B------:R-:W-:Y:S01]  /*0ce0*/  LEA R20, R2, UR5, 0x3 ;  /* 0x0000000502147c11 */ /* 0x000fe2000f8e18ff */
[----:B------:R-:W-:Y:S01]  /*0cf0*/  IMAD.MOV.U32 R15, RZ, RZ, R7 ;  /* 0x000000ffff0f7224 */ /* 0x000fe200078e0007 */
[----:B------:R-:W-:Y:S01]  /*0d00*/  MOV R14, R36 ;  /* 0x00000024000e7202 */ /* 0x000fe20000000f00 */
        /* <DEDUP_REMOVED lines=33> */
.L_x_252:
        /* <DEDUP_REMOVED lines=9> */
[-C--:B------:R-:W-:Y:S01]  /*0fb0*/  IADD3.X R5, PT, PT, RZ, ~R25.reuse, RZ, P0, !PT ;  /* 0x80000019ff057210 */ /* 0x080fe200007fe4ff */
[----:B------:R-:W-:Y:S01]  /*0fc0*/  IMAD.MOV.U32 R34, RZ, RZ, R24 ;  /* 0x000000ffff227224 */ /* 0x000fe200078e0018 */
[----:B------:R-:W-:Y:S01]  /*0fd0*/  MOV R35, R25 ;  /* 0x0000001900237202 */ /* 0x000fe20000000f00 */
[----:B------:R-:W-:-:S04]  /*0fe0*/  IMAD.WIDE.U32 R8, R22, R11, R8 ;  /* 0x0000000b16087225 */ /* 0x000fc800078e0008 */
[----:B------:R-:W-:-:S04]  /*0ff0*/  IMAD R5, R5, R22, RZ ;  /* 0x0000001605057224 */ /* 0x000fc800078e02ff */
[----:B------:R-:W-:-:S05]  /*1000*/  IMAD R5, R23, R11, R5 ;  /* 0x0000000b17057224 */ /* 0x000fca00078e0205 */
[----:B------:R-:W-:-:S07]  /*1010*/  IADD3 R11, PT, PT, R9, R5, RZ ;  /* 0x00000005090b7210 */ /* 0x000fce0007ffe0ff */
.L_x_253:
[----:B------:R-:W-:Y:S05]  /*1020*/  BSYNC.RECONVERGENT B0 ;  /* 0x0000000000007941 */ /* 0x000fea0003800200 */
.L_x_251:
        /* <DEDUP_REMOVED lines=38> */
.L_x_255:
[----:B------:R-:W-:Y:S01]  /*1290*/  IMAD.MOV.U32 R30, RZ, RZ, R34 ;  /* 0x000000ffff1e7224 */ /* 0x000fe200078e0022 */
[----:B------:R-:W-:Y:S01]  /*12a0*/  MOV R9, R35 ;  /* 0x0000002300097202 */ /* 0x000fe20000000f00 */
[----:B------:R-:W-:Y:S01]  /*12b0*/  IMAD.MOV.U32 R10, RZ, RZ, R22 ;  /* 0x000000ffff0a7224 */ /* 0x000fe200078e0016 */
[----:B------:R-:W-:Y:S02]  /*12c0*/  MOV R5, R23 ;  /* 0x0000001700057202 */ /* 0x000fe40000000f00 */
[----:B------:R-:W-:-:S07]  /*12d0*/  MOV R8, 0x12f0 ;  /* 0x000012f000087802 */ /* 0x000fce0000000f00 */
[----:B------:R-:W-:Y:S05]  /*12e0*/  CALL.REL.NOINC `($__internal_7_$__cuda_sm20_div_s64) ;  /* 0x0000003000987944 */ /* 0x000fea0003c00000 */
        /* <DEDUP_REMOVED lines=11> */
.L_x_256:
[----:B------:R-:W-:Y:S05]  /*13a0*/  BSYNC.RECONVERGENT B0 ;  /* 0x0000000000007941 */ /* 0x000fea0003800200 */
.L_x_254:
        /* <DEDUP_REMOVED lines=38> */
.L_x_258:
[----:B------:R-:W-:Y:S01]  /*1610*/  MOV R30, R22 ;  /* 0x00000016001e7202 */ /* 0x000fe20000000f00 */
[----:B------:R-:W-:Y:S01]  /*1620*/  IMAD.MOV.U32 R9, RZ, RZ, R23 ;  /* 0x000000ffff097224 */ /* 0x000fe200078e0017 */
[----:B------:R-:W-:Y:S01]  /*1630*/  MOV R10, R20 ;  /* 0x00000014000a7202 */ /* 0x000fe20000000f00 */
[----:B------:R-:W-:Y:S01]  /*1640*/  IMAD.MOV.U32 R5, RZ, RZ, R21 ;  /* 0x000000ffff057224 */ /* 0x000fe200078e0015 */
[----:B------:R-:W-:-:S07]  /*1650*/  MOV R8, 0x1670 ;  /* 0x0000167000087802 */ /* 0x000fce0000000f00 */
[----:B------:R-:W-:Y:S05]  /*1660*/  CALL.REL.NOINC `($__internal_7_$__cuda_sm20_div_s64) ;  /* 0x0000002c00b87944 */ /* 0x000fea0003c00000 */
        /* <DEDUP_REMOVED lines=11> */
.L_x_259:
[----:B------:R-:W-:Y:S05]  /*1720*/  BSYNC.RECONVERGENT B0 ;  /* 0x0000000000007941 */ /* 0x000fea0003800200 */
.L_x_257:
        /* <DEDUP_REMOVED lines=38> */
.L_x_261:
        /* <DEDUP_REMOVED lines=17> */
.L_x_262:
[----:B------:R-:W-:Y:S05]  /*1aa0*/  BSYNC.RECONVERGENT B0 ;  /* 0x0000000000007941 */ /* 0x000fea0003800200 */
.L_x_260:
        /* <DEDUP_REMOVED lines=19> */
[----:B------:R-:W-:-:S04]  /*1be0*/  HFMA2 R5, -RZ, RZ, 0, 0 ;  /* 0x00000000ff057431 */ /* 0x000fc800000001ff */
        /* <DEDUP_REMOVED lines=16> */
[----:B------:R-:W-:Y:S06]  /*1cf0*/  BRA `(.L_x_265) ;  /* 0x0000000000407947 */ /* 0x000fec0003800000 */
.L_x_264:
        /* <DEDUP_REMOVED lines=8> */
[----:B------:R-:W-:Y:S02]  /*1d80*/  MOV R8, R20 ;  /* 0x0000001400087202 */ /* 0x000fe40000000f00 */
[----:B------:R-:W-:Y:S01]  /*1d90*/  MOV R30, R24 ;  /* 0x00000018001e7202 */ /* 0x000fe20000000f00 */
[----:B------:R-:W-:Y:S02]  /*1da0*/  IMAD.X R5, RZ, RZ, ~R25, P0 ;  /* 0x000000ffff057224 */ /* 0x000fe400000e0e19 */
[----:B------:R-:W-:-:S04]  /*1db0*/  IMAD.WIDE.U32 R8, R22, R11, R8 ;  /* 0x0000000b16087225 */ /* 0x000fc800078e0008 */
[----:B------:R-:W-:-:S04]  /*1dc0*/  IMAD R5, R5, R22, RZ ;  /* 0x0000001605057224 */ /* 0x000fc800078e02ff */
[----:B------:R-:W-:-:S04]  /*1dd0*/  IMAD R5, R23, R11, R5 ;  /* 0x0000000b17057224 */ /* 0x000fc800078e0205 */
[----:B------:R-:W-:Y:S01]  /*1de0*/  IMAD.IADD R5, R9, 0x1, R5 ;  /* 0x0000000109057824 */ /* 0x000fe200078e0205 */
[----:B------:R-:W-:-:S07]  /*1df0*/  MOV R9, R25 ;  /* 0x0000001900097202 */ /* 0x000fce0000000f00 */
.L_x_265:
[----:B------:R-:W-:Y:S05]  /*1e00*/  BSYNC.RECONVERGENT B0 ;  /* 0x0000000000007941 */ /* 0x000fea0003800200 */
.L_x_263:
[----:B------:R-:W0:Y:S01]  /*1e10*/  LDC.64 R10, c[0x0][R7+0x450] ;  /* 0x00011400070a7b82 */ /* 0x000e220000000a00 */
        /* <DEDUP_REMOVED lines=8> */
.L_x_241:
        /* <DEDUP_REMOVED lines=35> */
.L_x_269:
[----:B------:R-:W-:Y:S01]  /*20d0*/  MOV R10, R14 ;  /* 0x0000000e000a7202 */ /* 0x000fe20000000f00 */
[----:B------:R-:W-:Y:S01]  /*20e0*/  IMAD.MOV.U32 R5, RZ, RZ, R15 ;  /* 0x000000ffff057224 */ /* 0x000fe200078e000f */
[----:B------:R-:W-:-:S07]  /*20f0*/  MOV R8, 0x2110 ;  /* 0x0000211000087802 */ /* 0x000fce0000000f00 */
[----:B------:R-:W-:Y:S05]  /*2100*/  CALL.REL.NOINC `($__internal_7_$__cuda_sm20_div_s64) ;  /* 0x0000002400107944 */ /* 0x000fea0003c00000 */
[-C--:B------:R-:W-:Y:S01]  /*2110*/  IADD3 R11, P0, PT, RZ, -R24.reuse, RZ ;  /* 0x80000018ff0b7210 */ /* 0x080fe20007f1e0ff */
[----:B------:R-:W-:Y:S01]  /*2120*/  IMAD.MOV.U32 R8, RZ, RZ, R30 ;  /* 0x000000ffff087224 */ /* 0x000fe200078e001e */
[----:B------:R-:W-:Y:S01]  /*2130*/  MOV R20, R24 ;  /* 0x0000001800147202 */ /* 0x000fe20000000f00 */
[----:B------:R-:W-:Y:S01]  /*2140*/  IMAD.MOV.U32 R21, RZ, RZ, R25 ;  /* 0x000000ffff157224 */ /* 0x000fe200078e0019 */
[----:B------:R-:W-:Y:S01]  /*2150*/  IADD3.X R5, PT, PT, RZ, ~R25, RZ, P0, !PT ;  /* 0x80000019ff057210 */ /* 0x000fe200007fe4ff */
[----:B------:R-:W-:-:S04]  /*2160*/  IMAD.WIDE.U32 R8, R14, R11, R8 ;  /* 0x0000000b0e087225 */ /* 0x000fc800078e0008 */
[----:B------:R-:W-:Y:S01]  /*2170*/  IMAD R5, R5, R14, RZ ;  /* 0x0000000e05057224 */ /* 0x000fe200078e02ff */
[----:B------:R-:W-:-:S03]  /*2180*/  MOV R23, R8 ;  /* 0x0000000800177202 */ /* 0x000fc60000000f00 */
[----:B------:R-:W-:-:S04]  /*2190*/  IMAD R5, R15, R11, R5 ;  /* 0x0000000b0f057224 */ /* 0x000fc800078e0205 */
[----:B------:R-:W-:-:S07]  /*21a0*/  IMAD.IADD R11, R9, 0x1, R5 ;  /* 0x00000001090b7824 */ /* 0x000fce00078e0205 */
.L_x_270:
[----:B------:R-:W-:Y:S05]  /*21b0*/  BSYNC.RECONVERGENT B0 ;  /* 0x0000000000007941 */ /* 0x000fea0003800200 */
.L_x_268:
[----:B------:R-:W-:Y:S01]  /*21c0*/  IADD3 R2, PT, PT, R7, -0x2, RZ ;  /* 0xfffffffe07027810 */ /* 0x000fe20007ffe0ff */
[----:B------:R-:W-:Y:S01]  /*21d0*/  UMOV UR5, 0x340 ;  /* 0x0000034000057882 */ /* 0x000fe20000000000 */
[----:B------:R-:W0:Y:S01]  /*21e0*/  LDC.64 R8, c[0x0][R0+0x450] ;  /* 0x0001140000087b82 */ /* 0x000e220000000a00 */
[----:B------:R-:W-:Y:S01]  /*21f0*/  BSSY.RECONVERGENT B0, `(.L_x_271) ;  /* 0x0000033000007945 */ /* 0x000fe20003800200 */
[----:B------:R-:W-:-:S06]  /*2200*/  LEA R2, R2, UR5, 0x3 ;  /* 0x0000000502027c11 */ /* 0x000fcc000f8e18ff */
        /* <DEDUP_REMOVED lines=32> */
.L_x_272:
        /* <DEDUP_REMOVED lines=17> */
.L_x_273:
[----:B------:R-:W-:Y:S05]  /*2520*/  BSYNC.RECONVERGENT B0 ;  /* 0x0000000000007941 */ /* 0x000fea0003800200 */
.L_x_271:
        /* <DEDUP_REMOVED lines=38> */
.L_x_275:
        /* <DEDUP_REMOVED lines=17> */
.L_x_276:
[----:B------:R-:W-:Y:S05]  /*28a0*/  BSYNC.RECONVERGENT B0 ;  /* 0x0000000000007941 */ /* 0x000fea0003800200 */
.L_x_274:
[----:B------:R-:W-:Y:S01]  /*28b0*/  VIADD R7, R7, 0xfffffffc ;  /* 0xfffffffc07077836 */ /* 0x000fe20000000000 */
[----:B------:R-:W-:Y:S01]  /*28c0*/  UMOV UR5, 0x340 ;  /* 0x0000034000057882 */ /* 0x000fe20000000000 */
[----:B------:R0:W1:Y:S01]  /*28d0*/  LDC.64 R8, c[0x0][R12+0x450] ;  /* 0x000114000c087b82 */ /* 0x0000620000000a00 */
[----:B------:R-:W-:Y:S02]  /*28e0*/  BSSY.RECONVERGENT B0, `(.L_x_277) ;  /* 0x0000032000007945 */ /* 0x000fe40003800200 */
[----:B------:R-:W-:-:S05]  /*28f0*/  LEA R0, R7, UR5, 0x3 ;  /* 0x0000000507007c11 */ /* 0x000fca000f8e18ff */
[----:B------:R-:W2:Y:S01]  /*2900*/  LDC.64 R14, c[0x0][R0+0x388] ;  /* 0x0000e200000e7b82 */ /* 0x000ea20000000a00 */
[----:B0-----:R-:W-:Y:S01]  /*2910*/  MOV R12, R22 ;  /* 0x00000016000c7202 */ /* 0x001fe20000000f00 */
[----:B-1----:R-:W-:-:S04]  /*2920*/  IMAD R9, R9, R5, RZ ;  /* 0x0000000509097224 */ /* 0x002fc800078e02ff */
        /* <DEDUP_REMOVED lines=8> */
[----:B------:R-:W-:-:S06]  /*29b0*/  ISETP.NE.U32.AND P2, PT, R14, RZ, PT ;  /* 0x000000ff0e00720c */ /* 0x000fcc0003f45070 */
[----:B0-----:R-:W0:Y:S02]  /*29c0*/  MUFU.RCP R2, R2 ;  /* 0x0000000200027308 */ /* 0x001e240000001000 */
[----:B0-----:R-:W-:-:S06]  /*29d0*/  IADD3 R8, PT, PT, R2, 0xffffffe, RZ ;  /* 0x0ffffffe02087810 */ /* 0x001fcc0007ffe0ff */
[----:B------:R0:W1:Y:S02]  /*29e0*/  F2I.FTZ.U32.TRUNC.NTZ R9, R8 ;  /* 0x0000000800097305 */ /* 0x000064000021f000 */
[----:B0-----:R-:W-:Y:S02]  /*29f0*/  HFMA2 R8, -RZ, RZ, 0, 0 ;  /* 0x00000000ff087431 */ /* 0x001fe400000001ff */
[----:B-1----:R-:W-:-:S04]  /*2a00*/  IMAD R5, R5, R9, RZ ;  /* 0x0000000905057224 */ /* 0x002fc800078e02ff */
[----:B------:R-:W-:-:S06]  /*2a10*/  IMAD.HI.U32 R9, R9, R5, R8 ;  /* 0x0000000509097227 */ /* 0x000fcc00078e0008 */
[----:B------:R-:W-:Y:S01]  /*2a20*/  IMAD.HI.U32 R30, R9, R20, RZ ;  /* 0x00000014091e7227 */ /* 0x000fe200078e00ff */
[----:B------:R-:W-:-:S03]  /*2a30*/  MOV R9, RZ ;  /* 0x000000ff00097202 */ /* 0x000fc60000000f00 */
        /* <DEDUP_REMOVED lines=11> */
[----:B------:R-:W-:Y:S06]  /*2af0*/  BRA `(.L_x_279) ;  /* 0x0000000000407947 */ /* 0x000fec0003800000 */
.L_x_278:
        /* <DEDUP_REMOVED lines=10> */
[----:B------:R-:W-:Y:S01]  /*2ba0*/  IADD3.X R5, PT, PT, RZ, ~R25, RZ, P0, !PT ;  /* 0x80000019ff057210 */ /* 0x000fe200007fe4ff */
[----:B------:R-:W-:-:S04]  /*2bb0*/  IMAD.WIDE.U32 R8, R14, R11, R8 ;  /* 0x0000000b0e087225 */ /* 0x000fc800078e0008 */
[----:B------:R-:W-:-:S04]  /*2bc0*/  IMAD R5, R5, R14, RZ ;  /* 0x0000000e05057224 */ /* 0x000fc800078e02ff */
[----:B------:R-:W-:-:S05]  /*2bd0*/  IMAD R5, R15, R11, R5 ;  /* 0x0000000b0f057224 */ /* 0x000fca00078e0205 */
[----:B------:R-:W-:Y:S01]  /*2be0*/  IADD3 R5, PT, PT, R9, R5, RZ ;  /* 0x0000000509057210 */ /* 0x000fe20007ffe0ff */
[----:B------:R-:W-:-:S07]  /*2bf0*/  IMAD.MOV.U32 R9, RZ, RZ, R25 ;  /* 0x000000ffff097224 */ /* 0x000fce00078e0019 */
.L_x_279:
[----:B------:R-:W-:Y:S05]  /*2c00*/  BSYNC.RECONVERGENT B0 ;  /* 0x0000000000007941 */ /* 0x000fea0003800200 */
.L_x_277:
[----:B------:R-:W0:Y:S01]  /*2c10*/  LDC.64 R10, c[0x0][R0+0x450] ;  /* 0x00011400000a7b82 */ /* 0x000e220000000a00 */
[----:B------:R-:W-:Y:S01]  /*2c20*/  MOV R12, R22 ;  /* 0x00000016000c7202 */ /* 0x000fe20000000f00 */
[----:B0-----:R-:W-:-:S04]  /*2c30*/  IMAD R2, R11, R8, RZ ;  /* 0x000000080b027224 */ /* 0x001fc800078e02ff */
[----:B------:R-:W-:-:S04]  /*2c40*/  IMAD.WIDE.U32 R12, R10, R8, R12 ;  /* 0x000000080a0c7225 */ /* 0x000fc800078e000c */
[----:B------:R-:W-:-:S04]  /*2c50*/  IMAD R5, R10, R5, R2 ;  /* 0x000000050a057224 */ /* 0x000fc800078e0202 */
[----:B------:R-:W-:-:S07]  /*2c60*/  IMAD.IADD R13, R13, 0x1, R5 ;  /* 0x000000010d0d7824 */ /* 0x000fce00078e0205 */
.L_x_267:
[----:B------:R-:W-:-:S09]  /*2c70*/  UISETP.NE.AND UP0, UPT, UR8, URZ, UPT ;  /* 0x000000ff0800728c */ /* 0x000fd2000bf05270 */
[----:B------:R-:W-:Y:S05]  /*2c80*/  BRA.U !UP0, `(.L_x_240) ;  /* 0x0000000908847547 */ /* 0x000fea000b800000 */
[----:B------:R-:W-:-:S09]  /*2c90*/  UISETP.NE.AND UP0, UPT, UR8, 0x1, UPT ;  /* 0x000000010800788c */ /* 0x000fd2000bf05270 */
[----:B------:R-:W-:Y:S05]  /*2ca0*/  BRA.U !UP0, `(.L_x_280) ;  /* 0x0000000508a47547 */ /* 0x000fea000b800000 */
        /* <DEDUP_REMOVED lines=31> */
.L_x_282:
        /* <DEDUP_REMOVED lines=10> */
[----:B------:R-:W-:Y:S02]  /*2f40*/  IMAD R5, R5, R14, RZ ;  /* 0x0000000e05057224 */ /* 0x000fe400078e02ff */
[----:B------:R-:W-:Y:S02]  /*2f50*/  IMAD.MOV.U32 R23, RZ, RZ, R8 ;  /* 0x000000ffff177224 */ /* 0x000fe400078e0008 */
[----:B------:R-:W-:-:S05]  /*2f60*/  IMAD R5, R15, R11, R5 ;  /* 0x0000000b0f057224 */ /* 0x000fca00078e0205 */
[----:B------:R-:W-:-:S07]  /*2f70*/  IADD3 R11, PT, PT, R9, R5, RZ ;  /* 0x00000005090b7210 */ /* 0x000fce0007ffe0ff */
.L_x_283:
[----:B------:R-:W-:Y:S05]  /*2f80*/  BSYNC.RECONVERGENT B0 ;  /* 0x0000000000007941 */ /* 0x000fea0003800200 */
.L_x_281:
        /* <DEDUP_REMOVED lines=17> */
[----:B0-----:R-:W-:-:S06]  /*30a0*/  VIADD R8, R2, 0xffffffe ;  /* 0x0ffffffe02087836 */ /* 0x001fcc0000000000 */
[----:B------:R0:W1:Y:S02]  /*30b0*/  F2I.FTZ.U32.TRUNC.NTZ R9, R8 ;  /* 0x0000000800097305 */ /* 0x000064000021f000 */
[----:B0-----:R-:W-:Y:S02]  /*30c0*/  IMAD.MOV.U32 R8, RZ, RZ, RZ ;  /* 0x000000ffff087224 */ /* 0x001fe400078e00ff */
[----:B-1----:R-:W-:-:S04]  /*30d0*/  IMAD R5, R5, R9, RZ ;  /* 0x0000000905057224 */ /* 0x002fc800078e02ff */
[----:B------:R-:W-:-:S06]  /*30e0*/  IMAD.HI.U32 R9, R9, R5, R8 ;  /* 0x0000000509097227 */ /* 0x000fcc00078e0008 */
[----:B------:R-:W-:-:S04]  /*30f0*/  IMAD.HI.U32 R30, R9, R20, RZ ;  /* 0x00000014091e7227 */ /* 0x000fc800078e00ff */
[----:B------:R-:W-:Y:S01]  /*3100*/  IMAD.MOV.U32 R9, RZ, RZ, RZ ;  /* 0x000000ffff097224 */ /* 0x000fe200078e00ff */
[----:B------:R-:W-:-:S05]  /*3110*/  IADD3 R5, PT, PT, -R30, RZ, RZ ;  /* 0x000000ff1e057210 */ /* 0x000fca0007ffe1ff */
[----:B------:R-:W-:-:S05]  /*3120*/  IMAD R5, R14, R5, R20 ;  /* 0x000000050e057224 */ /* 0x000fca00078e0214 */
[----:B------:R-:W-:-:S13]  /*3130*/  ISETP.GE.U32.AND P0, PT, R5, R14, PT ;  /* 0x0000000e0500720c */ /* 0x000fda0003f06070 */
[----:B------:R-:W-:Y:S01]  /*3140*/  @P0 IMAD.IADD R5, R5, 0x1, -R14 ;  /* 0x0000000105050824 */ /* 0x000fe200078e0a0e */
[----:B------:R-:W-:-:S04]  /*3150*/  @P0 IADD3 R30, PT, PT, R30, 0x1, RZ ;  /* 0x000000011e1e0810 */ /* 0x000fc80007ffe0ff */
[----:B------:R-:W-:Y:S01]  /*3160*/  ISETP.GE.U32.AND P1, PT, R5, R14, PT ;  /* 0x0000000e0500720c */ /* 0x000fe20003f26070 */
[----:B------:R-:W-:-:S12]  /*3170*/  HFMA2 R5, -RZ, RZ, 0, 0 ;  /* 0x00000000ff057431 */ /* 0x000fd800000001ff */
[----:B------:R-:W-:Y:S01]  /*3180*/  @P1 VIADD R30, R30, 0x1 ;  /* 0x000000011e1e1836 */ /* 0x000fe20000000000 */
[----:B------:R-:W-:-:S04]  /*3190*/  @!P2 LOP3.LUT R30, RZ, R14, RZ, 0x33, !PT ;  /* 0x0000000eff1ea212 */ /* 0x000fc800078e33ff */
[----:B------:R-:W-:-:S05]  /*31a0*/  IADD3 R11, PT, PT, -R30, RZ, RZ ;  /* 0x000000ff1e0b7210 */ /* 0x000fca0007ffe1ff */
[----:B------:R-:W-:Y:S01]  /*31b0*/  IMAD R8, R14, R11, R20 ;  /* 0x0000000b0e087224 */ /* 0x000fe200078e0214 */
[----:B------:R-:W-:Y:S06]  /*31c0*/  BRA `(.L_x_286) ;  /* 0x0000000000407947 */ /* 0x000fec0003800000 */
.L_x_285:
        /* <DEDUP_REMOVED lines=16> */
.L_x_286:
[----:B------:R-:W-:Y:S05]  /*32d0*/  BSYNC.RECONVERGENT B0 ;  /* 0x0000000000007941 */ /* 0x000fea0003800200 */
.L_x_284:
[----:B------:R-:W0:Y:S01]  /*32e0*/  LDC.64 R10, c[0x0][R0+0x450] ;  /* 0x00011400000a7b82 */ /* 0x000e220000000a00 */
[----:B------:R-:W-:Y:S02]  /*32f0*/  IMAD.MOV.U32 R12, RZ, RZ, R22 ;  /* 0x000000ffff0c7224 */ /* 0x000fe400078e0016 */
[-C--:B0-----:R-:W-:Y:S02]  /*3300*/  IMAD R2, R11, R8.reuse, RZ ;  /* 0x000000080b027224 */ /* 0x081fe400078e02ff */
[----:B------:R-:W-:-:S04]  /*3310*/  IMAD.WIDE.U32 R12, R10, R8, R12 ;  /* 0x000000080a0c7225 */ /* 0x000fc800078e000c */
[----:B------:R-:W-:-:S05]  /*3320*/  IMAD R5, R10, R5, R2 ;  /* 0x000000050a057224 */ /* 0x000fca00078e0202 */
[----:B------:R-:W-:-:S07]  /*3330*/  IADD3 R13, PT, PT, R13, R5, RZ ;  /* 0x000000050d0d7210 */ /* 0x000fce0007ffe0ff */
.L_x_280:
[----:B------:R-:W-:-:S04]  /*3340*/  ULOP3.LUT UR5, UR6, 0x1, URZ, 0xc0, !UPT ;  /* 0x0000000106057892 */ /* 0x000fc8000f8ec0ff */
[----:B------:R-:W-:-:S09]  /*3350*/  UISETP.NE.U32.AND UP0, UPT, UR5, 0x1, UPT ;  /* 0x000000010500788c */ /* 0x000fd2000bf05070 */
[----:B------:R-:W-:Y:S05]  /*3360*/  BRA.U UP0, `(.L_x_240) ;  /* 0x0000000100cc7547 */ /* 0x000fea000b800000 */
        /* <DEDUP_REMOVED lines=32> */
.L_x_288:
[----:B------:R-:W-:Y:S01]  /*3570*/  IMAD.MOV.U32 R10, RZ, RZ, R14 ;  /* 0x000000ffff0a7224 */ /* 0x000fe200078e000e */
[----:B------:R-:W-:Y:S02]  /*3580*/  MOV R5, R15 ;  /* 0x0000000f00057202 */ /* 0x000fe40000000f00 */
[----:B------:R-:W-:-:S07]  /*3590*/  MOV R8, 0x35b0 ;  /* 0x000035b000087802 */ /* 0x000fce0000000f00 */
[----:B------:R-:W-:Y:S05]  /*35a0*/  CALL.REL.NOINC `($__internal_7_$__cuda_sm20_div_s64) ;  /* 0x0000000c00e87944 */ /* 0x000fea0003c00000 */
[----:B------:R-:W-:Y:S02]  /*35b0*/  IADD3 R7, P0, PT, RZ, -R24, RZ ;  /* 0x80000018ff077210 */ /* 0x000fe40007f1e0ff */
[----:B------:R-:W-:Y:S01]  /*35c0*/  MOV R8, R30 ;  /* 0x0000001e00087202 */ /* 0x000fe20000000f00 */
[----:B------:R-:W-:Y:S02]  /*35d0*/  IMAD.MOV.U32 R30, RZ, RZ, R24 ;  /* 0x000000ffff1e7224 */ /* 0x000fe400078e0018 */
[----:B------:R-:W-:Y:S02]  /*35e0*/  IMAD.X R5, RZ, RZ, ~R25, P0 ;  /* 0x000000ffff057224 */ /* 0x000fe400000e0e19 */
[----:B------:R-:W-:-:S04]  /*35f0*/  IMAD.WIDE.U32 R8, R14, R7, R8 ;  /* 0x000000070e087225 */ /* 0x000fc800078e0008 */
[----:B------:R-:W-:-:S04]  /*3600*/  IMAD R5, R5, R14, RZ ;  /* 0x0000000e05057224 */ /* 0x000fc800078e02ff */
[----:B------:R-:W-:-:S05]  /*3610*/  IMAD R5, R15, R7, R5 ;  /* 0x000000070f057224 */ /* 0x000fca00078e0205 */
[----:B------:R-:W-:Y:S01]  /*3620*/  IADD3 R7, PT, PT, R9, R5, RZ ;  /* 0x0000000509077210 */ /* 0x000fe20007ffe0ff */
[----:B------:R-:W-:-:S07]  /*3630*/  IMAD.MOV.U32 R9, RZ, RZ, R25 ;  /* 0x000000ffff097224 */ /* 0x000fce00078e0019 */
.L_x_289:
[----:B------:R-:W-:Y:S05]  /*3640*/  BSYNC.RECONVERGENT B0 ;  /* 0x0000000000007941 */ /* 0x000fea0003800200 */
.L_x_287:
[----:B------:R-:W0:Y:S02]  /*3650*/  LDC.64 R10, c[0x0][R0+0x450] ;  /* 0x00011400000a7b82 */ /* 0x000e240000000a00 */
[-C--:B0-----:R-:W-:Y:S02]  /*3660*/  IMAD R2, R11, R8.reuse, RZ ;  /* 0x000000080b027224 */ /* 0x081fe400078e02ff */
[----:B------:R-:W-:-:S04]  /*3670*/  IMAD.WIDE.U32 R12, R10, R8, R12 ;  /* 0x000000080a0c7225 */ /* 0x000fc800078e000c */
[----:B------:R-:W-:-:S05]  /*3680*/  IMAD R7, R10, R7, R2 ;  /* 0x000000070a077224 */ /* 0x000fca00078e0202 */
[----:B------:R-:W-:-:S07]  /*3690*/  IADD3 R13, PT, PT, R13, R7, RZ ;  /* 0x000000070d0d7210 */ /* 0x000fce0007ffe0ff */
.L_x_240:
[----:B------:R-:W0:Y:S01]  /*36a0*/  LDCU.64 UR12, c[0x0][0x790] ;  /* 0x0000f200ff0c77ac */ /* 0x000e220008000a00 */
[----:B------:R-:W1:Y:S01]  /*36b0*/  LDCU.64 UR14, c[0x0][0x6c0] ;  /* 0x0000d800ff0e77ac */ /* 0x000e620008000a00 */
[----:B0-----:R-:W-:Y:S02]  /*36c0*/  IMAD R5, R9, UR12, RZ ;  /* 0x0000000c09057c24 */ /* 0x001fe4000f8e02ff */
[C---:B------:R-:W-:Y:S02]  /*36d0*/  IMAD.WIDE.U32 R8, R30.reuse, UR12, R12 ;  /* 0x0000000c1e087c25 */ /* 0x040fe4000f8e000c */
[----:B------:R-:W0:Y:S02]  /*36e0*/  LDC.64 R12, c[0x0][0x868] ;  /* 0x00021a00ff0c7b82 */ /* 0x000e240000000a00 */
[----:B------:R-:W-:Y:S01]  /*36f0*/  IMAD R5, R30, UR13, R5 ;  /* 0x0000000d1e057c24 */ /* 0x000fe2000f8e0205 */
[----:B-1----:R-:W-:Y:S01]  /*3700*/  LEA R10, P0, R8, UR14, 0x3 ;  /* 0x0000000e080a7c11 */ /* 0x002fe2000f8018ff */
[----:B------:R-:W1:Y:S02]  /*3710*/  LDCU.64 UR12, c[0x0][0x870] ;  /* 0x00010e00ff0c77ac */ /* 0x000e640008000a00 */
[----:B------:R-:W-:-:S05]  /*3720*/  IMAD.IADD R5, R9, 0x1, R5 ;  /* 0x0000000109057824 */ /* 0x000fca00078e0205 */
[----:B------:R-:W-:-:S06]  /*3730*/  LEA.HI.X R11, R8, UR15, R5, 0x3, P0 ;  /* 0x0000000f080b7c11 */ /* 0x000fcc00080f1c05 */
[----:B------:R-:W1:Y:S01]  /*3740*/  LDG.E.64 R10, desc[UR10][R10.64] ;  /* 0x0000000a0a0a7981 */ /* 0x000e62000c1e1b00 */
[----:B------:R-:W-:Y:S01]  /*3750*/  BSSY.RECONVERGENT B0, `(.L_x_290) ;  /* 0x0000055000007945 */ /* 0x000fe20003800200 */
[----:B-1----:R-:W0:-:S15]  /*3760*/  DSETP.GTU.AND P0, PT, R10, UR12, PT ;  /* 0x0000000c0a007e2a */ /* 0x002e1e000bf0c000 */
[----:B------:R-:W-:-:S15]  /*3770*/  NOP ;  /* 0x0000000000007918 */ /* 0x000fde0000000000 */
[----:B------:R-:W-:-:S15]  /*3780*/  NOP ;  /* 0x0000000000007918 */ /* 0x000fde0000000000 */
[----:B------:R-:W-:-:S15]  /*3790*/  NOP ;  /* 0x0000000000007918 */ /* 0x000fde0000000000 */
[----:B------:R-:W-:-:S04]  /*37a0*/  NOP ;  /* 0x0000000000007918 */ /* 0x000fc80000000000 */
[----:B0-----:R-:W0:Y:S02]  /*37b0*/  DSETP.LTU.OR P0, PT, R10, R12, P0 ;  /* 0x0000000c0a00722a */ /* 0x001e240000709400 */
[----:B0-----:R-:W-:Y:S05]  /*37c0*/  @P0 BRA `(.L_x_291) ;  /* 0x0000000400340947 */ /* 0x001fea0003800000 */
[----:B------:R-:W0:Y:S01]  /*37d0*/  MUFU.RCP64H R9, R17 ;  /* 0x0000001100097308 */ /* 0x000e220000001800 */
[----:B------:R-:W-:Y:S01]  /*37e0*/  MOV R8, 0x1 ;  /* 0x0000000100087802 */ /* 0x000fe20000000f00 */
[----:B------:R-:W-:Y:S01]  /*37f0*/  DADD R12, R10, -R12 ;  /* 0x000000000a0c7229 */ /* 0x000fe2000000080c */
[----:B------:R-:W-:-:S15]  /*3800*/  BSSY.RECONVERGENT B1, `(.L_x_292) ;  /* 0x0000036000017945 */ /* 0x000fde0003800200 */
[----:B------:R-:W-:-:S15]  /*3810*/  NOP ;  /* 0x0000000000007918 */ /* 0x000fde0000000000 */
[----:B------:R-:W-:-:S15]  /*3820*/  NOP ;  /* 0x0000000000007918 */ /* 0x000fde0000000000 */
[----:B------:R-:W-:-:S15]  /*3830*/  NOP ;  /* 0x0000000000007918 */ /* 0x000fde0000000000 */
[----:B------:R-:W-:-:S03]  /*3840*/  NOP ;  /* 0x0000000000007918 */ /* 0x000fc60000000000 */
[----:B0-----:R-:W0:-:S15]  /*3850*/  DFMA R10, -R16, R8, 1 ;  /* 0x3ff00000100a742b */ /* 0x001e1e0000000108 */
[----:B------:R-:W-:-:S15]  /*3860*/  NOP ;  /* 0x0000000000007918 */ /* 0x000fde0000000000 */
[----:B------:R-:W-:-:S15]  /*3870*/  NOP ;  /* 0x0000000000007918 */ /* 0x000fde0000000000 */
[----:B------:R-:W-:-:S15]  /*3880*/  NOP ;  /* 0x0000000000007918 */ /* 0x000fde0000000000 */
[----:B------:R-:W-:-:S04]  /*3890*/  NOP ;  /* 0x0000000000007918 */ /* 0x000fc80000000000 */
[----:B0-----:R-:W0:-:S15]  /*38a0*/  DFMA R10, R10, R10, R10 ;  /* 0x0000000a0a0a722b */ /* 0x001e1e000000000a */
        /* <DEDUP_REMOVED lines=9> */
[----:B0-----:R-:W-:-:S15]  /*3940*/  DFMA R8, -R16, R10, 1 ;  /* 0x3ff000001008742b */ /* 0x001fde000000010a */
[----:B------:R-:W-:-:S15]  /*3950*/  NOP ;  /* 0x0000000000007918 */ /* 0x000fde0000000000 */
[----:B------:R-:W-:-:S15]  /*3960*/  NOP ;  /* 0x0000000000007918 */ /* 0x000fde0000000000 */
[----:B------:R-:W-:-:S15]  /*3970*/  NOP ;  /* 0x0000000000007918 */ /* 0x000fde0000000000 */
[----:B------:R-:W-:-:S04]  /*3980*/  NOP ;  /* 0x0000000000007918 */ /* 0x000fc80000000000 */
[----:B------:R-:W0:Y:S02]  /*3990*/  DMUL R12, R18, R12 ;  /* 0x0000000c120c7228 */ /* 0x000e240000000000 */
[----:B0-----:R-:W-:-:S15]  /*39a0*/  FSETP.GEU.AND P1, PT, |R13|, 6.5827683646048100446e-37, PT ;  /* 0x036000000d00780b */ /* 0x001fde0003f2e200 */
[----:B------:R-:W-:-:S15]  /*39b0*/  NOP ;  /* 0x0000000000007918 */ /* 0x000fde0000000000 */
[----:B------:R-:W-:-:S15]  /*39c0*/  NOP ;  /* 0x0000000000007918 */ /* 0x000fde0000000000 */
[----:B------:R-:W-:-:S15]  /*39d0*/  NOP ;  /* 0x0000000000007918 */ /* 0x000fde0000000000 */
[----:B------:R-:W-:-:S02]  /*39e0*/  NOP ;  /* 0x0000000000007918 */ /* 0x000fc40000000000 */
[----:B------:R-:W0:-:S15]  /*39f0*/  DFMA R8, R10, R8, R10 ;  /* 0x000000080a08722b */ /* 0x000e1e000000000a */
[----:B------:R-:W-:-:S15]  /*3a00*/  NOP ;  /* 0x0000000000007918 */ /* 0x000fde0000000000 */
[----:B------:R-:W-:-:S15]  /*3a10*/  NOP ;  /* 0x0000000000007918 */ /* 0x000fde0000000000 */
[----:B------:R-:W-:-:S15]  /*3a20*/  NOP ;  /* 0x0000000000007918 */ /* 0x000fde0000000000 */
[----:B------:R-:W-:-:S04]  /*3a30*/  NOP ;  /* 0x0000000000007918 */ /* 0x000fc80000000000 */
[----:B0-----:R-:W0:-:S15]  /*3a40*/  DMUL R10, R12, R8 ;  /* 0x000000080c0a7228 */ /* 0x001e1e0000000000 */
[----:B------:R-:W-:-:S15]  /*3a50*/  NOP ;  /* 0x0000000000007918 */ /* 0x000fde0000000000 */
[----:B------:R-:W-:-:S15]  /*3a60*/  NOP ;  /* 0x0000000000007918 */ /* 0x000fde0000000000 */
[----:B------:R-:W-:-:S15]  /*3a70*/  NOP ;  /* 0x0000000000007918 */ /* 0x000fde0000000000 */
[----:B------:R-:W-:-:S04]  /*3a80*/  NOP ;  /* 0x0000000000007918 */ /* 0x000fc80000000000 */
[----:B0-----:R-:W0:-:S15]  /*3a90*/  DFMA R14, -R16, R10, R12 ;  /* 0x0000000a100e722b */ /* 0x001e1e000000010c */
[----:B------:R-:W-:-:S15]  /*3aa0*/  NOP ;  /* 0x0000000000007918 */ /* 0x000fde0000000000 */
[----:B------:R-:W-:-:S15]  /*3ab0*/  NOP ;  /* 0x0000000000007918 */ /* 0x000fde0000000000 */
[----:B------:R-:W-:-:S15]  /*3ac0*/  NOP ;  /* 0x0000000000007918 */ /* 0x000fde0000000000 */
[----:B------:R-:W-:-:S04]  /*3ad0*/  NOP ;  /* 0x0000000000007918 */ /* 0x000fc80000000000 */
[----:B0-----:R-:W0:Y:S02]  /*3ae0*/  DFMA R8, R8, R14, R10 ;  /* 0x0000000e0808722b */ /* 0x001e24000000000a */
[----:B0-----:R-:W-:-:S05]  /*3af0*/  FFMA R0, RZ, R17, R9 ;  /* 0x00000011ff007223 */ /* 0x001fca0000000009 */
[----:B------:R-:W-:-:S13]  /*3b00*/  FSETP.GT.AND P0, PT, |R0|, 1.469367938527859385e-39, PT ;  /* 0x001000000000780b */ /* 0x000fda0003f04200 */
[----:B------:R-:W-:Y:S05]  /*3b10*/  @P0 BRA P1, `(.L_x_293) ;  /* 0x0000000000100947 */ /* 0x000fea0000800000 */
[----:B------:R-:W-:-:S07]  /*3b20*/  MOV R0, 0x3b40 ;  /* 0x00003b4000007802 */ /* 0x000fce0000000f00 */
[----:B------:R-:W-:Y:S05]  /*3b30*/  CALL.REL.NOINC `($__internal_6_$__cuda_sm20_div_rn_f64_full) ;  /* 0x0000000000787944 */ /* 0x000fea0003c00000 */
[----:B------:R-:W-:Y:S01]  /*3b40*/  IMAD.MOV.U32 R8, RZ, RZ, R22 ;  /* 0x000000ffff087224 */ /* 0x000fe200078e0016 */
[----:B------:R-:W-:-:S07]  /*3b50*/  MOV R9, R23 ;  /* 0x0000001700097202 */ /* 0x000fce0000000f00 */
.L_x_293:
[----:B------:R-:W-:Y:S05]  /*3b60*/  BSYNC.RECONVERGENT B1 ;  /* 0x0000000000017941 */ /* 0x000fea0003800200 */
.L_x_292:
[----:B------:R-:W0:Y:S01]  /*3b70*/  LDCU.64 UR12, c[0x0][0x860] ;  /* 0x00010c00ff0c77ac */ /* 0x000e220008000a00 */
[----:B------:R-:W1:Y:S02]  /*3b80*/  F2I.F64.TRUNC R8, R8 ;  /* 0x0000000800087311 */ /* 0x000e64000030d100 */
[----:B-1----:R-:W-:Y:S01]  /*3b90*/  SHF.R.S32.HI R0, RZ, 0x1f, R8 ;  /* 0x0000001fff007819 */ /* 0x002fe20000011408 */
[----:B------:R-:W1:Y:S01]  /*3ba0*/  LDCU.64 UR14, c[0x0][0x450] ;  /* 0x00008a00ff0e77ac */ /* 0x000e620008000a00 */
[----:B0-----:R-:W-:-:S04]  /*3bb0*/  ISETP.NE.U32.AND P0, PT, R8, UR12, PT ;  /* 0x0000000c08007c0c */ /* 0x001fc8000bf05070 */
[----:B------:R-:W-:Y:S01]  /*3bc0*/  ISETP.NE.AND.EX P0, PT, R0, UR13, PT, P0 ;  /* 0x0000000d00007c0c */ /* 0x000fe2000bf05300 */
[----:B------:R-:W0:Y:S03]  /*3bd0*/  LDCU.64 UR12, c[0x0][0x380] ;  /* 0x00007000ff0c77ac */ /* 0x000e260008000a00 */
[----:B------:R-:W-:-:S04]  /*3be0*/  SEL R5, RZ, 0xffffffff, P0 ;  /* 0xffffffffff057807 */ /* 0x000fc80000000000 */
[----:B------:R-:W-:-:S05]  /*3bf0*/  IADD3 R2, P0, PT, R8, R5, RZ ;  /* 0x0000000508027210 */ /* 0x000fca0007f1e0ff */
[----:B------:R-:W-:Y:S02]  /*3c00*/  IMAD.X R0, R0, 0x1, R5, P0 ;  /* 0x0000000100007824 */ /* 0x000fe400000e0605 */
[----:B-1----:R-:W-:-:S04]  /*3c10*/  IMAD.WIDE.U32 R10, R2, UR14, RZ ;  /* 0x0000000e020a7c25 */ /* 0x002fc8000f8e00ff */
[----:B------:R-:W-:Y:S01]  /*3c20*/  IMAD R5, R0, UR14, RZ ;  /* 0x0000000e00057c24 */ /* 0x000fe2000f8e02ff */
[----:B0-----:R-:W-:-:S03]  /*3c30*/  LEA R8, P0, R10, UR12, 0x3 ;  /* 0x0000000c0a087c11 */ /* 0x001fc6000f8018ff */
[----:B------:R-:W-:-:S05]  /*3c40*/  IMAD R5, R2, UR15, R5 ;  /* 0x0000000f02057c24 */ /* 0x000fca000f8e0205 */
[----:B------:R-:W-:Y:S01]  /*3c50*/  IADD3 R5, PT, PT, R11, R5, RZ ;  /* 0x000000050b057210 */ /* 0x000fe20007ffe0ff */
[----:B------:R-:W-:-:S03]  /*3c60*/  HFMA2 R11, -RZ, RZ, 1.984375, 0 ;  /* 0x3ff00000ff0b7431 */ /* 0x000fc600000001ff */
[----:B------:R-:W-:Y:S01]  /*3c70*/  LEA.HI.X R9, R10, UR13, R5, 0x3, P0 ;  /* 0x0000000d0a097c11 */ /* 0x000fe200080f1c05 */
[----:B------:R-:W-:-:S05]  /*3c80*/  IMAD.MOV.U32 R10, RZ, RZ, 0x0 ;  /* 0x00000000ff0a7424 */ /* 0x000fca00078e00ff */
[----:B------:R0:W-:Y:S02]  /*3c90*/  REDG.E.ADD.F64.RN.STRONG.GPU desc[UR10][R8.64], R10 ;  /* 0x0000000a080079a6 */ /* 0x0001e4000c12ff0a */
.L_x_291:
[----:B------:R-:W-:Y:S05]  /*3ca0*/  BSYNC.RECONVERGENT B0 ;  /* 0x0000000000007941 */ /* 0x000fea0003800200 */
.L_x_290:
[----:B------:R-:W1:Y:S01]  /*3cb0*/  LDCU.64 UR12, c[0x0][0x878] ;  /* 0x00010f00ff0c77ac */ /* 0x000e620008000a00 */
[----:B------:R-:W-:-:S05]  /*3cc0*/  IADD3 R6, P0, PT, R3, R6, RZ ;  /* 0x0000000603067210 */ /* 0x000fca0007f1e0ff */
[----:B------:R-:W-:Y:S01]  /*3cd0*/  IMAD.X R4, RZ, RZ, R4, P0 ;  /* 0x000000ffff047224 */ /* 0x000fe200000e0604 */
[----:B-1----:R-:W-:-:S04]  /*3ce0*/  ISETP.GE.U32.AND P0, PT, R6, UR12, PT ;  /* 0x0000000c06007c0c */ /* 0x002fc8000bf06070 */
[----:B------:R-:W-:-:S13]  /*3cf0*/  ISETP.GE.AND.EX P0, PT, R4, UR13, PT, P0 ;  /* 0x0000000d04007c0c */ /* 0x000fda000bf06300 */
[----:B------:R-:W-:Y:S05]  /*3d00*/  @!P0 BRA `(.L_x_294) ;  /* 0xffffffc400248947 */ /* 0x000fea000383ffff */
[----:B------:R-:W-:Y:S05]  /*3d10*/  EXIT ;  /* 0x000000000000794d */ /* 0x000fea0003800000 */
        .weak           $__internal_6_$__cuda_sm20_div_rn_f64_full
        .type           $__internal_6_$__cuda_sm20_div_rn_f64_full,@function
        .size           $__internal_6_$__cuda_sm20_div_rn_f64_full,($__internal_7_$__cuda_sm20_div_s64 - $__internal_6_$__cuda_sm20_div_rn_f64_full)
$__internal_6_$__cuda_sm20_div_rn_f64_full:
[C---:B------:R-:W-:Y:S01]  /*3d20*/  FSETP.GEU.AND P2, PT, |R13|.reuse, 1.469367938527859385e-39, PT ;  /* 0x001000000d00780b */ /* 0x040fe20003f4e200 */
[----:B------:R-:W-:Y:S01]  /*3d30*/  IMAD.MOV.U32 R11, RZ, RZ, R17 ;  /* 0x000000ffff0b7224 */ /* 0x000fe200078e0011 */
[----:B------:R-:W-:Y:S01]  /*3d40*/  LOP3.LUT R5, R13, 0x7ff00000, RZ, 0xc0, !PT ;  /* 0x7ff000000d057812 */ /* 0x000fe200078ec0ff */
[----:B------:R-:W-:Y:S01]  /*3d50*/  IMAD.MOV.U32 R14, RZ, RZ, R12 ;  /* 0x000000ffff0e7224 */ /* 0x000fe200078e000c */
[C---:B------:R-:W-:Y:S01]  /*3d60*/  LOP3.LUT R24, R17.reuse, 0x7ff00000, RZ, 0xc0, !PT ;  /* 0x7ff0000011187812 */ /* 0x040fe200078ec0ff */
[----:B------:R-:W-:Y:S01]  /*3d70*/  IMAD.MOV.U32 R20, RZ, RZ, 0x1 ;  /* 0x00000001ff147424 */ /* 0x000fe200078e00ff */
[----:B------:R-:W-:Y:S01]  /*3d80*/  FSETP.GEU.AND P0, PT, |R17|, 1.469367938527859385e-39, PT ;  /* 0x001000001100780b */ /* 0x000fe20003f0e200 */
[----:B------:R-:W-:Y:S01]  /*3d90*/  BSSY.RECONVERGENT B2, `(.L_x_295) ;  /* 0x0000078000027945 */ /* 0x000fe20003800200 */
[----:B------:R-:W-:Y:S02]  /*3da0*/  ISETP.GE.U32.AND P1, PT, R5, R24, PT ;  /* 0x000000180500720c */ /* 0x000fe40003f26070 */
[----:B------:R-:W-:-:S02]  /*3db0*/  LOP3.LUT R8, R17, 0x800fffff, RZ, 0xc0, !PT ;  /* 0x800fffff11087812 */ /* 0x000fc400078ec0ff */
[----:B------:R-:W-:Y:S02]  /*3dc0*/  MOV R10, R16 ;  /* 0x00000010000a7202 */ /* 0x000fe40000000f00 */
[----:B------:R-:W-:Y:S02]  /*3dd0*/  @!P2 LOP3.LUT R2, R11, 0x7ff00000, RZ, 0xc0, !PT ;  /* 0x7ff000000b02a812 */ /* 0x000fe400078ec0ff */
[----:B------:R-:W-:Y:S02]  /*3de0*/  @!P2 MOV R26, RZ ;  /* 0x000000ff001aa202 */ /* 0x000fe40000000f00 */
[----:B------:R-:W-:Y:S02]  /*3df0*/  @!P2 ISETP.GE.U32.AND P3, PT, R5, R2, PT ;  /* 0x000000020500a20c */ /* 0x000fe40003f66070 */
[----:B------:R-:W-:Y:S02]  /*3e00*/  MOV R2, 0x1ca00000 ;  /* 0x1ca0000000027802 */ /* 0x000fe40000000f00 */
[----:B------:R-:W-:-:S02]  /*3e10*/  LOP3.LUT R9, R8, 0x3ff00000, RZ, 0xfc, !PT ;  /* 0x3ff0000008097812 */ /* 0x000fc400078efcff */
[C---:B------:R-:W-:Y:S02]  /*3e20*/  @!P2 SEL R7, R2.reuse, 0x63400000, !P3 ;  /* 0x634000000207a807 */ /* 0x040fe40005800000 */
[----:B------:R-:W-:Y:S02]  /*3e30*/  SEL R15, R2, 0x63400000, !P1 ;  /* 0x63400000020f7807 */ /* 0x000fe40004800000 */
[--C-:B------:R-:W-:Y:S02]  /*3e40*/  @!P2 LOP3.LUT R7, R7, 0x80000000, R13.reuse, 0xf8, !PT ;  /* 0x800000000707a812 */ /* 0x100fe400078ef80d */
[----:B------:R-:W-:Y:S02]  /*3e50*/  LOP3.LUT R15, R15, 0x800fffff, R13, 0xf8, !PT ;  /* 0x800fffff0f0f7812 */ /* 0x000fe400078ef80d */
[----:B------:R-:W-:Y:S01]  /*3e60*/  @!P2 LOP3.LUT R27, R7, 0x100000, RZ, 0xfc, !PT ;  /* 0x00100000071ba812 */ /* 0x000fe200078efcff */
[----:B------:R-:W-:Y:S01]  /*3e70*/  IMAD.MOV.U32 R7, RZ, RZ, R5 ;  /* 0x000000ffff077224 */ /* 0x000fe200078e0005 */
[----:B------:R-:W-:-:S04]  /*3e80*/  MOV R8, R16 ;  /* 0x0000001000087202 */ /* 0x000fc80000000f00 */
[----:B------:R-:W0:Y:S02]  /*3e90*/  @!P2 DFMA R14, R14, 2, -R26 ;  /* 0x400000000e0ea82b */ /* 0x000e24000000081a */
[----:B0-----:R-:W-:-:S04]  /*3ea0*/  @!P2 LOP3.LUT R7, R15, 0x7ff00000, RZ, 0xc0, !PT ;  /* 0x7ff000000f07a812 */ /* 0x001fc800078ec0ff */
[----:B------:R-:W-:-:S15]  /*3eb0*/  IADD3 R25, PT, PT, R7, -0x1, RZ ;  /* 0xffffffff07197810 */ /* 0x000fde0007ffe0ff */
[----:B------:R-:W-:-:S15]  /*3ec0*/  NOP ;  /* 0x0000000000007918 */ /* 0x000fde0000000000 */
[----:B------:R-:W-:-:S15]  /*3ed0*/  NOP ;  /* 0x0000000000007918 */ /* 0x000fde0000000000 */
[----:B------:R-:W-:-:S13]  /*3ee0*/  NOP ;  /* 0x0000000000007918 */ /* 0x000fda0000000000 */
[----:B------:R-:W0:Y:S02]  /*3ef0*/  @!P0 DMUL R8, R10, 8.98846567431157953865e+307 ;  /* 0x7fe000000a088828 */ /* 0x000e240000000000 */
[----:B0-----:R-:W0:Y:S01]  /*3f00*/  MUFU.RCP64H R21, R9 ;  /* 0x0000000900157308 */ /* 0x001e220000001800 */
[----:B------:R-:W-:Y:S02]  /*3f10*/  @!P0 LOP3.LUT R24, R9, 0x7ff00000, RZ, 0xc0, !PT ;  /* 0x7ff0000009188812 */ /* 0x000fe400078ec0ff */
[----:B------:R-:W-:-:S03]  /*3f20*/  ISETP.GT.U32.AND P0, PT, R25, 0x7feffffe, PT ;  /* 0x7feffffe1900780c */ /* 0x000fc60003f04070 */
[----:B------:R-:W-:-:S05]  /*3f30*/  VIADD R25, R24, 0xffffffff ;  /* 0xffffffff18197836 */ /* 0x000fca0000000000 */
[----:B------:R-:W-:-:S15]  /*3f40*/  ISETP.GT.U32.OR P0, PT, R25, 0x7feffffe, P0 ;  /* 0x7feffffe1900780c */ /* 0x000fde0000704470 */
[----:B------:R-:W-:-:S15]  /*3f50*/  NOP ;  /* 0x0000000000007918 */ /* 0x000fde0000000000 */
[----:B------:R-:W-:-:S15]  /*3f60*/  NOP ;  /* 0x0000000000007918 */ /* 0x000fde0000000000 */
[----:B------:R-:W-:-:S06]  /*3f70*/  NOP ;  /* 0x0000000000007918 */ /* 0x000fcc0000000000 */
[----:B0-----:R-:W0:-:S15]  /*3f80*/  DFMA R22, R20, -R8, 1 ;  /* 0x3ff000001416742b */ /* 0x001e1e0000000808 */
        /* <DEDUP_REMOVED lines=29> */
[----:B0-----:R-:W0:-:S15]  /*4160*/  DFMA R22, R26, -R8, R14 ;  /* 0x800000081a16722b */ /* 0x001e1e000000000e */
[----:B------:R-:W-:-:S15]  /*4170*/  NOP ;  /* 0x0000000000007918 */ /* 0x000fde0000000000 */
[----:B------:R-:W-:-:S15]  /*4180*/  NOP ;  /* 0x0000000000007918 */ /* 0x000fde0000000000 */
[----:B------:R-:W-:-:S15]  /*4190*/  NOP ;  /* 0x0000000000007918 */ /* 0x000fde0000000000 */
[----:B------:R-:W-:-:S04]  /*41a0*/  NOP ;  /* 0x0000000000007918 */ /* 0x000fc80000000000 */
[----:B0-----:R0:W1:Y:S02]  /*41b0*/  DFMA R20, R20, R22, R26 ;  /* 0x000000161414722b */ /* 0x001064000000001a */
[----:B01----:R-:W-:Y:S05]  /*41c0*/  @P0 BRA `(.L_x_296) ;  /* 0x00000000007c0947 */ /* 0x003fea0003800000 */
[----:B------:R-:W-:-:S04]  /*41d0*/  LOP3.LUT R12, R11, 0x7ff00000, RZ, 0xc0, !PT ;  /* 0x7ff000000b0c7812 */ /* 0x000fc800078ec0ff */
[CC--:B------:R-:W-:Y:S02]  /*41e0*/  VIADDMNMX R7, R5.reuse, -R12.reuse, 0xb9600000, !PT ;  /* 0xb960000005077446 */ /* 0x0c0fe4000780090c */
[----:B------:R-:W-:Y:S02]  /*41f0*/  ISETP.GE.U32.AND P0, PT, R5, R12, PT ;  /* 0x0000000c0500720c */ /* 0x000fe40003f06070 */
[----:B------:R-:W-:Y:S02]  /*4200*/  VIMNMX R7, PT, PT, R7, 0x46a00000, PT ;  /* 0x46a0000007077848 */ /* 0x000fe40003fe0100 */
[----:B------:R-:W-:Y:S02]  /*4210*/  SEL R2, R2, 0x63400000, !P0 ;  /* 0x6340000002027807 */ /* 0x000fe40004000000 */
[----:B------:R-:W-:Y:S02]  /*4220*/  MOV R12, RZ ;  /* 0x000000ff000c7202 */ /* 0x000fe40000000f00 */
[----:B------:R-:W-:-:S05]  /*4230*/  IADD3 R7, PT, PT, -R2, R7, RZ ;  /* 0x0000000702077210 */ /* 0x000fca0007ffe1ff */
[----:B------:R-:W-:-:S06]  /*4240*/  VIADD R13, R7, 0x7fe00000 ;  /* 0x7fe00000070d7836 */ /* 0x000fcc0000000000 */
[----:B------:R-:W0:Y:S02]  /*4250*/  DMUL R22, R20, R12 ;  /* 0x0000000c14167228 */ /* 0x000e240000000000 */
[----:B0-----:R-:W-:-:S13]  /*4260*/  FSETP.GTU.AND P0, PT, |R23|, 1.469367938527859385e-39, PT ;  /* 0x001000001700780b */ /* 0x001fda0003f0c200 */
[----:B------:R-:W-:Y:S05]  /*4270*/  @P0 BRA `(.L_x_297) ;  /* 0x0000000000a40947 */ /* 0x000fea0003800000 */
[----:B------:R-:W0:Y:S01]  /*4280*/  DFMA R8, R20, -R8, R14 ;  /* 0x800000081408722b */ /* 0x000e22000000000e */
[----:B------:R-:W-:Y:S01]  /*4290*/  IMAD.MOV.U32 R12, RZ, RZ, RZ ;  /* 0x000000ffff0c7224 */ /* 0x000fe200078e00ff */
[C---:B0-----:R-:W-:Y:S02]  /*42a0*/  FSETP.NEU.AND P0, PT, R9.reuse, RZ, PT ;  /* 0x000000ff0900720b */ /* 0x041fe40003f0d000 */
[----:B------:R-:W-:-:S04]  /*42b0*/  LOP3.LUT R11, R9, 0x80000000, R11, 0x48, !PT ;  /* 0x80000000090b7812 */ /* 0x000fc800078e480b */
[----:B------:R-:W-:-:S07]  /*42c0*/  LOP3.LUT R13, R11, R13, RZ, 0xfc, !PT ;  /* 0x0000000d0b0d7212 */ /* 0x000fce00078efcff */
[----:B------:R-:W-:Y:S05]  /*42d0*/  @!P0 BRA `(.L_x_297) ;  /* 0x00000000008c8947 */ /* 0x000fea0003800000 */
[C---:B------:R-:W-:Y:S01]  /*42e0*/  IADD3 R9, PT, PT, -R7.reuse, RZ, RZ ;  /* 0x000000ff07097210 */ /* 0x040fe20007ffe1ff */
[----:B------:R-:W-:Y:S01]  /*42f0*/  IMAD.MOV.U32 R8, RZ, RZ, RZ ;  /* 0x000000ffff087224 */ /* 0x000fe200078e00ff */
[----:B------:R-:W-:Y:S01]  /*4300*/  IADD3 R5, PT, PT, -R7, -0x43300000, RZ ;  /* 0xbcd0000007057810 */ /* 0x000fe20007ffe1ff */
[----:B------:R-:W0:Y:S02]  /*4310*/  DMUL.RP R12, R20, R12 ;  /* 0x0000000c140c7228 */ /* 0x000e240000008000 */
[----:B0-----:R-:W-:-:S15]  /*4320*/  LOP3.LUT R11, R13, R11, RZ, 0x3c, !PT ;  /* 0x0000000b0d0b7212 */ /* 0x001fde00078e3cff */
[----:B------:R-:W-:-:S15]  /*4330*/  NOP ;  /* 0x0000000000007918 */ /* 0x000fde0000000000 */
[----:B------:R-:W-:-:S15]  /*4340*/  NOP ;  /* 0x0000000000007918 */ /* 0x000fde0000000000 */
[----:B------:R-:W-:-:S15]  /*4350*/  NOP ;  /* 0x0000000000007918 */ /* 0x000fde0000000000 */
[----:B------:R-:W-:-:S02]  /*4360*/  NOP ;  /* 0x0000000000007918 */ /* 0x000fc40000000000 */
[----:B------:R-:W0:Y:S02]  /*4370*/  DFMA R8, R22, -R8, R20 ;  /* 0x800000081608722b */ /* 0x000e240000000014 */
[----:B0-----:R-:W-:-:S04]  /*4380*/  FSETP.NEU.AND P0, PT, |R9|, R5, PT ;  /* 0x000000050900720b */ /* 0x001fc80003f0d200 */
[----:B------:R-:W-:Y:S02]  /*4390*/  FSEL R22, R12, R22, !P0 ;  /* 0x000000160c167208 */ /* 0x000fe40004000000 */
[----:B------:R-:W-:Y:S01]  /*43a0*/  FSEL R23, R11, R23, !P0 ;  /* 0x000000170b177208 */ /* 0x000fe20004000000 */
[----:B------:R-:W-:Y:S06]  /*43b0*/  BRA `(.L_x_297) ;  /* 0x0000000000547947 */ /* 0x000fec0003800000 */
.L_x_296:
[----:B------:R-:W0:Y:S02]  /*43c0*/  DSETP.NAN.AND P0, PT, R12, R12, PT ;  /* 0x0000000c0c00722a */ /* 0x000e240003f08000 */
[----:B0-----:R-:W-:Y:S05]  /*43d0*/  @P0 BRA `(.L_x_298) ;  /* 0x0000000000440947 */ /* 0x001fea0003800000 */
[----:B------:R-:W0:Y:S02]  /*43e0*/  DSETP.NAN.AND P0, PT, R10, R10, PT ;  /* 0x0000000a0a00722a */ /* 0x000e240003f08000 */
[----:B0-----:R-:W-:Y:S05]  /*43f0*/  @P0 BRA `(.L_x_299) ;  /* 0x0000000000300947 */ /* 0x001fea0003800000 */
[----:B------:R-:W-:Y:S01]  /*4400*/  ISETP.NE.AND P0, PT, R7, R24, PT ;  /* 0x000000180700720c */ /* 0x000fe20003f05270 */
[----:B------:R-:W-:Y:S01]  /*4410*/  IMAD.MOV.U32 R23, RZ, RZ, -0x80000 ;  /* 0xfff80000ff177424 */ /* 0x000fe200078e00ff */
[----:B------:R-:W-:-:S11]  /*4420*/  MOV R22, 0x0 ;  /* 0x0000000000167802 */ /* 0x000fd60000000f00 */
[----:B------:R-:W-:Y:S05]  /*4430*/  @!P0 BRA `(.L_x_297) ;  /* 0x0000000000348947 */ /* 0x000fea0003800000 */
[----:B------:R-:W-:Y:S02]  /*4440*/  ISETP.NE.AND P0, PT, R7, 0x7ff00000, PT ;  /* 0x7ff000000700780c */ /* 0x000fe40003f05270 */
[----:B------:R-:W-:Y:S02]  /*4450*/  LOP3.LUT R23, R13, 0x80000000, R11, 0x48, !PT ;  /* 0x800000000d177812 */ /* 0x000fe400078e480b */
[----:B------:R-:W-:-:S13]  /*4460*/  ISETP.EQ.OR P0, PT, R24, RZ, !P0 ;  /* 0x000000ff1800720c */ /* 0x000fda0004702670 */
[----:B------:R-:W-:Y:S02]  /*4470*/  @P0 LOP3.LUT R2, R23, 0x7ff00000, RZ, 0xfc, !PT ;  /* 0x7ff0000017020812 */ /* 0x000fe400078efcff */
[----:B------:R-:W-:Y:S01]  /*4480*/  @!P0 MOV R22, RZ ;  /* 0x000000ff00168202 */ /* 0x000fe20000000f00 */
[----:B------:R-:W-:Y:S01]  /*4490*/  @P0 IMAD.MOV.U32 R22, RZ, RZ, RZ ;  /* 0x000000ffff160224 */ /* 0x000fe200078e00ff */
[----:B------:R-:W-:Y:S01]  /*44a0*/  @P0 MOV R23, R2 ;  /* 0x0000000200170202 */ /* 0x000fe20000000f00 */
[----:B------:R-:W-:Y:S06]  /*44b0*/  BRA `(.L_x_297) ;  /* 0x0000000000147947 */ /* 0x000fec0003800000 */
.L_x_299:
[----:B------:R-:W-:Y:S01]  /*44c0*/  LOP3.LUT R23, R11, 0x80000, RZ, 0xfc, !PT ;  /* 0x000800000b177812 */ /* 0x000fe200078efcff */
[----:B------:R-:W-:Y:S01]  /*44d0*/  IMAD.MOV.U32 R22, RZ, RZ, R10 ;  /* 0x000000ffff167224 */ /* 0x000fe200078e000a */
[----:B------:R-:W-:Y:S06]  /*44e0*/  BRA `(.L_x_297) ;  /* 0x0000000000087947 */ /* 0x000fec0003800000 */
.L_x_298:
[----:B------:R-:W-:Y:S02]  /*44f0*/  LOP3.LUT R23, R13, 0x80000, RZ, 0xfc, !PT ;  /* 0x000800000d177812 */ /* 0x000fe400078efcff */
[----:B------:R-:W-:-:S07]  /*4500*/  MOV R22, R12 ;  /* 0x0000000c00167202 */ /* 0x000fce0000000f00 */
.L_x_297:
[----:B------:R-:W-:Y:S05]  /*4510*/  BSYNC.RECONVERGENT B2 ;  /* 0x0000000000027941 */ /* 0x000fea0003800200 */
.L_x_295:
[----:B------:R-:W-:Y:S02]  /*4520*/  IMAD.MOV.U32 R8, RZ, RZ, R0 ;  /* 0x000000ffff087224 */ /* 0x000fe400078e0000 */
[----:B------:R-:W-:-:S04]  /*4530*/  HFMA2 R9, -RZ, RZ, 0, 0 ;  /* 0x00000000ff097431 */ /* 0x000fc800000001ff */
[----:B------:R-:W-:Y:S05]  /*4540*/  RET.REL.NODEC R8 `(_ZN2at4cuda17kernelHistogram1DIddlLi1ELi2ELin1ELNS0_23CUDAHistogramMemoryTypeE1EZNS0_21CUDA_tensor_histogramIddLb0EEEbNS_6TensorES4_S4_lNS_14AccumulateTypeIT0_Lb1EE4typeES8_NS0_13TensorArgTypeES9_S9_EUllE0_EEvNS0_6detail10TensorInfoIT_T1_EESF_NSC_IKS6_SE_EElS8_S8_SE_T6_) ;  /* 0xffffffb808ac7950 */ /* 0x000fea0003c3ffff */
        .weak           $__internal_7_$__cuda_sm20_div_s64
        .type           $__internal_7_$__cuda_sm20_div_s64,@function
        .size           $__internal_7_$__cuda_sm20_div_s64,(.L_x_6383 - $__internal_7_$__cuda_sm20_div_s64)
$__internal_7_$__cuda_sm20_div_s64:
        /* <DEDUP_REMOVED lines=15> */
[----:B------:R-:W-:Y:S02]  /*4640*/  IADD3 R26, P0, PT, RZ, -R32, RZ ;  /* 0x80000020ff1a7210 */ /* 0x000fe40007f1e0ff */
[----:B------:R-:W-:Y:S01]  /*4650*/  MOV R33, R28 ;  /* 0x0000001c00217202 */ /* 0x000fe20000000f00 */
[----:B------:R-:W-:Y:S02]  /*4660*/  IMAD R11, R29, R24, R11 ;  /* 0x000000181d0b7224 */ /* 0x000fe400078e020b */
[----:B------:R-:W-:-:S04]  /*4670*/  IMAD.HI.U32 R32, R28, R26, RZ ;  /* 0x0000001a1c207227 */ /* 0x000fc800078e00ff */
[----:B------:R-:W-:-:S04]  /*4680*/  IMAD.X R11, RZ, RZ, ~R11, P0 ;  /* 0x000000ffff0b7224 */ /* 0x000fc800000e0e0b */
[----:B------:R-:W-:-:S04]  /*4690*/  IMAD.WIDE.U32 R32, P0, R28, R11, R32 ;  /* 0x0000000b1c207225 */ /* 0x000fc80007800020 */
[----:B------:R-:W-:-:S04]  /*46a0*/  IMAD.HI.U32 R27, R29, R11, RZ ;  /* 0x0000000b1d1b7227 */ /* 0x000fc800078e00ff */
[----:B------:R-:W-:-:S04]  /*46b0*/  IMAD.HI.U32 R26, P2, R29, R26, R32 ;  /* 0x0000001a1d1a7227 */ /* 0x000fc80007840020 */
[----:B------:R-:W-:Y:S02]  /*46c0*/  IMAD R11, R29, R11, RZ ;  /* 0x0000000b1d0b7224 */ /* 0x000fe400078e02ff */
[----:B------:R-:W-:-:S03]  /*46d0*/  IMAD.X R27, R27, 0x1, R29, P0 ;  /* 0x000000011b1b7824 */ /* 0x000fc600000e061d */
[----:B------:R-:W-:-:S04]  /*46e0*/  IADD3 R33, P0, PT, R11, R26, RZ ;  /* 0x0000001a0b217210 */ /* 0x000fc80007f1e0ff */
[----:B------:R-:W-:Y:S01]  /*46f0*/  IADD3.X R11, PT, PT, RZ, RZ, R27, P0, P2 ;  /* 0x000000ffff0b7210 */ /* 0x000fe200007e441b */
[----:B------:R-:W-:-:S04]  /*4700*/  IMAD.WIDE.U32 R28, R33, R24, RZ ;  /* 0x00000018211c7225 */ /* 0x000fc800078e00ff */
[----:B------:R-:W-:Y:S01]  /*4710*/  IMAD R26, R33, R25, R29 ;  /* 0x00000019211a7224 */ /* 0x000fe200078e021d */
[----:B------:R-:W-:-:S03]  /*4720*/  IADD3 R28, P0, PT, RZ, -R28, RZ ;  /* 0x8000001cff1c7210 */ /* 0x000fc60007f1e0ff */
[----:B------:R-:W-:Y:S02]  /*4730*/  IMAD R26, R11, R24, R26 ;  /* 0x000000180b1a7224 */ /* 0x000fe400078e021a */
[----:B------:R-:W-:-:S03]  /*4740*/  IMAD.HI.U32 R32, R33, R28, RZ ;  /* 0x0000001c21207227 */ /* 0x000fc600078e00ff */
[----:B------:R-:W-:-:S05]  /*4750*/  IADD3.X R26, PT, PT, RZ, ~R26, RZ, P0, !PT ;  /* 0x8000001aff1a7210 */ /* 0x000fca00007fe4ff */
[----:B------:R-:W-:-:S04]  /*4760*/  IMAD.WIDE.U32 R32, P2, R33, R26, R32 ;  /* 0x0000001a21207225 */ /* 0x000fc80007840020 */
[----:B------:R-:W-:-:S04]  /*4770*/  IMAD.HI.U32 R27, P0, R11, R28, R32 ;  /* 0x0000001c0b1b7227 */ /* 0x000fc80007800020 */
[----:B------:R-:W-:-:S04]  /*4780*/  IMAD.HI.U32 R28, R11, R26, RZ ;  /* 0x0000001a0b1c7227 */ /* 0x000fc800078e00ff */
[----:B------:R-:W-:Y:S02]  /*4790*/  IMAD R26, R11, R26, RZ ;  /* 0x0000001a0b1a7224 */ /* 0x000fe400078e02ff */
[----:B------:R-:W-:Y:S01]  /*47a0*/  IMAD.X R28, R28, 0x1, R11, P2 ;  /* 0x000000011c1c7824 */ /* 0x000fe200010e060b */
[-C--:B------:R-:W-:Y:S01]  /*47b0*/  IADD3 R11, P4, PT, RZ, -R30.reuse, RZ ;  /* 0x8000001eff0b7210 */ /* 0x080fe20007f9e0ff */
[----:B------:R-:W-:Y:S01]  /*47c0*/  IMAD.MOV.U32 R33, RZ, RZ, RZ ;  /* 0x000000ffff217224 */ /* 0x000fe200078e00ff */
[----:B------:R-:W-:Y:S02]  /*47d0*/  IADD3 R27, P2, PT, R26, R27, RZ ;  /* 0x0000001b1a1b7210 */ /* 0x000fe40007f5e0ff */
[----:B------:R-:W-:Y:S02]  /*47e0*/  SEL R26, R11, R30, !P3 ;  /* 0x0000001e0b1a7207 */ /* 0x000fe40005800000 */
[----:B------:R-:W-:Y:S02]  /*47f0*/  IADD3.X R32, PT, PT, RZ, ~R9, RZ, P4, !PT ;  /* 0x80000009ff207210 */ /* 0x000fe400027fe4ff */
[----:B------:R-:W-:-:S02]  /*4800*/  IADD3.X R28, PT, PT, RZ, RZ, R28, P2, P0 ;  /* 0x000000ffff1c7210 */ /* 0x000fc400017e041c */
[----:B------:R-:W-:Y:S01]  /*4810*/  SEL R11, R32, R9, !P3 ;  /* 0x00000009200b7207 */ /* 0x000fe20005800000 */
[----:B------:R-:W-:-:S04]  /*4820*/  IMAD.HI.U32 R32, R27, R26, RZ ;  /* 0x0000001a1b207227 */ /* 0x000fc800078e00ff */
[----:B------:R-:W-:-:S04]  /*4830*/  IMAD.WIDE.U32 R32, R27, R11, R32 ;  /* 0x0000000b1b207225 */ /* 0x000fc800078e0020 */
[----:B------:R-:W-:-:S04]  /*4840*/  IMAD.HI.U32 R29, P0, R28, R26, R32 ;  /* 0x0000001a1c1d7227 */ /* 0x000fc80007800020 */
[CC--:B------:R-:W-:Y:S02]  /*4850*/  IMAD R32, R28.reuse, R11.reuse, RZ ;  /* 0x0000000b1c207224 */ /* 0x0c0fe400078e02ff */
[----:B------:R-:W-:-:S03]  /*4860*/  IMAD.HI.U32 R28, R28, R11, RZ ;  /* 0x0000000b1c1c7227 */ /* 0x000fc600078e00ff */
[----:B------:R-:W-:-:S05]  /*4870*/  IADD3 R29, P2, PT, R32, R29, RZ ;  /* 0x0000001d201d7210 */ /* 0x000fca0007f5e0ff */
[----:B------:R-:W-:-:S04]  /*4880*/  IMAD.WIDE.U32 R32, R29, R24, RZ ;  /* 0x000000181d207225 */ /* 0x000fc800078e00ff */
[----:B------:R-:W-:Y:S01]  /*4890*/  IMAD R27, R29, R25, R33 ;  /* 0x000000191d1b7224 */ /* 0x000fe200078e0221 */
[----:B------:R-:W-:Y:S02]  /*48a0*/  IADD3 R31, P3, PT, -R32, R26, RZ ;  /* 0x0000001a201f7210 */ /* 0x000fe40007f7e1ff */
[----:B------:R-:W-:Y:S02]  /*48b0*/  IADD3.X R26, PT, PT, R28, RZ, RZ, P0, !PT ;  /* 0x000000ff1c1a7210 */ /* 0x000fe400007fe4ff */
[----:B------:R-:W-:-:S03]  /*48c0*/  ISETP.GE.U32.AND P0, PT, R31, R24, PT ;  /* 0x000000181f00720c */ /* 0x000fc60003f06070 */
[----:B------:R-:W-:-:S04]  /*48d0*/  IMAD.X R26, RZ, RZ, R26, P2 ;  /* 0x000000ffff1a7224 */ /* 0x000fc800010e061a */
[----:B------:R-:W-:-:S05]  /*48e0*/  IMAD R28, R26, R24, R27 ;  /* 0x000000181a1c7224 */ /* 0x000fca00078e021b */
[----:B------:R-:W-:Y:S02]  /*48f0*/  IADD3.X R11, PT, PT, ~R28, R11, RZ, P3, !PT ;  /* 0x0000000b1c0b7210 */ /* 0x000fe40001ffe5ff */
[----:B------:R-:W-:Y:S02]  /*4900*/  IADD3 R28, P3, PT, R31, -R24, RZ ;  /* 0x800000181f1c7210 */ /* 0x000fe40007f7e0ff */
[----:B------:R-:W-:-:S04]  /*4910*/  ISETP.GE.U32.AND.EX P0, PT, R11, R25, PT, P0 ;  /* 0x000000190b00720c */ /* 0x000fc80003f06100 */
[----:B------:R-:W-:-:S04]  /*4920*/  SEL R31, R28, R31, P0 ;  /* 0x0000001f1c1f7207 */ /* 0x000fc80000000000 */
[----:B------:R-:W-:Y:S01]  /*4930*/  ISETP.GE.U32.AND P2, PT, R31, R24, PT ;  /* 0x000000181f00720c */ /* 0x000fe20003f46070 */
[----:B------:R-:W-:Y:S01]  /*4940*/  IMAD.X R24, R11, 0x1, ~R25, P3 ;  /* 0x000000010b187824 */ /* 0x000fe200018e0e19 */
[----:B------:R-:W-:-:S04]  /*4950*/  IADD3 R28, P3, PT, R29, 0x1, RZ ;  /* 0x000000011d1c7810 */ /* 0x000fc80007f7e0ff */
[----:B------:R-:W-:Y:S02]  /*4960*/  SEL R24, R24, R11, P0 ;  /* 0x0000000b18187207 */ /* 0x000fe40000000000 */
[-C--:B------:R-:W-:Y:S02]  /*4970*/  IADD3.X R11, PT, PT, RZ, R26.reuse, RZ, P3, !PT ;  /* 0x0000001aff0b7210 */ /* 0x080fe40001ffe4ff */
[----:B------:R-:W-:Y:S02]  /*4980*/  SEL R28, R28, R29, P0 ;  /* 0x0000001d1c1c7207 */ /* 0x000fe40000000000 */
[----:B------:R-:W-:Y:S02]  /*4990*/  SEL R11, R11, R26, P0 ;  /* 0x0000001a0b0b7207 */ /* 0x000fe40000000000 */
[----:B------:R-:W-:Y:S02]  /*49a0*/  ISETP.GE.U32.AND.EX P0, PT, R24, R25, PT, P2 ;  /* 0x000000191800720c */ /* 0x000fe40003f06120 */
[----:B------:R-:W-:-:S02]  /*49b0*/  IADD3 R25, P2, PT, R28, 0x1, RZ ;  /* 0x000000011c197810 */ /* 0x000fc40007f5e0ff */
[----:B------:R-:W-:Y:S02]  /*49c0*/  LOP3.LUT R26, R5, R9, RZ, 0x3c, !PT ;  /* 0x00000009051a7212 */ /* 0x000fe400078e3cff */
[----:B------:R-:W-:Y:S01]  /*49d0*/  SEL R25, R25, R28, P0 ;  /* 0x0000001c19197207 */ /* 0x000fe20000000000 */
[----:B------:R-:W-:Y:S01]  /*49e0*/  IMAD.X R24, RZ, RZ, R11, P2 ;  /* 0x000000ffff187224 */ /* 0x000fe200010e060b */
[----:B------:R-:W-:-:S04]  /*49f0*/  ISETP.GE.AND P2, PT, R26, RZ, PT ;  /* 0x000000ff1a00720c */ /* 0x000fc80003f46270 */
[----:B------:R-:W-:Y:S02]  /*4a00*/  SEL R11, R24, R11, P0 ;  /* 0x0000000b180b7207 */ /* 0x000fe40000000000 */
[----:B------:R-:W-:Y:S02]  /*4a10*/  IADD3 R24, P3, PT, RZ, -R25, RZ ;  /* 0x80000019ff187210 */ /* 0x000fe40007f7e0ff */
[----:B------:R-:W-:Y:S02]  /*4a20*/  ISETP.NE.U32.AND P0, PT, R10, RZ, PT ;  /* 0x000000ff0a00720c */ /* 0x000fe40003f05070 */
[-C--:B------:R-:W-:Y:S02]  /*4a30*/  IADD3.X R10, PT, PT, RZ, ~R11.reuse, RZ, P3, !PT ;  /* 0x8000000bff0a7210 */ /* 0x080fe40001ffe4ff */
[----:B------:R-:W-:Y:S02]  /*4a40*/  ISETP.NE.AND.EX P0, PT, R5, RZ, PT, P0 ;  /* 0x000000ff0500720c */ /* 0x000fe40003f05300 */
[----:B------:R-:W-:Y:S01]  /*4a50*/  SEL R10, R10, R11, !P2 ;  /* 0x0000000b0a0a7207 */ /* 0x000fe20005000000 */
[----:B------:R-:W-:Y:S01]  /*4a60*/  HFMA2 R11, -RZ, RZ, 0, 0 ;  /* 0x00000000ff0b7431 */ /* 0x000fe200000001ff */
[----:B------:R-:W-:-:S02]  /*4a70*/  SEL R24, R24, R25, !P2 ;  /* 0x0000001918187207 */ /* 0x000fc40005000000 */
[----:B------:R-:W-:Y:S01]  /*4a80*/  SEL R25, R10, 0xffffffff, P0 ;  /* 0xffffffff0a197807 */ /* 0x000fe20000000000 */
[----:B------:R-:W-:Y:S01]  /*4a90*/  IMAD.MOV.U32 R10, RZ, RZ, R8 ;  /* 0x000000ffff0a7224 */ /* 0x000fe200078e0008 */
[----:B------:R-:W-:-:S03]  /*4aa0*/  SEL R24, R24, 0xffffffff, P0 ;  /* 0xffffffff18187807 */ /* 0x000fc60000000000 */
[----:B------:R-:W-:Y:S05]  /*4ab0*/  RET.REL.NODEC R10 `(_ZN2at4cuda17kernelHistogram1DIddlLi1ELi2ELin1ELNS0_23CUDAHistogramMemoryTypeE1EZNS0_21CUDA_tensor_histogramIddLb0EEEbNS_6TensorES4_S4_lNS_14AccumulateTypeIT0_Lb1EE4typeES8_NS0_13TensorArgTypeES9_S9_EUllE0_EEvNS0_6detail10TensorInfoIT_T1_EESF_NSC_IKS6_SE_EElS8_S8_SE_T6_) ;  /* 0xffffffb40a507950 */ /* 0x000fea0003c3ffff */
.L_x_300:
        /* <DEDUP_REMOVED lines=12> */
.L_x_6383:


//--------------------- .text._ZN2at4cuda17kernelHistogram1DIddlLi1ELi2ELin1ELNS0_23CUDAHistogramMemoryTypeE0EZNS0_21CUDA_tensor_histogramIddLb0EEEbNS_6TensorES4_S4_lNS_14AccumulateTypeIT0_Lb1EE4typeES8_NS0_13TensorArgTypeES9_S9_EUllE0_EEvNS0_6detail10TensorInfoIT_T1_EESF_NSC_IKS6_SE_EElS8_S8_SE_T6_ --------------------------
	.section	.text._ZN2at4cuda17kernelHistogram1DIddlLi1ELi2ELin1ELNS0_23CUDAHistogramMemoryTypeE0EZNS0_21CUDA_tensor_histogramIddLb0EEEbNS_6TensorES4_S4_lNS_14AccumulateTypeIT0_Lb1EE4typeES8_NS0_13TensorArgTypeES9_S9_EUllE0_EEvNS0_6detail10TensorInfoIT_T1_EESF_NSC_IKS6_SE_EElS8_S8_SE_T6_,"ax",@progbits
	.align	128
        .global         _ZN2at4cuda17kernelHistogram1DIddlLi1ELi2ELin1ELNS0_23CUDAHistogramMemoryTypeE0EZNS0_21CUDA_tensor_histogramIddLb0EEEbNS_6TensorES4_S4_lNS_14AccumulateTypeIT0_Lb1EE4typeES8_NS0_13TensorArgTypeES9_S9_EUllE0_EEvNS0_6detail10TensorInfoIT_T1_EESF_NSC_IKS6_SE_EElS8_S8_SE_T6_
        .type           _ZN2at4cuda17kernelHistogram1DIddlLi1ELi2ELin1ELNS0_23CUDAHistogramMemoryTypeE0EZNS0_21CUDA_tensor_histogramIddLb0EEEbNS_6TensorES4_S4_lNS_14AccumulateTypeIT0_Lb1EE4typeES8_NS0_13TensorArgTypeES9_S9_EUllE0_EEvNS0_6detail10TensorInfoIT_T1_EESF_NSC_IKS6_SE_EElS8_S8_SE_T6_,@function
        .size           _ZN2at4cuda17kernelHistogram1DIddlLi1ELi2ELin1ELNS0_23CUDAHistogramMemoryTypeE0EZNS0_21CUDA_tensor_histogramIddLb0EEEbNS_6TensorES4_S4_lNS_14AccumulateTypeIT0_Lb1EE4typeES8_NS0_13TensorArgTypeES9_S9_EUllE0_EEvNS0_6detail10TensorInfoIT_T1_EESF_NSC_IKS6_SE_EElS8_S8_SE_T6_,(.L_x_6386 - _ZN2at4cuda17kernelHistogram1DIddlLi1ELi2ELin1ELNS0_23CUDAHistogramMemoryTypeE0EZNS0_21CUDA_tensor_histogramIddLb0EEEbNS_6TensorES4_S4_lNS_14AccumulateTypeIT0_Lb1EE4typeES8_NS0_13TensorArgTypeES9_S9_EUllE0_EEvNS0_6detail10TensorInfoIT_T1_EESF_NSC_IKS6_SE_EElS8_S8_SE_T6_)
        .other          _ZN2at4cuda17kernelHistogram1DIddlLi1ELi2ELin1ELNS0_23CUDAHistogramMemoryTypeE0EZNS0_21CUDA_tensor_histogramIddLb0EEEbNS_6TensorES4_S4_lNS_14AccumulateTypeIT0_Lb1EE4typeES8_NS0_13TensorArgTypeES9_S9_EUllE0_EEvNS0_6detail10TensorInfoIT_T1_EESF_NSC_IKS6_SE_EElS8_S8_SE_T6_,@"STO_CUDA_ENTRY STV_DEFAULT"
_ZN2at4cuda17kernelHistogram1DIddlLi1ELi2ELin1ELNS0_23CUDAHistogramMemoryTypeE0EZNS0_21CUDA_tensor_histogramIddLb0EEEbNS_6TensorES4_S4_lNS_14AccumulateTypeIT0_Lb1EE4typeES8_NS0_13TensorArgTypeES9_S9_EUllE0_EEvNS0_6detail10TensorInfoIT_T1_EESF_NSC_IKS6_SE_EElS8_S8_SE_T6_:
.text._ZN2at4cuda17kernelHistogram1DIddlLi1ELi2ELin1ELNS0_23CUDAHistogramMemoryTypeE0EZNS0_21CUDA_tensor_histogramIddLb0EEEbNS_6TensorES4_S4_lNS_14AccumulateTypeIT0_Lb1EE4typeES8_NS0_13TensorArgTypeES9_S9_EUllE0_EEvNS0_6detail10TensorInfoIT_T1_EESF_NSC_IKS6_SE_EElS8_S8_SE_T6_:
        /* <DEDUP_REMOVED lines=42> */
[----:B------:R-:W-:-:S05]  /*02a0*/  @!P2 LOP3.LUT R9, RZ, R3, RZ, 0x33, !PT ;  /* 0x00000003ff09a212 */ /* 0x000fca00078e33ff */
[----:B------:R-:W-:Y:S01]  /*02b0*/  IMAD.MOV.U32 R6, RZ, RZ, R9 ;  /* 0x000000ffff067224 */ /* 0x000fe200078e0009 */
[----:B------:R-:W-:Y:S06]  /*02c0*/  BRA `(.L_x_305) ;  /* 0x0000000000087947 */ /* 0x000fec0003800000 */
.L_x_304:
[----:B------:R-:W-:-:S07]  /*02d0*/  MOV R8, 0x2f0 ;  /* 0x000002f000087802 */ /* 0x000fce0000000f00 */
[----:B------:R-:W-:Y:S05]  /*02e0*/  CALL.REL.NOINC `($__internal_10_$__cuda_sm20_div_u64) ;  /* 0x0000004c00c87944 */ /* 0x000fea0003c00000 */
.L_x_305:
[----:B------:R-:W-:Y:S05]  /*02f0*/  BSYNC.RECONVERGENT B1 ;  /* 0x0000000000017941 */ /* 0x000fea0003800200 */
.L_x_303:
[----:B------:R-:W-:Y:S01]  /*0300*/  IADD3 R8, P0, PT, R6, R4, RZ ;  /* 0x0000000406087210 */ /* 0x000fe20007f1e0ff */
[----:B------:R-:W-:Y:S01]  /*0310*/  BSSY.RECONVERGENT B1, `(.L_x_306) ;  /* 0x000001b000017945 */ /* 0x000fe20003800200 */
[----:B------:R-:W-:Y:S02]  /*0320*/  IMAD.MOV.U32 R10, RZ, RZ, R0 ;  /* 0x000000ffff0a7224 */ /* 0x000fe400078e0000 */
[----:B------:R-:W-:Y:S01]  /*0330*/  LOP3.LUT R4, R8, 0x3, RZ, 0xc0, !PT ;  /* 0x0000000308047812 */ /* 0x000fe200078ec0ff */
[----:B------:R-:W-:Y:S01]  /*0340*/  IMAD.MOV.U32 R12, RZ, RZ, R2 ;  /* 0x000000ffff0c7224 */ /* 0x000fe200078e0002 */
[----:B------:R-:W-:Y:S02]  /*0350*/  IADD3.X R6, PT, PT, RZ, R7, RZ, P0, !PT ;  /* 0x00000007ff067210 */ /* 0x000fe400007fe4ff */
[----:B------:R-:W-:Y:S02]  /*0360*/  ISETP.NE.U32.AND P1, PT, R4, 0x3, PT ;  /* 0x000000030400780c */ /* 0x000fe40003f25070 */
[----:B------:R-:W-:-:S02]  /*0370*/  ISETP.GE.U32.AND P0, PT, R8, 0x3, PT ;  /* 0x000000030800780c */ /* 0x000fc40003f06070 */
[----:B------:R-:W-:Y:S02]  /*0380*/  ISETP.NE.AND.EX P1, PT, RZ, RZ, PT, P1 ;  /* 0x000000ffff00720c */ /* 0x000fe40003f25310 */
[----:B------:R-:W-:-:S11]  /*0390*/  ISETP.GE.U32.AND.EX P0, PT, R6, RZ, PT, P0 ;  /* 0x000000ff0600720c */ /* 0x000fd60003f06100 */
[----:B------:R-:W-:Y:S05]  /*03a0*/  @!P1 BRA `(.L_x_307) ;  /* 0x0000000000449947 */ /* 0x000fea0003800000 */
[----:B------:R-:W0:Y:S01]  /*03b0*/  S2R R5, SR_CgaCtaId ;  /* 0x0000000000057919 */ /* 0x000e220000008800 */
[----:B------:R-:W-:Y:S02]  /*03c0*/  MOV R4, 0x400 ;  /* 0x0000040000047802 */ /* 0x000fe40000000f00 */
[----:B------:R-:W-:Y:S02]  /*03d0*/  CS2R R6, SRZ ;  /* 0x0000000000067805 */ /* 0x000fe4000001ff00 */
[----:B------:R-:W-:Y:S01]  /*03e0*/  IADD3 R8, PT, PT, R8, 0x1, RZ ;  /* 0x0000000108087810 */ /* 0x000fe20007ffe0ff */
[----:B------:R-:W-:Y:S02]  /*03f0*/  IMAD.MOV.U32 R10, RZ, RZ, R0 ;  /* 0x000000ffff0a7224 */ /* 0x000fe400078e0000 */
[----:B------:R-:W-:Y:S01]  /*0400*/  IMAD.MOV.U32 R12, RZ, RZ, R2 ;  /* 0x000000ffff0c7224 */ /* 0x000fe200078e0002 */
[----:B------:R-:W-:Y:S02]  /*0410*/  LOP3.LUT R9, R8, 0x3, RZ, 0xc0, !PT ;  /* 0x0000000308097812 */ /* 0x000fe400078ec0ff */
[----:B0-----:R-:W-:-:S07]  /*0420*/  LEA R4, R5, R4, 0x18 ;  /* 0x0000000405047211 */ /* 0x001fce00078ec0ff */
.L_x_308:
[----:B------:R-:W-:Y:S02]  /*0430*/  LEA R5, R10, R4, 0x3 ;  /* 0x000000040a057211 */ /* 0x000fe400078e18ff */
[----:B------:R-:W-:Y:S02]  /*0440*/  IADD3 R6, P1, PT, R6, 0x1, RZ ;  /* 0x0000000106067810 */ /* 0x000fe40007f3e0ff */
[----:B------:R-:W-:Y:S01]  /*0450*/  IADD3 R10, P2, PT, R3, R10, RZ ;  /* 0x0000000a030a7210 */ /* 0x000fe20007f5e0ff */
[----:B------:R0:W-:Y:S02]  /*0460*/  STS.64 [R5], RZ ;  /* 0x000000ff05007388 */ /* 0x0001e40000000a00 */
[----:B------:R-:W-:Y:S01]  /*0470*/  IMAD.X R7, RZ, RZ, R7, P1 ;  /* 0x000000ffff077224 */ /* 0x000fe200008e0607 */
[----:B------:R-:W-:Y:S01]  /*0480*/  ISETP.NE.U32.AND P1, PT, R6, R9, PT ;  /* 0x000000090600720c */ /* 0x000fe20003f25070 */
[----:B------:R-:W-:-:S03]  /*0490*/  IMAD.X R12, RZ, RZ, R12, P2 ;  /* 0x000000ffff0c7224 */ /* 0x000fc600010e060c */
[----:B------:R-:W-:-:S13]  /*04a0*/  ISETP.NE.AND.EX P1, PT, R7, RZ, PT, P1 ;  /* 0x000000ff0700720c */ /* 0x000fda0003f25310 */
[----:B0-----:R-:W-:Y:S05]  /*04b0*/  @P1 BRA `(.L_x_308) ;  /* 0xfffffffc00dc1947 */ /* 0x001fea000383ffff */
.L_x_307:
[----:B------:R-:W-:Y:S05]  /*04c0*/  BSYNC.RECONVERGENT B1 ;  /* 0x0000000000017941 */ /* 0x000fea0003800200 */
.L_x_306:
[----:B------:R-:W-:Y:S05]  /*04d0*/  @!P0 BRA `(.L_x_302) ;  /* 0x0000000000408947 */ /* 0x000fea0003800000 */
[----:B------:R-:W0:Y:S01]  /*04e0*/  S2R R5, SR_CgaCtaId ;  /* 0x0000000000057919 */ /* 0x000e220000008800 */
[----:B------:R-:W-:-:S04]  /*04f0*/  MOV R4, 0x400 ;  /* 0x0000040000047802 */ /* 0x000fc80000000f00 */
[----:B0-----:R-:W-:-:S07]  /*0500*/  LEA R7, R5, R4, 0x18 ;  /* 0x0000000405077211 */ /* 0x001fce00078ec0ff */
.L_x_309:
[----:B------:R-:W-:Y:S02]  /*0510*/  LEA R8, R10, R7, 0x3 ;  /* 0x000000070a087211 */ /* 0x000fe400078e18ff */
[----:B------:R-:W-:-:S03]  /*0520*/  LEA R10, P0, R3, R10, 0x2 ;  /* 0x0000000a030a7211 */ /* 0x000fc600078010ff */
[C---:B------:R-:W-:Y:S01]  /*0530*/  IMAD R4, R3.reuse, 0x8, R8 ;  /* 0x0000000803047824 */ /* 0x040fe200078e0208 */
[----:B------:R0:W-:Y:S01]  /*0540*/  STS.64 [R8], RZ ;  /* 0x000000ff08007388 */ /* 0x0001e20000000a00 */
[C---:B------:R-:W-:Y:S02]  /*0550*/  LEA.HI.X R12, R3.reuse, R12, RZ, 0x2, P0 ;  /* 0x0000000c030c7211 */ /* 0x040fe400000f14ff */
[----:B------:R-:W-:Y:S01]  /*0560*/  IMAD R6, R3, 0x8, R4 ;  /* 0x0000000803067824 */ /* 0x000fe200078e0204 */
[----:B------:R0:W-:Y:S01]  /*0570*/  STS.64 [R4], RZ ;  /* 0x000000ff04007388 */ /* 0x0001e20000000a00 */
[----:B------:R-:W-:-:S03]  /*0580*/  ISETP.GE.U32.AND P0, PT, R10, UR6, PT ;  /* 0x000000060a007c0c */ /* 0x000fc6000bf06070 */
[----:B------:R-:W-:Y:S01]  /*0590*/  LEA R5, R3, R6, 0x3 ;  /* 0x0000000603057211 */ /* 0x000fe200078e18ff */
[----:B------:R0:W-:Y:S01]  /*05a0*/  STS.64 [R6], RZ ;  /* 0x000000ff06007388 */ /* 0x0001e20000000a00 */
[----:B------:R-:W-:-:S03]  /*05b0*/  ISETP.GE.AND.EX P0, PT, R12, UR7, PT, P0 ;  /* 0x000000070c007c0c */ /* 0x000fc6000bf06300 */
[----:B------:R0:W-:Y:S10]  /*05c0*/  STS.64 [R5], RZ ;  /* 0x000000ff05007388 */ /* 0x0001f40000000a00 */
[----:B0-----:R-:W-:Y:S05]  /*05d0*/  @!P0 BRA `(.L_x_309) ;  /* 0xfffffffc00cc8947 */ /* 0x001fea000383ffff */
.L_x_302:
[----:B------:R-:W-:Y:S05]  /*05e0*/  BSYNC.RECONVERGENT B0 ;  /* 0x0000000000007941 */ /* 0x000fea0003800200 */
.L_x_301:
[----:B------:R-:W0:Y:S01]  /*05f0*/  S2UR UR4, SR_CTAID.X ;  /* 0x00000000000479c3 */ /* 0x000e220000002500 */
[----:B------:R-:W1:Y:S01]  /*0600*/  LDCU.64 UR8, c[0x0][0x878] ;  /* 0x00010f00ff0877ac */ /* 0x000e620008000a00 */
[----:B------:R-:W2:Y:S06]  /*0610*/  LDCU.64 UR6, c[0x0][0x358] ;  /* 0x00006b00ff0677ac */ /* 0x000eac0008000a00 */
[----:B------:R-:W0:Y:S02]  /*0620*/  LDC R3, c[0x0][0x360] ;  /* 0x0000d800ff037b82 */ /* 0x000e240000000800 */
[----:B0-----:R-:W-:-:S06]  /*0630*/  IMAD R4, R3, UR4, R0 ;  /* 0x0000000403047c24 */ /* 0x001fcc000f8e0200 */
[----:B------:R-:W-:Y:S01]  /*0640*/  BAR.SYNC.DEFER_BLOCKING 0x0 ;  /* 0x0000000000007b1d */ /* 0x000fe20000010000 */
[----:B-1----:R-:W-:-:S04]  /*0650*/  ISETP.GE.U32.AND P0, PT, R4, UR8, PT ;  /* 0x0000000804007c0c */ /* 0x002fc8000bf06070 */
[----:B------:R-:W-:-:S13]  /*0660*/  ISETP.GE.AND.EX P0, PT, RZ, UR9, PT, P0 ;  /* 0x00000009ff007c0c */ /* 0x000fda000bf06300 */
[----:B--2---:R-:W-:Y:S05]  /*0670*/  @P0 BRA `(.L_x_310) ;  /* 0x0000003c00180947 */ /* 0x004fea0003800000 */
[----:B------:R-:W0:Y:S01]  /*0680*/  LDCU.128 UR8, c[0x0][0x860] ;  /* 0x00010c00ff0877ac */ /* 0x000e220008000c00 */
[----:B------:R-:W1:Y:S01]  /*0690*/  LDC R12, c[0x0][0x858] ;  /* 0x00021600ff0c7b82 */ /* 0x000e620000000800 */
[----:B------:R-:W-:Y:S01]  /*06a0*/  IMAD.MOV.U32 R6, RZ, RZ, RZ ;  /* 0x000000ffff067224 */ /* 0x000fe200078e00ff */
[----:B------:R-:W2:Y:S06]  /*06b0*/  LDCU UR4, c[0x0][0x370] ;  /* 0x00006e00ff0477ac */ /* 0x000eac0008000800 */
[----:B------:R-:W3:Y:S01]  /*06c0*/  LDC.64 R16, c[0x0][0x870] ;  /* 0x00021c00ff107b82 */ /* 0x000ee20000000a00 */
[----:B0-----:R-:W0:Y:S01]  /*06d0*/  I2F.F64.S64 R18, UR8 ;  /* 0x0000000800127d12 */ /* 0x001e220008301c00 */
[----:B--2---:R-:W-:-:S02]  /*06e0*/  IMAD R7, R3, UR4, RZ ;  /* 0x0000000403077c24 */ /* 0x004fc4000f8e02ff */
[C---:B-1----:R-:W-:Y:S01]  /*06f0*/  VIADD R5, R12.reuse, 0xffffffff ;  /* 0xffffffff0c057836 */ /* 0x042fe20000000000 */
[----:B------:R-:W-:-:S04]  /*0700*/  IADD3 R12, PT, PT, R12, -0x2, RZ ;  /* 0xfffffffe0c0c7810 */ /* 0x000fc80007ffe0ff */
[C---:B------:R-:W-:Y:S02]  /*0710*/  LOP3.LUT R13, R5.reuse, 0x7, RZ, 0xc0, !PT ;  /* 0x00000007050d7812 */ /* 0x040fe400078ec0ff */
[----:B------:R-:W-:-:S15]  /*0720*/  LOP3.LUT R14, R5, 0x3, RZ, 0xc0, !PT ;  /* 0x00000003050e7812 */ /* 0x000fde00078ec0ff */
[----:B------:R-:W-:-:S15]  /*0730*/  NOP ;  /* 0x0000000000007918 */ /* 0x000fde0000000000 */
[----:B------:R-:W-:-:S15]  /*0740*/  NOP ;  /* 0x0000000000007918 */ /* 0x000fde0000000000 */
[----:B------:R-:W-:-:S09]  /*0750*/  NOP ;  /* 0x0000000000007918 */ /* 0x000fd20000000000 */
[----:B0--3--:R-:W1:Y:S02]  /*0760*/  DADD R16, R16, -UR10 ;  /* 0x8000000a10107e29 */ /* 0x009e640008000000 */
.L_x_366:
[----:B------:R-:W0:Y:S01]  /*0770*/  LDC R9, c[0x0][0x858] ;  /* 0x00021600ff097b82 */ /* 0x000e220000000800 */
[----:B------:R-:W-:Y:S05]  /*0780*/  YIELD ;  /* 0x0000000000007946 */ /* 0x000fea0003800000 */
[----:B------:R-:W-:Y:S01]  /*0790*/  CS2R R30, SRZ ;  /* 0x00000000001e7805 */ /* 0x000fe2000001ff00 */
[----:B------:R-:W-:Y:S02]  /*07a0*/  IMAD.MOV.U32 R22, RZ, RZ, R4 ;  /* 0x000000ffff167224 */ /* 0x000fe400078e0004 */
[----:B------:R-:W-:Y:S01]  /*07b0*/  IMAD.MOV.U32 R23, RZ, RZ, R6 ;  /* 0x000000ffff177224 */ /* 0x000fe200078e0006 */
[----:B0-----:R-:W-:-:S13]  /*07c0*/  ISETP.GE.AND P0, PT, R9, 0x2, PT ;  /* 0x000000020900780c */ /* 0x001fda0003f06270 */
[----:B------:R-:W-:Y:S05]  /*07d0*/  @!P0 BRA `(.L_x_311) ;  /* 0x00000034003c8947 */ /* 0x000fea0003800000 */
[----:B------:R-:W0:Y:S01]  /*07e0*/  LDCU UR4, c[0x0][0x858] ;  /* 0x00010b00ff0477ac */ /* 0x000e220008000800 */
[----:B------:R-:W-:Y:S02]  /*07f0*/  ISETP.GE.U32.AND P0, PT, R12, 0x7, PT ;  /* 0x000000070c00780c */ /* 0x000fe40003f06070 */
[----:B------:R-:W-:Y:S02]  /*0800*/  CS2R R30, SRZ ;  /* 0x00000000001e7805 */ /* 0x000fe4000001ff00 */
[----:B------:R-:W-:Y:S01]  /*0810*/  MOV R22, R4 ;  /* 0x0000000400167202 */ /* 0x000fe20000000f00 */
[----:B------:R-:W-:Y:S02]  /*0820*/  IMAD.MOV.U32 R23, RZ, RZ, R6 ;  /* 0x000000ffff177224 */ /* 0x000fe400078e0006 */
[----:B0-----:R-:W-:-:S06]  /*0830*/  IMAD.U32 R29, RZ, RZ, UR4 ;  /* 0x00000004ff1d7e24 */ /* 0x001fcc000f8e00ff */
[----:B------:R-:W-:Y:S05]  /*0840*/  @!P0 BRA `(.L_x_312) ;  /* 0x0000001c00148947 */ /* 0x000fea0003800000 */
[----:B------:R-:W-:Y:S02]  /*0850*/  LOP3.LUT R10, R5, 0xfffffff8, RZ, 0xc0, !PT ;  /* 0xfffffff8050a7812 */ /* 0x000fe400078ec0ff */
[----:B------:R-:W-:Y:S02]  /*0860*/  CS2R R30, SRZ ;  /* 0x00000000001e7805 */ /* 0x000fe4000001ff00 */
[----:B------:R-:W-:Y:S01]  /*0870*/  IADD3 R9, PT, PT, R9, -0x4, RZ ;  /* 0xfffffffc09097810 */ /* 0x000fe20007ffe0ff */
[----:B------:R-:W-:Y:S01]  /*0880*/  IMAD.MOV.U32 R22, RZ, RZ, R4 ;  /* 0x000000ffff167224 */ /* 0x000fe200078e0004 */
[----:B------:R-:W-:Y:S01]  /*0890*/  IADD3 R10, PT, PT, -R10, RZ, RZ ;  /* 0x000000ff0a0a7210 */ /* 0x000fe20007ffe1ff */
[----:B------:R-:W-:-:S07]  /*08a0*/  IMAD.MOV.U32 R23, RZ, RZ, R6 ;  /* 0x000000ffff177224 */ /* 0x000fce00078e0006 */
.L_x_337:
[----:B------:R-:W-:Y:S01]  /*08b0*/  VIADD R29, R9, 0x3 ;  /* 0x00000003091d7836 */ /* 0x000fe20000000000 */
[----:B------:R-:W-:Y:S01]  /*08c0*/  UMOV UR4, 0x340 ;  /* 0x0000034000047882 */ /* 0x000fe20000000000 */
[----:B------:R-:W-:Y:S01]  /*08d0*/  VIADD R10, R10, 0x8 ;  /* 0x000000080a0a7836 */ /* 0x000fe20000000000 */
        /* <DEDUP_REMOVED lines=13> */
[----:B------:R0:W2:Y:S02]  /*09b0*/  F2I.FTZ.U32.TRUNC.NTZ R21, R20 ;  /* 0x0000001400157305 */ /* 0x0000a4000021f000 */
[----:B0-----:R-:W-:Y:S02]  /*09c0*/  IMAD.MOV.U32 R20, RZ, RZ, RZ ;  /* 0x000000ffff147224 */ /* 0x001fe400078e00ff */
[----:B--2---:R-:W-:-:S04]  /*09d0*/  IMAD R11, R11, R21, RZ ;  /* 0x000000150b0b7224 */ /* 0x004fc800078e02ff */
        /* <DEDUP_REMOVED lines=14> */
.L_x_314:
[----:B------:R-:W-:Y:S01]  /*0ac0*/  IMAD.MOV.U32 R32, RZ, RZ, R22 ;  /* 0x000000ffff207224 */ /* 0x000fe200078e0016 */
[----:B------:R-:W-:Y:S01]  /*0ad0*/  MOV R20, R36 ;  /* 0x0000002400147202 */ /* 0x000fe20000000f00 */
[----:B------:R-:W-:Y:S01]  /*0ae0*/  IMAD.MOV.U32 R33, RZ, RZ, R23 ;  /* 0x000000ffff217224 */ /* 0x000fe200078e0017 */
[----:B------:R-:W-:Y:S01]  /*0af0*/  MOV R8, 0xb20 ;  /* 0x00000b2000087802 */ /* 0x000fe20000000f00 */
[----:B------:R-:W-:-:S07]  /*0b00*/  IMAD.MOV.U32 R11, RZ, RZ, R37 ;  /* 0x000000ffff0b7224 */ /* 0x000fce00078e0025 */
[----:B-1----:R-:W-:Y:S05]  /*0b10*/  CALL.REL.NOINC `($__internal_9_$__cuda_sm20_div_s64) ;  /* 0x0000004000607944 */ /* 0x002fea0003c00000 */
[----:B------:R-:W-:Y:S01]  /*0b20*/  IADD3 R15, P0, PT, RZ, -R24, RZ ;  /* 0x80000018ff0f7210 */ /* 0x000fe20007f1e0ff */
[----:B------:R-:W-:Y:S01]  /*0b30*/  IMAD.MOV.U32 R40, RZ, RZ, R24 ;  /* 0x000000ffff287224 */ /* 0x000fe200078e0018 */
[----:B------:R-:W-:-:S03]  /*0b40*/  MOV R41, R25 ;  /* 0x0000001900297202 */ /* 0x000fc60000000f00 */
[----:B------:R-:W-:Y:S02]  /*0b50*/  IMAD.X R11, RZ, RZ, ~R25, P0 ;  /* 0x000000ffff0b7224 */ /* 0x000fe400000e0e19 */
[----:B------:R-:W-:-:S04]  /*0b60*/  IMAD.WIDE.U32 R22, R36, R15, R22 ;  /* 0x0000000f24167225 */ /* 0x000fc800078e0016 */
[----:B------:R-:W-:Y:S01]  /*0b70*/  IMAD R11, R11, R36, RZ ;  /* 0x000000240b0b7224 */ /* 0x000fe200078e02ff */
[----:B------:R-:W-:-:S03]  /*0b80*/  MOV R39, R22 ;  /* 0x0000001600277202 */ /* 0x000fc60000000f00 */
[----:B------:R-:W-:-:S04]  /*0b90*/  IMAD R11, R37, R15, R11 ;  /* 0x0000000f250b7224 */ /* 0x000fc800078e020b */
[----:B------:R-:W-:-:S07]  /*0ba0*/  IMAD.IADD R11, R23, 0x1, R11 ;  /* 0x00000001170b7824 */ /* 0x000fce00078e020b */
.L_x_315:
[----:B------:R-:W-:Y:S05]  /*0bb0*/  BSYNC.RECONVERGENT B0 ;  /* 0x0000000000007941 */ /* 0x000fea0003800200 */
.L_x_313:
[----:B------:R-:W-:Y:S01]  /*0bc0*/  VIADD R22, R9, 0x2 ;  /* 0x0000000209167836 */ /* 0x000fe20000000000 */
[----:B------:R-:W-:Y:S01]  /*0bd0*/  UMOV UR4, 0x340 ;  /* 0x0000034000047882 */ /* 0x000fe20000000000 */
[----:B------:R-:W0:Y:S01]  /*0be0*/  LDC.64 R20, c[0x0][R29+0x450] ;  /* 0x000114001d147b82 */ /* 0x000e220000000a00 */
[----:B------:R-:W-:Y:S02]  /*0bf0*/  BSSY.RECONVERGENT B0, `(.L_x_316) ;  /* 0x0000033000007945 */ /* 0x000fe40003800200 */
[----:B------:R-:W-:-:S05]  /*0c00*/  LEA R22, R22, UR4, 0x3 ;  /* 0x0000000416167c11 */ /* 0x000fca000f8e18ff */
[----:B------:R-:W2:Y:S01]  /*0c10*/  LDC.64 R36, c[0x0][R22+0x388] ;  /* 0x0000e20016247b82 */ /* 0x000ea20000000a00 */
[-C--:B0-----:R-:W-:Y:S02]  /*0c20*/  IMAD R15, R21, R39.reuse, RZ ;  /* 0x00000027150f7224 */ /* 0x081fe400078e02ff */
        /* <DEDUP_REMOVED lines=30> */
.L_x_317:
[----:B------:R-:W-:Y:S01]  /*0e10*/  IMAD.MOV.U32 R32, RZ, RZ, R40 ;  /* 0x000000ffff207224 */ /* 0x000fe200078e0028 */
[----:B------:R-:W-:Y:S01]  /*0e20*/  MOV R33, R41 ;  /* 0x0000002900217202 */ /* 0x000fe20000000f00 */
[----:B------:R-:W-:Y:S01]  /*0e30*/  IMAD.MOV.U32 R20, RZ, RZ, R36 ;  /* 0x000000ffff147224 */ /* 0x000fe200078e0024 */
[----:B------:R-:W-:Y:S01]  /*0e40*/  MOV R8, 0xe70 ;  /* 0x00000e7000087802 */ /* 0x000fe20000000f00 */
[----:B------:R-:W-:-:S07]  /*0e50*/  IMAD.MOV.U32 R11, RZ, RZ, R37 ;  /* 0x000000ffff0b7224 */ /* 0x000fce00078e0025 */
[----:B-1----:R-:W-:Y:S05]  /*0e60*/  CALL.REL.NOINC `($__internal_9_$__cuda_sm20_div_s64) ;  /* 0x0000003c008c7944 */ /* 0x002fea0003c00000 */
[----:B------:R-:W-:Y:S01]  /*0e70*/  IADD3 R15, P0, PT, RZ, -R24, RZ ;  /* 0x80000018ff0f7210 */ /* 0x000fe20007f1e0ff */
[----:B------:R-:W-:Y:S02]  /*0e80*/  IMAD.MOV.U32 R20, RZ, RZ, R40 ;  /* 0x000000ffff147224 */ /* 0x000fe400078e0028 */
[----:B------:R-:W-:Y:S01]  /*0e90*/  IMAD.MOV.U32 R21, RZ, RZ, R41 ;  /* 0x000000ffff157224 */ /* 0x000fe200078e0029 */
[----:B------:R-:W-:Y:S01]  /*0ea0*/  IADD3.X R11, PT, PT, RZ, ~R25, RZ, P0, !PT ;  /* 0x80000019ff0b7210 */ /* 0x000fe200007fe4ff */
[----:B------:R-:W-:-:S04]  /*0eb0*/  IMAD.WIDE.U32 R20, R36, R15, R20 ;  /* 0x0000000f24147225 */ /* 0x000fc800078e0014 */
[----:B------:R-:W-:Y:S01]  /*0ec0*/  IMAD R11, R11, R36, RZ ;  /* 0x000000240b0b7224 */ /* 0x000fe200078e02ff */
[----:B------:R-:W-:Y:S01]  /*0ed0*/  MOV R41, R20 ;  /* 0x0000001400297202 */ /* 0x000fe20000000f00 */
[----:B------:R-:W-:Y:S02]  /*0ee0*/  IMAD.MOV.U32 R36, RZ, RZ, R24 ;  /* 0x000000ffff247224 */ /* 0x000fe400078e0018 */
[----:B------:R-:W-:Y:S01]  /*0ef0*/  IMAD R11, R37, R15, R11 ;  /* 0x0000000f250b7224 */ /* 0x000fe200078e020b */
[----:B------:R-:W-:-:S03]  /*0f00*/  MOV R37, R25 ;  /* 0x0000001900257202 */ /* 0x000fc60000000f00 */
[----:B------:R-:W-:-:S07]  /*0f10*/  IMAD.IADD R11, R21, 0x1, R11 ;  /* 0x00000001150b7824 */ /* 0x000fce00078e020b */
.L_x_318:
[----:B------:R-:W-:Y:S05]  /*0f20*/  BSYNC.RECONVERGENT B0 ;  /* 0x0000000000007941 */ /* 0x000fea0003800200 */
.L_x_316:
[----:B------:R-:W-:Y:S01]  /*0f30*/  VIADD R29, R9, 0x1 ;  /* 0x00000001091d7836 */ /* 0x000fe20000000000 */
[----:B------:R-:W-:Y:S01]  /*0f40*/  UMOV UR4, 0x340 ;  /* 0x0000034000047882 */ /* 0x000fe20000000000 */
[----:B------:R0:W2:Y:S01]  /*0f50*/  LDC.64 R20, c[0x0][R22+0x450] ;  /* 0x0001140016147b82 */ /* 0x0000a20000000a00 */
[----:B------:R-:W-:Y:S02]  /*0f60*/  BSSY.RECONVERGENT B0, `(.L_x_319) ;  /* 0x0000034000007945 */ /* 0x000fe40003800200 */
[----:B------:R-:W-:-:S05]  /*0f70*/  LEA R29, R29, UR4, 0x3 ;  /* 0x000000041d1d7c11 */ /* 0x000fca000f8e18ff */
[----:B------:R-:W3:Y:S01]  /*0f80*/  LDC.64 R30, c[0x0][R29+0x388] ;  /* 0x0000e2001d1e7b82 */ /* 0x000ee20000000a00 */
[----:B0-----:R-:W-:Y:S02]  /*0f90*/  IMAD.MOV.U32 R22, RZ, RZ, R38 ;  /* 0x000000ffff167224 */ /* 0x001fe400078e0026 */
[-C--:B--2---:R-:W-:Y:S02]  /*0fa0*/  IMAD R15, R21, R41.reuse, RZ ;  /* 0x00000029150f7224 */ /* 0x084fe400078e02ff */
[----:B------:R-:W-:-:S04]  /*0fb0*/  IMAD.WIDE.U32 R38, R20, R41, R22 ;  /* 0x0000002914267225 */ /* 0x000fc800078e0016 */
[----:B------:R-:W-:Y:S01]  /*0fc0*/  IMAD R11, R20, R11, R15 ;  /* 0x0000000b140b7224 */ /* 0x000fe200078e020f */
[----:B---3--:R-:W-:-:S04]  /*0fd0*/  LOP3.LUT R8, R37, R31, RZ, 0xfc, !PT ;  /* 0x0000001f25087212 */ /* 0x008fc800078efcff */
        /* <DEDUP_REMOVED lines=9> */
[----:B------:R0:W2:Y:S02]  /*1070*/  F2I.FTZ.U32.TRUNC.NTZ R21, R20 ;  /* 0x0000001400157305 */ /* 0x0000a4000021f000 */
[----:B0-----:R-:W-:Y:S02]  /*1080*/  HFMA2 R20, -RZ, RZ, 0, 0 ;  /* 0x00000000ff147431 */ /* 0x001fe400000001ff */
[----:B--2---:R-:W-:-:S04]  /*1090*/  IMAD R11, R11, R21, RZ ;  /* 0x000000150b0b7224 */ /* 0x004fc800078e02ff */
        /* <DEDUP_REMOVED lines=12> */
[----:B------:R-:W-:Y:S02]  /*1160*/  IMAD R15, R30, R15, R36 ;  /* 0x0000000f1e0f7224 */ /* 0x000fe400078e0224 */
[----:B------:R-:W-:Y:S01]  /*1170*/  IMAD.MOV.U32 R36, RZ, RZ, R21 ;  /* 0x000000ffff247224 */ /* 0x000fe200078e0015 */
[----:B------:R-:W-:Y:S06]  /*1180*/  BRA `(.L_x_321) ;  /* 0x0000000000447947 */ /* 0x000fec0003800000 */
.L_x_320:
[----:B------:R-:W-:Y:S01]  /*1190*/  MOV R32, R36 ;  /* 0x0000002400207202 */ /* 0x000fe20000000f00 */
[----:B------:R-:W-:Y:S01]  /*11a0*/  IMAD.MOV.U32 R33, RZ, RZ, R37 ;  /* 0x000000ffff217224 */ /* 0x000fe200078e0025 */
[----:B------:R-:W-:Y:S01]  /*11b0*/  MOV R11, R31 ;  /* 0x0000001f000b7202 */ /* 0x000fe20000000f00 */
[----:B------:R-:W-:Y:S01]  /*11c0*/  IMAD.MOV.U32 R20, RZ, RZ, R30 ;  /* 0x000000ffff147224 */ /* 0x000fe200078e001e */
[----:B------:R-:W-:-:S07]  /*11d0*/  MOV R8, 0x11f0 ;  /* 0x000011f000087802 */ /* 0x000fce0000000f00 */
[----:B-1----:R-:W-:Y:S05]  /*11e0*/  CALL.REL.NOINC `($__internal_9_$__cuda_sm20_div_s64) ;  /* 0x0000003800ac7944 */ /* 0x002fea0003c00000 */
        /* <DEDUP_REMOVED lines=9> */
[----:B------:R-:W-:Y:S02]  /*1280*/  IMAD.MOV.U32 R15, RZ, RZ, R20 ;  /* 0x000000ffff0f7224 */ /* 0x000fe400078e0014 */
[----:B------:R-:W-:-:S07]  /*1290*/  IMAD.IADD R11, R21, 0x1, R11 ;  /* 0x00000001150b7824 */ /* 0x000fce00078e020b */
.L_x_321:
[----:B------:R-:W-:Y:S05]  /*12a0*/  BSYNC.RECONVERGENT B0 ;  /* 0x0000000000007941 */ /* 0x000fea0003800200 */
.L_x_319:
[----:B------:R-:W-:Y:S01]  /*12b0*/  UMOV UR4, 0x340 ;  /* 0x0000034000047882 */ /* 0x000fe20000000000 */
[----:B------:R-:W0:Y:S01]  /*12c0*/  LDC.64 R20, c[0x0][R29+0x450] ;  /* 0x000114001d147b82 */ /* 0x000e220000000a00 */
[----:B------:R-:W-:Y:S01]  /*12d0*/  LEA R22, R9, UR4, 0x3 ;  /* 0x0000000409167c11 */ /* 0x000fe2000f8e18ff */
[----:B------:R-:W-:Y:S01]  /*12e0*/  IMAD.MOV.U32 R39, RZ, RZ, R23 ;  /* 0x000000ffff277224 */ /* 0x000fe200078e0017 */
[----:B------:R-:W-:Y:S05]  /*12f0*/  BSSY.RECONVERGENT B0, `(.L_x_322) ;  /* 0x0000032000007945 */ /* 0x000fea0003800200 */
[----:B------:R-:W2:Y:S01]  /*1300*/  LDC.64 R30, c[0x0][R22+0x388] ;  /* 0x0000e200161e7b82 */ /* 0x000ea20000000a00 */
[----:B0-----:R-:W-:-:S02]  /*1310*/  IMAD R21, R21, R15, RZ ;  /* 0x0000000f15157224 */ /* 0x001fc400078e02ff */
[----:B------:R-:W-:-:S04]  /*1320*/  IMAD.WIDE.U32 R38, R20, R15, R38 ;  /* 0x0000000f14267225 */ /* 0x000fc800078e0026 */
[----:B------:R-:W-:Y:S01]  /*1330*/  IMAD R21, R20, R11, R21 ;  /* 0x0000000b14157224 */ /* 0x000fe200078e0215 */
[----:B--2---:R-:W-:-:S04]  /*1340*/  LOP3.LUT R8, R37, R31, RZ, 0xfc, !PT ;  /* 0x0000001f25087212 */ /* 0x004fc800078efcff */
        /* <DEDUP_REMOVED lines=27> */
.L_x_323:
        /* <DEDUP_REMOVED lines=17> */
.L_x_324:
[----:B------:R-:W-:Y:S05]  /*1610*/  BSYNC.RECONVERGENT B0 ;  /* 0x0000000000007941 */ /* 0x000fea0003800200 */
.L_x_322:
[----:B------:R-:W-:Y:S01]  /*1620*/  VIADD R29, R9, 0xffffffff ;  /* 0xffffffff091d7836 */ /* 0x000fe20000000000 */
[----:B------:R-:W-:Y:S01]  /*1630*/  UMOV UR4, 0x340 ;  /* 0x0000034000047882 */ /* 0x000fe20000000000 */
[----:B------:R0:W2:Y:S01]  /*1640*/  LDC.64 R20, c[0x0][R22+0x450] ;  /* 0x0001140016147b82 */ /* 0x0000a20000000a00 */
[----:B------:R-:W-:Y:S02]  /*1650*/  BSSY.RECONVERGENT B0, `(.L_x_325) ;  /* 0x0000034000007945 */ /* 0x000fe40003800200 */
[----:B------:R-:W-:-:S05]  /*1660*/  LEA R29, R29, UR4, 0x3 ;  /* 0x000000041d1d7c11 */ /* 0x000fca000f8e18ff */
[----:B------:R-:W3:Y:S01]  /*1670*/  LDC.64 R30, c[0x0][R29+0x388] ;  /* 0x0000e2001d1e7b82 */ /* 0x000ee20000000a00 */
[----:B0-----:R-:W-:Y:S01]  /*1680*/  MOV R22, R38 ;  /* 0x0000002600167202 */ /* 0x001fe20000000f00 */
[----:B--2---:R-:W-:-:S04]  /*1690*/  IMAD R21, R21, R15, RZ ;  /* 0x0000000f15157224 */ /* 0x004fc800078e02ff */
[----:B------:R-:W-:-:S04]  /*16a0*/  IMAD.WIDE.U32 R38, R20, R15, R22 ;  /* 0x0000000f14267225 */ /* 0x000fc800078e0016 */
[----:B------:R-:W-:Y:S01]  /*16b0*/  IMAD R21, R20, R11, R21 ;  /* 0x0000000b14157224 */ /* 0x000fe200078e0215 */
[----:B---3--:R-:W-:-:S03]  /*16c0*/  LOP3.LUT R8, R37, R31, RZ, 0xfc, !PT ;  /* 0x0000001f25087212 */ /* 0x008fc600078efcff */
[----:B------:R-:W-:Y:S01]  /*16d0*/  IMAD.IADD R23, R39, 0x1, R21 ;  /* 0x0000000127177824 */ /* 0x000fe200078e0215 */
        /* <DEDUP_REMOVED lines=8> */
[----:B------:R0:W2:Y:S02]  /*1760*/  F2I.FTZ.U32.TRUNC.NTZ R21, R20 ;  /* 0x0000001400157305 */ /* 0x0000a4000021f000 */
[----:B0-----:R-:W-:Y:S02]  /*1770*/  IMAD.MOV.U32 R20, RZ, RZ, RZ ;  /* 0x000000ffff147224 */ /* 0x001fe400078e00ff */
[----:B--2---:R-:W-:-:S04]  /*1780*/  IMAD R11, R11, R21, RZ ;  /* 0x000000150b0b7224 */ /* 0x004fc800078e02ff */
        /* <DEDUP_REMOVED lines=15> */
.L_x_326:
        /* <DEDUP_REMOVED lines=17> */
.L_x_327:
[----:B------:R-:W-:Y:S05]  /*1990*/  BSYNC.RECONVERGENT B0 ;  /* 0x0000000000007941 */ /* 0x000fea0003800200 */
.L_x_325:
[----:B------:R-:W-:Y:S01]  /*19a0*/  IADD3 R22, PT, PT, R9, -0x2, RZ ;  /* 0xfffffffe09167810 */ /* 0x000fe20007ffe0ff */
[----:B------:R-:W-:Y:S01]  /*19b0*/  UMOV UR4, 0x340 ;  /* 0x0000034000047882 */ /* 0x000fe20000000000 */
[----:B------:R-:W0:Y:S01]  /*19c0*/  LDC.64 R20, c[0x0][R29+0x450] ;  /* 0x000114001d147b82 */ /* 0x000e220000000a00 */
[----:B------:R-:W-:Y:S01]  /*19d0*/  IMAD.MOV.U32 R39, RZ, RZ, R23 ;  /* 0x000000ffff277224 */ /* 0x000fe200078e0017 */
[----:B------:R-:W-:Y:S01]  /*19e0*/  LEA R22, R22, UR4, 0x3 ;  /* 0x0000000416167c11 */ /* 0x000fe2000f8e18ff */
[----:B------:R-:W-:Y:S05]  /*19f0*/  BSSY.RECONVERGENT B0, `(.L_x_328) ;  /* 0x0000031000007945 */ /* 0x000fea0003800200 */
[----:B------:R-:W2:Y:S01]  /*1a00*/  LDC.64 R30, c[0x0][R22+0x388] ;  /* 0x0000e200161e7b82 */ /* 0x000ea20000000a00 */
[----:B0-----:R-:W-:-:S02]  /*1a10*/  IMAD R21, R21, R15, RZ ;  /* 0x0000000f15157224 */ /* 0x001fc400078e02ff */
        /* <DEDUP_REMOVED lines=29> */
.L_x_329:
        /* <DEDUP_REMOVED lines=17> */
.L_x_330:
[----:B------:R-:W-:Y:S05]  /*1d00*/  BSYNC.RECONVERGENT B0 ;  /* 0x0000000000007941 */ /* 0x000fea0003800200 */
.L_x_328:
[----:B------:R-:W-:Y:S01]  /*1d10*/  IADD3 R30, PT, PT, R9, -0x3, RZ ;  /* 0xfffffffd091e7810 */ /* 0x000fe20007ffe0ff */
[----:B------:R-:W-:Y:S01]  /*1d20*/  UMOV UR4, 0x340 ;  /* 0x0000034000047882 */ /* 0x000fe20000000000 */
[----:B------:R0:W2:Y:S01]  /*1d30*/  LDC.64 R20, c[0x0][R22+0x450] ;  /* 0x0001140016147b82 */ /* 0x0000a20000000a00 */
[----:B------:R-:W-:Y:S01]  /*1d40*/  BSSY.RECONVERGENT B0, `(.L_x_331) ;  /* 0x0000034000007945 */ /* 0x000fe20003800200 */
[----:B------:R-:W-:-:S06]  /*1d50*/  LEA R30, R30, UR4, 0x3 ;  /* 0x000000041e1e7c11 */ /* 0x000fcc000f8e18ff */
[----:B------:R-:W3:Y:S01]  /*1d60*/  LDC.64 R36, c[0x0][R30+0x388] ;  /* 0x0000e2001e247b82 */ /* 0x000ee20000000a00 */
[----:B0-----:R-:W-:Y:S02]  /*1d70*/  IMAD.MOV.U32 R22, RZ, RZ, R38 ;  /* 0x000000ffff167224 */ /* 0x001fe400078e0026 */
[-C--:B--2---:R-:W-:Y:S02]  /*1d80*/  IMAD R15, R21, R31.reuse, RZ ;  /* 0x0000001f150f7224 */ /* 0x084fe400078e02ff */
[----:B------:R-:W-:-:S04]  /*1d90*/  IMAD.WIDE.U32 R38, R20, R31, R22 ;  /* 0x0000001f14267225 */ /* 0x000fc800078e0016 */
[----:B------:R-:W-:Y:S01]  /*1da0*/  IMAD R11, R20, R11, R15 ;  /* 0x0000000b140b7224 */ /* 0x000fe200078e020f */
[----:B---3--:R-:W-:-:S03]  /*1db0*/  LOP3.LUT R8, R41, R37, RZ, 0xfc, !PT ;  /* 0x0000002529087212 */ /* 0x008fc600078efcff */
        /* <DEDUP_REMOVED lines=27> */
.L_x_332:
        /* <DEDUP_REMOVED lines=17> */
.L_x_333:
[----:B------:R-:W-:Y:S05]  /*2080*/  BSYNC.RECONVERGENT B0 ;  /* 0x0000000000007941 */ /* 0x000fea0003800200 */
.L_x_331:
        /* <DEDUP_REMOVED lines=16> */
[----:B------:R-:W-:Y:S02]  /*2190*/  ISETP.NE.U32.AND P3, PT, R22, RZ, PT ;  /* 0x000000ff1600720c */ /* 0x000fe40003f65070 */
[----:B------:R-:W-:-:S04]  /*21a0*/  MOV R23, RZ ;  /* 0x000000ff00177202 */ /* 0x000fc80000000f00 */
        /* <DEDUP_REMOVED lines=12> */
[----:B------:R-:W-:Y:S01]  /*2270*/  ISETP.GE.U32.AND P2, PT, R11, R22, PT ;  /* 0x000000160b00720c */ /* 0x000fe20003f46070 */
[----:B------:R-:W-:-:S12]  /*2280*/  IMAD.MOV.U32 R11, RZ, RZ, RZ ;  /* 0x000000ffff0b7224 */ /* 0x000fd800078e00ff */
[----:B------:R-:W-:Y:S01]  /*2290*/  @P2 VIADD R21, R21, 0x1 ;  /* 0x0000000115152836 */ /* 0x000fe20000000000 */
[----:B------:R-:W-:-:S05]  /*22a0*/  @!P3 LOP3.LUT R21, RZ, R22, RZ, 0x33, !PT ;  /* 0x00000016ff15b212 */ /* 0x000fca00078e33ff */
[----:B------:R-:W-:-:S04]  /*22b0*/  IMAD.MOV R37, RZ, RZ, -R21 ;  /* 0x000000ffff257224 */ /* 0x000fc800078e0a15 */
[----:B------:R-:W-:Y:S02]  /*22c0*/  IMAD R37, R22, R37, R36 ;  /* 0x0000002516257224 */ /* 0x000fe400078e0224 */
[----:B------:R-:W-:Y:S01]  /*22d0*/  IMAD.MOV.U32 R22, RZ, RZ, R21 ;  /* 0x000000ffff167224 */ /* 0x000fe200078e0015 */
[----:B------:R-:W-:Y:S06]  /*22e0*/  BRA `(.L_x_336) ;  /* 0x0000000000447947 */ /* 0x000fec0003800000 */
.L_x_335:
[----:B------:R-:W-:Y:S01]  /*22f0*/  MOV R32, R36 ;  /* 0x0000002400207202 */ /* 0x000fe20000000f00 */
[----:B------:R-:W-:Y:S01]  /*2300*/  IMAD.MOV.U32 R33, RZ, RZ, R37 ;  /* 0x000000ffff217224 */ /* 0x000fe200078e0025 */
[----:B------:R-:W-:Y:S01]  /*2310*/  MOV R11, R23 ;  /* 0x00000017000b7202 */ /* 0x000fe20000000f00 */
[----:B------:R-:W-:Y:S01]  /*2320*/  IMAD.MOV.U32 R20, RZ, RZ, R22 ;  /* 0x000000ffff147224 */ /* 0x000fe200078e0016 */
[----:B------:R-:W-:-:S07]  /*2330*/  MOV R8, 0x2350 ;  /* 0x0000235000087802 */ /* 0x000fce0000000f00 */
[----:B-1----:R-:W-:Y:S05]  /*2340*/  CALL.REL.NOINC `($__internal_9_$__cuda_sm20_div_s64) ;  /* 0x0000002800547944 */ /* 0x002fea0003c00000 */
[----:B------:R-:W-:Y:S01]  /*2350*/  IADD3 R15, P0, PT, RZ, -R24, RZ ;  /* 0x80000018ff0f7210 */ /* 0x000fe20007f1e0ff */
[----:B------:R-:W-:Y:S01]  /*2360*/  IMAD.MOV.U32 R20, RZ, RZ, R36 ;  /* 0x000000ffff147224 */ /* 0x000fe200078e0024 */
[----:B------:R-:W-:-:S03]  /*2370*/  MOV R21, R37 ;  /* 0x0000002500157202 */ /* 0x000fc60000000f00 */
[----:B------:R-:W-:Y:S02]  /*2380*/  IMAD.X R11, RZ, RZ, ~R25, P0 ;  /* 0x000000ffff0b7224 */ /* 0x000fe400000e0e19 */
[----:B------:R-:W-:-:S04]  /*2390*/  IMAD.WIDE.U32 R20, R22, R15, R20 ;  /* 0x0000000f16147225 */ /* 0x000fc800078e0014 */
[----:B------:R-:W-:Y:S02]  /*23a0*/  IMAD R11, R11, R22, RZ ;  /* 0x000000160b0b7224 */ /* 0x000fe400078e02ff */
[----:B------:R-:W-:Y:S02]  /*23b0*/  IMAD.MOV.U32 R22, RZ, RZ, R24 ;  /* 0x000000ffff167224 */ /* 0x000fe400078e0018 */
[----:B------:R-:W-:Y:S02]  /*23c0*/  IMAD R11, R23, R15, R11 ;  /* 0x0000000f170b7224 */ /* 0x000fe400078e020b */
[----:B------:R-:W-:Y:S02]  /*23d0*/  IMAD.MOV.U32 R37, RZ, RZ, R20 ;  /* 0x000000ffff257224 */ /* 0x000fe400078e0014 */
[----:B------:R-:W-:Y:S01]  /*23e0*/  IMAD.MOV.U32 R23, RZ, RZ, R25 ;  /* 0x000000ffff177224 */ /* 0x000fe200078e0019 */
[----:B------:R-:W-:-:S07]  /*23f0*/  IADD3 R11, PT, PT, R21, R11, RZ ;  /* 0x0000000b150b7210 */ /* 0x000fce0007ffe0ff */
.L_x_336:
[----:B------:R-:W-:Y:S05]  /*2400*/  BSYNC.RECONVERGENT B0 ;  /* 0x0000000000007941 */ /* 0x000fea0003800200 */
.L_x_334:
        /* <DEDUP_REMOVED lines=8> */
[----:B------:R-:W-:-:S07]  /*2490*/  VIADD R29, R9, 0x4 ;  /* 0x00000004091d7836 */ /* 0x000fce0000000000 */
.L_x_312:
        /* <DEDUP_REMOVED lines=35> */
.L_x_340:
        /* <DEDUP_REMOVED lines=8> */
[-C--:B------:R-:W-:Y:S02]  /*2750*/  MOV R41, R25.reuse ;  /* 0x0000001900297202 */ /* 0x080fe40000000f00 */
[----:B------:R-:W-:Y:S01]  /*2760*/  IADD3.X R11, PT, PT, RZ, ~R25, RZ, P0, !PT ;  /* 0x80000019ff0b7210 */ /* 0x000fe200007fe4ff */
[----:B------:R-:W-:-:S04]  /*2770*/  IMAD.WIDE.U32 R22, R36, R15, R22 ;  /* 0x0000000f24167225 */ /* 0x000fc800078e0016 */
[----:B------:R-:W-:-:S04]  /*2780*/  IMAD R11, R11, R36, RZ ;  /* 0x000000240b0b7224 */ /* 0x000fc800078e02ff */
[----:B------:R-:W-:-:S04]  /*2790*/  IMAD R11, R37, R15, R11 ;  /* 0x0000000f250b7224 */ /* 0x000fc800078e020b */
[----:B------:R-:W-:-:S07]  /*27a0*/  IMAD.IADD R11, R23, 0x1, R11 ;  /* 0x00000001170b7824 */ /* 0x000fce00078e020b */
.L_x_341:
[----:B------:R-:W-:Y:S05]  /*27b0*/  BSYNC.RECONVERGENT B0 ;  /* 0x0000000000007941 */ /* 0x000fea0003800200 */
.L_x_339:
        /* <DEDUP_REMOVED lines=37> */
.L_x_343:
        /* <DEDUP_REMOVED lines=16> */
.L_x_344:
[----:B------:R-:W-:Y:S05]  /*2b10*/  BSYNC.RECONVERGENT B0 ;  /* 0x0000000000007941 */ /* 0x000fea0003800200 */
.L_x_342:
        /* <DEDUP_REMOVED lines=38> */
.L_x_346:
        /* <DEDUP_REMOVED lines=17> */
.L_x_347:
[----:B------:R-:W-:Y:S05]  /*2e90*/  BSYNC.RECONVERGENT B0 ;  /* 0x0000000000007941 */ /* 0x000fea0003800200 */
.L_x_345:
[----:B------:R-:W-:Y:S01]  /*2ea0*/  VIADD R29, R29, 0xfffffffc ;  /* 0xfffffffc1d1d7836 */ /* 0x000fe20000000000 */
[----:B------:R-:W-:Y:S01]  /*2eb0*/  UMOV UR4, 0x340 ;  /* 0x0000034000047882 */ /* 0x000fe20000000000 */
[----:B------:R-:W0:Y:S01]  /*2ec0*/  LDC.64 R22, c[0x0][R22+0x450] ;  /* 0x0001140016167b82 */ /* 0x000e220000000a00 */
[----:B------:R-:W-:Y:S01]  /*2ed0*/  MOV R8, R38 ;  /* 0x0000002600087202 */ /* 0x000fe20000000f00 */
[----:B------:R-:W-:Y:S01]  /*2ee0*/  BSSY.RECONVERGENT B0, `(.L_x_348) ;  /* 0x0000031000007945 */ /* 0x000fe20003800200 */
        /* <DEDUP_REMOVED lines=32> */
.L_x_349:
        /* <DEDUP_REMOVED lines=10> */
[----:B------:R-:W-:Y:S01]  /*3190*/  IADD3.X R11, PT, PT, RZ, ~R25, RZ, P0, !PT ;  /* 0x80000019ff0b7210 */ /* 0x000fe200007fe4ff */
[----:B------:R-:W-:Y:S02]  /*31a0*/  IMAD.MOV.U32 R23, RZ, RZ, R25 ;  /* 0x000000ffff177224 */ /* 0x000fe400078e0019 */
[----:B------:R-:W-:-:S04]  /*31b0*/  IMAD.WIDE.U32 R20, R30, R15, R20 ;  /* 0x0000000f1e147225 */ /* 0x000fc800078e0014 */
[----:B------:R-:W-:-:S04]  /*31c0*/  IMAD R11, R11, R30, RZ ;  /* 0x0000001e0b0b7224 */ /* 0x000fc800078e02ff */
[----:B------:R-:W-:-:S05]  /*31d0*/  IMAD R11, R31, R15, R11 ;  /* 0x0000000f1f0b7224 */ /* 0x000fca00078e020b */
[----:B------:R-:W-:-:S07]  /*31e0*/  IADD3 R15, PT, PT, R21, R11, RZ ;  /* 0x0000000b150f7210 */ /* 0x000fce0007ffe0ff */
.L_x_350:
[----:B------:R-:W-:Y:S05]  /*31f0*/  BSYNC.RECONVERGENT B0 ;  /* 0x0000000000007941 */ /* 0x000fea0003800200 */
.L_x_348:
[----:B------:R-:W0:Y:S01]  /*3200*/  LDC.64 R10, c[0x0][R10+0x450] ;  /* 0x000114000a0a7b82 */ /* 0x000e220000000a00 */
[----:B------:R-:W-:Y:S01]  /*3210*/  MOV R8, R38 ;  /* 0x0000002600087202 */ /* 0x000fe20000000f00 */
[----:B0-----:R-:W-:-:S04]  /*3220*/  IMAD R11, R11, R20, RZ ;  /* 0x000000140b0b7224 */ /* 0x001fc800078e02ff */
[----:B------:R-:W-:-:S04]  /*3230*/  IMAD.WIDE.U32 R30, R10, R20, R8 ;  /* 0x000000140a1e7225 */ /* 0x000fc800078e0008 */
[----:B------:R-:W-:-:S04]  /*3240*/  IMAD R11, R10, R15, R11 ;  /* 0x0000000f0a0b7224 */ /* 0x000fc800078e020b */
[----:B------:R-:W-:-:S07]  /*3250*/  IMAD.IADD R31, R31, 0x1, R11 ;  /* 0x000000011f1f7824 */ /* 0x000fce00078e020b */
.L_x_338:
        /* <DEDUP_REMOVED lines=36> */
.L_x_353:
[----:B------:R-:W-:Y:S01]  /*34a0*/  MOV R32, R22 ;  /* 0x0000001600207202 */ /* 0x000fe20000000f00 */
[----:B------:R-:W-:Y:S01]  /*34b0*/  IMAD.MOV.U32 R33, RZ, RZ, R23 ;  /* 0x000000ffff217224 */ /* 0x000fe200078e0017 */
[----:B------:R-:W-:Y:S01]  /*34c0*/  MOV R20, R36 ;  /* 0x0000002400147202 */ /* 0x000fe20000000f00 */
[----:B------:R-:W-:Y:S01]  /*34d0*/  IMAD.MOV.U32 R11, RZ, RZ, R37 ;  /* 0x000000ffff0b7224 */ /* 0x000fe200078e0025 */
[----:B------:R-:W-:-:S07]  /*34e0*/  MOV R8, 0x3500 ;  /* 0x0000350000087802 */ /* 0x000fce0000000f00 */
[----:B-1----:R-:W-:Y:S05]  /*34f0*/  CALL.REL.NOINC `($__internal_9_$__cuda_sm20_div_s64) ;  /* 0x0000001400e87944 */ /* 0x002fea0003c00000 */
[----:B------:R-:W-:-:S04]  /*3500*/  IADD3 R11, P0, PT, RZ, -R24, RZ ;  /* 0x80000018ff0b7210 */ /* 0x000fc80007f1e0ff */
        /* <DEDUP_REMOVED lines=8> */
.L_x_354:
[----:B------:R-:W-:Y:S05]  /*3590*/  BSYNC.RECONVERGENT B0 ;  /* 0x0000000000007941 */ /* 0x000fea0003800200 */
.L_x_352:
        /* <DEDUP_REMOVED lines=34> */
[----:B------:R-:W-:Y:S02]  /*37c0*/  IMAD R10, R22, R21, R36 ;  /* 0x00000015160a7224 */ /* 0x000fe400078e0224 */
[----:B------:R-:W-:Y:S01]  /*37d0*/  IMAD.MOV.U32 R22, RZ, RZ, R11 ;  /* 0x000000ffff167224 */ /* 0x000fe200078e000b */
[----:B------:R-:W-:Y:S06]  /*37e0*/  BRA `(.L_x_357) ;  /* 0x0000000000407947 */ /* 0x000fec0003800000 */
.L_x_356:
        /* <DEDUP_REMOVED lines=11> */
[----:B------:R-:W-:Y:S02]  /*38a0*/  IMAD R15, R15, R22, RZ ;  /* 0x000000160f0f7224 */ /* 0x000fe400078e02ff */
[----:B------:R-:W-:Y:S02]  /*38b0*/  IMAD.MOV.U32 R22, RZ, RZ, R24 ;  /* 0x000000ffff167224 */ /* 0x000fe400078e0018 */
[----:B------:R-:W-:Y:S02]  /*38c0*/  IMAD R15, R23, R21, R15 ;  /* 0x00000015170f7224 */ /* 0x000fe400078e020f */
[----:B------:R-:W-:-:S03]  /*38d0*/  IMAD.MOV.U32 R23, RZ, RZ, R25 ;  /* 0x000000ffff177224 */ /* 0x000fc600078e0019 */
[----:B------:R-:W-:-:S07]  /*38e0*/  IADD3 R15, PT, PT, R11, R15, RZ ;  /* 0x0000000f0b0f7210 */ /* 0x000fce0007ffe0ff */
.L_x_357:
[----:B------:R-:W-:Y:S05]  /*38f0*/  BSYNC.RECONVERGENT B0 ;  /* 0x0000000000007941 */ /* 0x000fea0003800200 */
.L_x_355:
[----:B------:R-:W0:Y:S01]  /*3900*/  LDC.64 R8, c[0x0][R9+0x450] ;  /* 0x0001140009087b82 */ /* 0x000e220000000a00 */
[----:B------:R-:W-:Y:S01]  /*3910*/  MOV R30, R38 ;  /* 0x00000026001e7202 */ /* 0x000fe20000000f00 */
[----:B0-----:R-:W-:-:S04]  /*3920*/  IMAD R11, R9, R10, RZ ;  /* 0x0000000a090b7224 */ /* 0x001fc800078e02ff */
[----:B------:R-:W-:-:S04]  /*3930*/  IMAD.WIDE.U32 R30, R8, R10, R30 ;  /* 0x0000000a081e7225 */ /* 0x000fc800078e001e */
[----:B------:R-:W-:-:S04]  /*3940*/  IMAD R11, R8, R15, R11 ;  /* 0x0000000f080b7224 */ /* 0x000fc800078e020b */
[----:B------:R-:W-:-:S07]  /*3950*/  IMAD.IADD R31, R31, 0x1, R11 ;  /* 0x000000011f1f7824 */ /* 0x000fce00078e020b */
.L_x_351:
        /* <DEDUP_REMOVED lines=35> */
.L_x_359:
        /* <DEDUP_REMOVED lines=11> */
[----:B------:R-:W-:Y:S02]  /*3c40*/  IMAD R15, R37, R21, R15 ;  /* 0x00000015250f7224 */ /* 0x000fe400078e020f */
[----:B------:R-:W-:-:S03]  /*3c50*/  IMAD.MOV.U32 R23, RZ, RZ, R25 ;  /* 0x000000ffff177224 */ /* 0x000fc600078e0019 */
[----:B------:R-:W-:-:S07]  /*3c60*/  IADD3 R15, PT, PT, R11, R15, RZ ;  /* 0x0000000f0b0f7210 */ /* 0x000fce0007ffe0ff */
.L_x_360:
[----:B------:R-:W-:Y:S05]  /*3c70*/  BSYNC.RECONVERGENT B0 ;  /* 0x0000000000007941 */ /* 0x000fea0003800200 */
.L_x_358:
[----:B------:R-:W0:Y:S02]  /*3c80*/  LDC.64 R8, c[0x0][R9+0x450] ;  /* 0x0001140009087b82 */ /* 0x000e240000000a00 */
[-C--:B0-----:R-:W-:Y:S02]  /*3c90*/  IMAD R11, R9, R10.reuse, RZ ;  /* 0x0000000a090b7224 */ /* 0x081fe400078e02ff */
[----:B------:R-:W-:-:S04]  /*3ca0*/  IMAD.WIDE.U32 R30, R8, R10, R30 ;  /* 0x0000000a081e7225 */ /* 0x000fc800078e001e */
[----:B------:R-:W-:-:S05]  /*3cb0*/  IMAD R11, R8, R15, R11 ;  /* 0x0000000f080b7224 */ /* 0x000fca00078e020b */
[----:B------:R-:W-:-:S07]  /*3cc0*/  IADD3 R31, PT, PT, R31, R11, RZ ;  /* 0x0000000b1f1f7210 */ /* 0x000fce0007ffe0ff */
.L_x_311:
[----:B------:R-:W0:Y:S01]  /*3cd0*/  LDCU.64 UR4, c[0x0][0x790] ;  /* 0x0000f200ff0477ac */ /* 0x000e220008000a00 */
[----:B------:R-:W2:Y:S01]  /*3ce0*/  LDCU.64 UR8, c[0x0][0x6c0] ;  /* 0x0000d800ff0877ac */ /* 0x000ea20008000a00 */
[----:B0-----:R-:W-:Y:S02]  /*3cf0*/  IMAD R11, R23, UR4, RZ ;  /* 0x00000004170b7c24 */ /* 0x001fe4000f8e02ff */
[----:B------:R-:W-:-:S04]  /*3d00*/  IMAD.WIDE.U32 R8, R22, UR4, R30 ;  /* 0x0000000416087c25 */ /* 0x000fc8000f8e001e */
[----:B------:R-:W-:Y:S01]  /*3d10*/  IMAD R11, R22, UR5, R11 ;  /* 0x00000005160b7c24 */ /* 0x000fe2000f8e020b */
[----:B--2---:R-:W-:Y:S01]  /*3d20*/  LEA R10, P0, R8, UR8, 0x3 ;  /* 0x00000008080a7c11 */ /* 0x004fe2000f8018ff */
[----:B------:R-:W0:Y:S02]  /*3d30*/  LDCU.64 UR4, c[0x0][0x870] ;  /* 0x00010e00ff0477ac */ /* 0x000e240008000a00 */
[----:B------:R-:W-:-:S05]  /*3d40*/  IMAD.IADD R9, R9, 0x1, R11 ;  /* 0x0000000109097824 */ /* 0x000fca00078e020b */
[----:B------:R-:W-:Y:S02]  /*3d50*/  LEA.HI.X R11, R8, UR9, R9, 0x3, P0 ;  /* 0x00000009080b7c11 */ /* 0x000fe400080f1c09 */
[----:B------:R-:W2:Y:S04]  /*3d60*/  LDC.64 R8, c[0x0][0x868] ;  /* 0x00021a00ff087b82 */ /* 0x000ea80000000a00 */
[----:B------:R-:W0:Y:S01]  /*3d70*/  LDG.E.64 R10, desc[UR6][R10.64] ;  /* 0x000000060a0a7981 */ /* 0x000e22000c1e1b00 */
[----:B------:R-:W-:Y:S01]  /*3d80*/  BSSY.RECONVERGENT B0, `(.L_x_361) ;  /* 0x000004f000007945 */ /* 0x000fe20003800200 */
[----:B0-----:R-:W2:-:S15]  /*3d90*/  DSETP.GTU.AND P0, PT, R10, UR4, PT ;  /* 0x000000040a007e2a */ /* 0x001e9e000bf0c000 */
[----:B------:R-:W-:-:S15]  /*3da0*/  NOP ;  /* 0x0000000000007918 */ /* 0x000fde0000000000 */
[----:B------:R-:W-:-:S15]  /*3db0*/  NOP ;  /* 0x0000000000007918 */ /* 0x000fde0000000000 */
[----:B------:R-:W-:-:S15]  /*3dc0*/  NOP ;  /* 0x0000000000007918 */ /* 0x000fde0000000000 */
[----:B------:R-:W-:-:S04]  /*3dd0*/  NOP ;  /* 0x0000000000007918 */ /* 0x000fc80000000000 */
[----:B--2---:R-:W0:Y:S02]  /*3de0*/  DSETP.LTU.OR P0, PT, R10, R8, P0 ;  /* 0x000000080a00722a */ /* 0x004e240000709400 */
[----:B0-----:R-:W-:Y:S05]  /*3df0*/  @P0 BRA `(.L_x_362) ;  /* 0x00000004001c0947 */ /* 0x001fea0003800000 */
[----:B------:R1:W-:Y:S01]  /*3e00*/  DADD R10, R10, -R8 ;  /* 0x000000000a0a7229 */ /* 0x0003e20000000808 */
[----:B------:R-:W-:Y:S01]  /*3e10*/  BSSY.RECONVERGENT B1, `(.L_x_363) ;  /* 0x0000036000017945 */ /* 0x000fe20003800200 */
[----:B-1----:R-:W0:Y:S01]  /*3e20*/  MUFU.RCP64H R9, R17 ;  /* 0x0000001100097308 */ /* 0x002e220000001800 */
[----:B------:R-:W-:-:S15]  /*3e30*/  MOV R8, 0x1 ;  /* 0x0000000100087802 */ /* 0x000fde0000000f00 */
[----:B------:R-:W-:-:S15]  /*3e40*/  NOP ;  /* 0x0000000000007918 */ /* 0x000fde0000000000 */
[----:B------:R-:W-:-:S15]  /*3e50*/  NOP ;  /* 0x0000000000007918 */ /* 0x000fde0000000000 */
[----:B------:R-:W-:-:S15]  /*3e60*/  NOP ;  /* 0x0000000000007918 */ /* 0x000fde0000000000 */
[----:B------:R-:W-:-:S01]  /*3e70*/  NOP ;  /* 0x0000000000007918 */ /* 0x000fc20000000000 */
        /* <DEDUP_REMOVED lines=46> */
[----:B------:R-:W-:Y:S05]  /*4160*/  CALL.REL.NOINC `($__internal_8_$__cuda_sm20_div_rn_f64_full) ;  /* 0x0000000000c47944 */ /* 0x000fea0003c00000 */
.L_x_364:
[----:B------:R-:W-:Y:S05]  /*4170*/  BSYNC.RECONVERGENT B1 ;  /* 0x0000000000017941 */ /* 0x000fea0003800200 */
.L_x_363:
[----:B------:R-:W0:Y:S01]  /*4180*/  LDCU.64 UR8, c[0x0][0x860] ;  /* 0x00010c00ff0877ac */ /* 0x000e220008000a00 */
[----:B------:R-:W1:Y:S01]  /*4190*/  S2UR UR5, SR_CgaCtaId ;  /* 0x00000000000579c3 */ /* 0x000e620000008800 */
[----:B------:R-:W2:Y:S02]  /*41a0*/  F2I.F64.TRUNC R8, R8 ;  /* 0x0000000800087311 */ /* 0x000ea4000030d100 */
[----:B--2---:R-:W-:Y:S01]  /*41b0*/  SHF.R.S32.HI R10, RZ, 0x1f, R8 ;  /* 0x0000001fff0a7819 */ /* 0x004fe20000011408 */
[----:B------:R-:W-:Y:S01]  /*41c0*/  UMOV UR4, 0x400 ;  /* 0x0000040000047882 */ /* 0x000fe20000000000 */
[----:B0-----:R-:W-:-:S04]  /*41d0*/  ISETP.NE.U32.AND P0, PT, R8, UR8, PT ;  /* 0x0000000808007c0c */ /* 0x001fc8000bf05070 */
[----:B------:R-:W-:Y:S01]  /*41e0*/  ISETP.NE.AND.EX P0, PT, R10, UR9, PT, P0 ;  /* 0x000000090a007c0c */ /* 0x000fe2000bf05300 */
[----:B------:R-:W-:Y:S01]  /*41f0*/  VIADD R10, R8, 0xffffffff ;  /* 0xffffffff080a7836 */ /* 0x000fe20000000000 */
[----:B-1----:R-:W-:-:S11]  /*4200*/  ULEA UR4, UR5, UR4, 0x18 ;  /* 0x0000000405047291 */ /* 0x002fd6000f8ec0ff */
[----:B------:R-:W-:-:S04]  /*4210*/  @P0 IADD3 R10, PT, PT, R8, RZ, RZ ;  /* 0x000000ff080a0210 */ /* 0x000fc80007ffe0ff */
[----:B------:R-:W-:-:S07]  /*4220*/  LEA R15, R10, UR4, 0x3 ;  /* 0x000000040a0f7c11 */ /* 0x000fce000f8e18ff */
.L_x_365:
[----:B------:R-:W0:Y:S02]  /*4230*/  LDS.64 R8, [R15] ;  /* 0x000000000f087984 */ /* 0x000e240000000a00 */
[----:B0-----:R-:W0:Y:S02]  /*4240*/  DADD R10, R8, 1 ;  /* 0x3ff00000080a7429 */ /* 0x001e240000000000 */
[----:B0-----:R-:W0:Y:S02]  /*4250*/  ATOMS.CAST.SPIN.64 P0, [R15], R8, R10 ;  /* 0x000000080f00758d */ /* 0x001e24000180040a */
[----:B0-----:R-:W-:Y:S05]  /*4260*/  @!P0 BRA `(.L_x_365) ;  /* 0xfffffffc00f08947 */ /* 0x001fea000383ffff */
.L_x_362:
[----:B------:R-:W-:Y:S05]  /*4270*/  BSYNC.RECONVERGENT B0 ;  /* 0x0000000000007941 */ /* 0x000fea0003800200 */
.L_x_361:
[----:B------:R-:W0:Y:S01]  /*4280*/  LDCU.64 UR4, c[0x0][0x878] ;  /* 0x00010f00ff0477ac */ /* 0x000e220008000a00 */
[----:B------:R-:W-:-:S05]  /*4290*/  IADD3 R4, P0, PT, R7, R4, RZ ;  /* 0x0000000407047210 */ /* 0x000fca0007f1e0ff */
[----:B------:R-:W-:Y:S01]  /*42a0*/  IMAD.X R6, RZ, RZ, R6, P0 ;  /* 0x000000ffff067224 */ /* 0x000fe200000e0606 */
[----:B0-----:R-:W-:-:S04]  /*42b0*/  ISETP.GE.U32.AND P0, PT, R4, UR4, PT ;  /* 0x0000000404007c0c */ /* 0x001fc8000bf06070 */
[----:B------:R-:W-:-:S13]  /*42c0*/  ISETP.GE.AND.EX P0, PT, R6, UR5, PT, P0 ;  /* 0x0000000506007c0c */ /* 0x000fda000bf06300 */
[----:B------:R-:W-:Y:S05]  /*42d0*/  @!P0 BRA `(.L_x_366) ;  /* 0xffffffc400248947 */ /* 0x000fea000383ffff */
.L_x_310:
[----:B------:R-:W-:Y:S05]  /*42e0*/  WARPSYNC.ALL ;  /* 0x0000000000007948 */ /* 0x000fea0003800000 */
[----:B------:R-:W0:Y:S01]  /*42f0*/  LDCU.64 UR12, c[0x0][0x388] ;  /* 0x00007100ff0c77ac */ /* 0x000e220008000a00 */
[----:B------:R-:W-:Y:S01]  /*4300*/  BAR.SYNC.DEFER_BLOCKING 0x0 ;  /* 0x0000000000007b1d */ /* 0x000fe20000010000 */
[----:B0-----:R-:W-:-:S04]  /*4310*/  ISETP.GE.U32.AND P0, PT, R0, UR12, PT ;  /* 0x0000000c00007c0c */ /* 0x001fc8000bf06070 */
[----:B------:R-:W-:-:S13]  /*4320*/  ISETP.GE.AND.EX P0, PT, R2, UR13, PT, P0 ;  /* 0x0000000d02007c0c */ /* 0x000fda000bf06300 */
[----:B------:R-:W-:Y:S05]  /*4330*/  @P0 EXIT ;  /* 0x000000000000094d */ /* 0x000fea0003800000 */
[----:B------:R-:W0:Y:S01]  /*4340*/  S2UR UR5, SR_CgaCtaId ;  /* 0x00000000000579c3 */ /* 0x000e220000008800 */
[----:B------:R-:W-:Y:S01]  /*4350*/  UMOV UR4, 0x400 ;  /* 0x0000040000047882 */ /* 0x000fe20000000000 */
[----:B------:R-:W2:Y:S01]  /*4360*/  LDCU.64 UR8, c[0x0][0x450] ;  /* 0x00008a00ff0877ac */ /* 0x000ea20008000a00 */
[----:B------:R-:W3:Y:S02]  /*4370*/  LDCU.64 UR10, c[0x0][0x380] ;  /* 0x00007000ff0a77ac */ /* 0x000ee40008000a00 */
[----:B0-23--:R-:W-:-:S12]  /*4380*/  ULEA UR4, UR5, UR4, 0x18 ;  /* 0x0000000405047291 */ /* 0x00dfd8000f8ec0ff */
.L_x_367:
[----:B0-----:R-:W-:Y:S01]  /*4390*/  LEA R4, R0, UR4, 0x3 ;  /* 0x0000000400047c11 */ /* 0x001fe2000f8e18ff */
[----:B------:R-:W-:Y:S02]  /*43a0*/  IMAD R9, R2, UR8, RZ ;  /* 0x0000000802097c24 */ /* 0x000fe4000f8e02ff */
[----:B------:R-:W-:-:S03]  /*43b0*/  IMAD.WIDE.U32 R6, R0, UR8, RZ ;  /* 0x0000000800067c25 */ /* 0x000fc6000f8e00ff */
[----:B------:R-:W0:Y:S01]  /*43c0*/  LDS.64 R4, [R4] ;  /* 0x0000000004047984 */ /* 0x000e220000000a00 */
        /* <DEDUP_REMOVED lines=8> */
[----:B0-----:R0:W-:-:S12]  /*4450*/  REDG.E.ADD.F64.RN.STRONG.GPU desc[UR6][R8.64], R4 ;  /* 0x00000004080079a6 */ /* 0x0011d8000c12ff06 */
[----:B------:R-:W-:Y:S05]  /*4460*/  @!P0 BRA `(.L_x_367) ;  /* 0xfffffffc00c88947 */ /* 0x000fea000383ffff */
[----:B------:R-:W-:Y:S05]  /*4470*/  EXIT ;  /* 0x000000000000794d */ /* 0x000fea0003800000 */
        .weak           $__internal_8_$__cuda_sm20_div_rn_f64_full
        .type           $__internal_8_$__cuda_sm20_div_rn_f64_full,@function
        .size           $__internal_8_$__cuda_sm20_div_rn_f64_full,($__internal_9_$__cuda_sm20_div_s64 - $__internal_8_$__cuda_sm20_div_rn_f64_full)
$__internal_8_$__cuda_sm20_div_rn_f64_full:
[C---:B------:R-:W-:Y:S01]  /*4480*/  FSETP.GEU.AND P2, PT, |R11|.reuse, 1.469367938527859385e-39, PT ;  /* 0x001000000b00780b */ /* 0x040fe20003f4e200 */
[----:B------:R-:W-:Y:S01]  /*4490*/  IMAD.MOV.U32 R22, RZ, RZ, 0x1 ;  /* 0x00000001ff167424 */ /* 0x000fe200078e00ff */
[----:B------:R-:W-:Y:S01]  /*44a0*/  LOP3.LUT R15, R11, 0x7ff00000, RZ, 0xc0, !PT ;  /* 0x7ff000000b0f7812 */ /* 0x000fe200078ec0ff */
[----:B------:R-:W-:Y:S01]  /*44b0*/  BSSY.RECONVERGENT B2, `(.L_x_368) ;  /* 0x000007a000027945 */ /* 0x000fe20003800200 */
[----:B------:R-:W-:Y:S02]  /*44c0*/  LOP3.LUT R30, R17, 0x7ff00000, RZ, 0xc0, !PT ;  /* 0x7ff00000111e7812 */ /* 0x000fe400078ec0ff */
[----:B------:R-:W-:Y:S01]  /*44d0*/  MOV R29, 0x1ca00000 ;  /* 0x1ca00000001d7802 */ /* 0x000fe20000000f00 */
[----:B------:R-:W-:Y:S01]  /*44e0*/  IMAD.MOV.U32 R31, RZ, RZ, R15 ;  /* 0x000000ffff1f7224 */ /* 0x000fe200078e000f */
[----:B------:R-:W-:Y:S02]  /*44f0*/  ISETP.GE.U32.AND P1, PT, R15, R30, PT ;  /* 0x0000001e0f00720c */ /* 0x000fe40003f26070 */
[----:B------:R-:W-:-:S02]  /*4500*/  FSETP.GEU.AND P0, PT, |R17|, 1.469367938527859385e-39, PT ;  /* 0x001000001100780b */ /* 0x000fc40003f0e200 */
[----:B------:R-:W-:Y:S02]  /*4510*/  SEL R21, R29, 0x63400000, !P1 ;  /* 0x634000001d157807 */ /* 0x000fe40004800000 */
[C---:B------:R-:W-:Y:S02]  /*4520*/  @!P2 LOP3.LUT R20, R17.reuse, 0x7ff00000, RZ, 0xc0, !PT ;  /* 0x7ff000001114a812 */ /* 0x040fe400078ec0ff */
[----:B------:R-:W-:Y:S02]  /*4530*/  LOP3.LUT R8, R17, 0x800fffff, RZ, 0xc0, !PT ;  /* 0x800fffff11087812 */ /* 0x000fe400078ec0ff */
[----:B------:R-:W-:Y:S01]  /*4540*/  @!P2 ISETP.GE.U32.AND P3, PT, R15, R20, PT ;  /* 0x000000140f00a20c */ /* 0x000fe20003f66070 */
[----:B------:R-:W-:Y:S01]  /*4550*/  IMAD.MOV.U32 R20, RZ, RZ, R10 ;  /* 0x000000ffff147224 */ /* 0x000fe200078e000a */
[----:B------:R-:W-:Y:S02]  /*4560*/  LOP3.LUT R21, R21, 0x800fffff, R11, 0xf8, !PT ;  /* 0x800fffff15157812 */ /* 0x000fe400078ef80b */
[----:B------:R-:W-:-:S02]  /*4570*/  @!P2 SEL R27, R29, 0x63400000, !P3 ;  /* 0x634000001d1ba807 */ /* 0x000fc40005800000 */
[----:B------:R-:W-:Y:S02]  /*4580*/  @!P2 MOV R26, RZ ;  /* 0x000000ff001aa202 */ /* 0x000fe40000000f00 */
[----:B------:R-:W-:Y:S02]  /*4590*/  @!P2 LOP3.LUT R27, R27, 0x80000000, R11, 0xf8, !PT ;  /* 0x800000001b1ba812 */ /* 0x000fe400078ef80b */
[----:B------:R-:W-:Y:S02]  /*45a0*/  LOP3.LUT R9, R8, 0x3ff00000, RZ, 0xfc, !PT ;  /* 0x3ff0000008097812 */ /* 0x000fe400078efcff */
[----:B------:R-:W-:Y:S02]  /*45b0*/  @!P2 LOP3.LUT R27, R27, 0x100000, RZ, 0xfc, !PT ;  /* 0x001000001b1ba812 */ /* 0x000fe400078efcff */
        /* <DEDUP_REMOVED lines=57> */
[----:B------:R-:W-:-:S04]  /*4950*/  SEL R29, R29, 0x63400000, !P0 ;  /* 0x634000001d1d7807 */ /* 0x000fc80004000000 */
[----:B------:R-:W-:Y:S02]  /*4960*/  IADD3 R24, PT, PT, -R29, R10, RZ ;  /* 0x0000000a1d187210 */ /* 0x000fe40007ffe1ff */
[----:B------:R-:W-:-:S03]  /*4970*/  MOV R10, RZ ;  /* 0x000000ff000a7202 */ /* 0x000fc60000000f00 */
        /* <DEDUP_REMOVED lines=10> */
[----:B------:R-:W-:Y:S01]  /*4a20*/  IADD3 R9, PT, PT, -R24, RZ, RZ ;  /* 0x000000ff18097210 */ /* 0x000fe20007ffe1ff */
[----:B------:R-:W-:Y:S01]  /*4a30*/  IMAD.MOV.U32 R8, RZ, RZ, RZ ;  /* 0x000000ffff087224 */ /* 0x000fe200078e00ff */
[----:B------:R-:W0:Y:S02]  /*4a40*/  DMUL.RP R10, R26, R10 ;  /* 0x0000000a1a0a7228 */ /* 0x000e240000008000 */
[----:B0-----:R-:W-:-:S15]  /*4a50*/  LOP3.LUT R15, R11, R15, RZ, 0x3c, !PT ;  /* 0x0000000f0b0f7212 */ /* 0x001fde00078e3cff */
[----:B------:R-:W-:-:S15]  /*4a60*/  NOP ;  /* 0x0000000000007918 */ /* 0x000fde0000000000 */
[----:B------:R-:W-:-:S15]  /*4a70*/  NOP ;  /* 0x0000000000007918 */ /* 0x000fde0000000000 */
[----:B------:R-:W-:-:S15]  /*4a80*/  NOP ;  /* 0x0000000000007918 */ /* 0x000fde0000000000 */
[----:B------:R-:W-:-:S02]  /*4a90*/  NOP ;  /* 0x0000000000007918 */ /* 0x000fc40000000000 */
[----:B------:R-:W0:Y:S02]  /*4aa0*/  DFMA R8, R22, -R8, R26 ;  /* 0x800000081608722b */ /* 0x000e24000000001a */
[----:B0-----:R-:W-:-:S04]  /*4ab0*/  IADD3 R8, PT, PT, -R24, -0x43300000, RZ ;  /* 0xbcd0000018087810 */ /* 0x001fc80007ffe1ff */
[----:B------:R-:W-:-:S04]  /*4ac0*/  FSETP.NEU.AND P0, PT, |R9|, R8, PT ;  /* 0x000000080900720b */ /* 0x000fc80003f0d200 */
[----:B------:R-:W-:Y:S02]  /*4ad0*/  FSEL R22, R10, R22, !P0 ;  /* 0x000000160a167208 */ /* 0x000fe40004000000 */
[----:B------:R-:W-:Y:S01]  /*4ae0*/  FSEL R23, R15, R23, !P0 ;  /* 0x000000170f177208 */ /* 0x000fe20004000000 */
[----:B------:R-:W-:Y:S06]  /*4af0*/  BRA `(.L_x_370) ;  /* 0x0000000000547947 */ /* 0x000fec0003800000 */
.L_x_369:
        /* <DEDUP_REMOVED lines=16> */
.L_x_372:
[----:B------:R-:W-:Y:S01]  /*4c00*/  LOP3.LUT R23, R17, 0x80000, RZ, 0xfc, !PT ;  /* 0x0008000011177812 */ /* 0x000fe200078efcff */
[----:B------:R-:W-:Y:S01]  /*4c10*/  IMAD.MOV.U32 R22, RZ, RZ, R16 ;  /* 0x000000ffff167224 */ /* 0x000fe200078e0010 */
[----:B------:R-:W-:Y:S06]  /*4c20*/  BRA `(.L_x_370) ;  /* 0x0000000000087947 */ /* 0x000fec0003800000 */
.L_x_371:
[----:B------:R-:W-:Y:S02]  /*4c30*/  LOP3.LUT R23, R11, 0x80000, RZ, 0xfc, !PT ;  /* 0x000800000b177812 */ /* 0x000fe400078efcff */
[----:B------:R-:W-:-:S07]  /*4c40*/  MOV R22, R10 ;  /* 0x0000000a00167202 */ /* 0x000fce0000000f00 */
.L_x_370:
[----:B------:R-:W-:Y:S05]  /*4c50*/  BSYNC.RECONVERGENT B2 ;  /* 0x0000000000027941 */ /* 0x000fea0003800200 */
.L_x_368:
[----:B------:R-:W-:Y:S01]  /*4c60*/  IMAD.MOV.U32 R29, RZ, RZ, 0x0 ;  /* 0x00000000ff1d7424 */ /* 0x000fe200078e00ff */
[----:B------:R-:W-:Y:S01]  /*4c70*/  MOV R9, R23 ;  /* 0x0000001700097202 */ /* 0x000fe20000000f00 */
[----:B------:R-:W-:Y:S02]  /*4c80*/  IMAD.MOV.U32 R8, RZ, RZ, R22 ;  /* 0x000000ffff087224 */ /* 0x000fe400078e0016 */
[----:B------:R-:W-:Y:S05]  /*4c90*/  RET.REL.NODEC R28 `(_ZN2at4cuda17kernelHistogram1DIddlLi1ELi2ELin1ELNS0_23CUDAHistogramMemoryTypeE0EZNS0_21CUDA_tensor_histogramIddLb0EEEbNS_6TensorES4_S4_lNS_14AccumulateTypeIT0_Lb1EE4typeES8_NS0_13TensorArgTypeES9_S9_EUllE0_EEvNS0_6detail10TensorInfoIT_T1_EESF_NSC_IKS6_SE_EElS8_S8_SE_T6_) ;  /* 0xffffffb01cd87950 */ /* 0x000fea0003c3ffff */
        .weak           $__internal_9_$__cuda_sm20_div_s64
        .type           $__internal_9_$__cuda_sm20_div_s64,@function
        .size           $__internal_9_$__cuda_sm20_div_s64,($__internal_10_$__cuda_sm20_div_u64 - $__internal_9_$__cuda_sm20_div_s64)
$__internal_9_$__cuda_sm20_div_s64:
        /* <DEDUP_REMOVED lines=21> */
[----:B------:R-:W-:-:S04]  /*4df0*/  IMAD.HI.U32 R21, R35, R15, RZ ;  /* 0x0000000f23157227 */ /* 0x000fc800078e00ff */
[----:B------:R-:W-:Y:S01]  /*4e00*/  IMAD.HI.U32 R26, P2, R35, R26, R42 ;  /* 0x0000001a231a7227 */ /* 0x000fe2000784002a */
[----:B------:R-:W-:-:S03]  /*4e10*/  IADD3.X R21, PT, PT, R21, R35, RZ, P0, !PT ;  /* 0x0000002315157210 */ /* 0x000fc600007fe4ff */
[----:B------:R-:W-:-:S05]  /*4e20*/  IMAD R15, R35, R15, RZ ;  /* 0x0000000f230f7224 */ /* 0x000fca00078e02ff */
[----:B------:R-:W-:-:S04]  /*4e30*/  IADD3 R35, P0, PT, R15, R26, RZ ;  /* 0x0000001a0f237210 */ /* 0x000fc80007f1e0ff */
[----:B------:R-:W-:Y:S01]  /*4e40*/  IADD3.X R21, PT, PT, RZ, RZ, R21, P0, P2 ;  /* 0x000000ffff157210 */ /* 0x000fe200007e4415 */
[----:B------:R-:W-:-:S04]  /*4e50*/  IMAD.WIDE.U32 R42, R35, R24, RZ ;  /* 0x00000018232a7225 */ /* 0x000fc800078e00ff */
[----:B------:R-:W-:Y:S01]  /*4e60*/  IMAD R26, R35, R25, R43 ;  /* 0x00000019231a7224 */ /* 0x000fe200078e022b */
[----:B------:R-:W-:-:S03]  /*4e70*/  IADD3 R28, P0, PT, RZ, -R42, RZ ;  /* 0x8000002aff1c7210 */ /* 0x000fc60007f1e0ff */
[----:B------:R-:W-:Y:S02]  /*4e80*/  IMAD R26, R21, R24, R26 ;  /* 0x00000018151a7224 */ /* 0x000fe400078e021a */
[----:B------:R-:W-:-:S04]  /*4e90*/  IMAD.HI.U32 R34, R35, R28, RZ ;  /* 0x0000001c23227227 */ /* 0x000fc800078e00ff */
[----:B------:R-:W-:-:S04]  /*4ea0*/  IMAD.X R26, RZ, RZ, ~R26, P0 ;  /* 0x000000ffff1a7224 */ /* 0x000fc800000e0e1a */
[----:B------:R-:W-:-:S04]  /*4eb0*/  IMAD.WIDE.U32 R34, P2, R35, R26, R34 ;  /* 0x0000001a23227225 */ /* 0x000fc80007840022 */
[----:B------:R-:W-:-:S04]  /*4ec0*/  IMAD.HI.U32 R15, P0, R21, R28, R34 ;  /* 0x0000001c150f7227 */ /* 0x000fc80007800022 */
[----:B------:R-:W-:Y:S02]  /*4ed0*/  HFMA2 R35, -RZ, RZ, 0, 0 ;  /* 0x00000000ff237431 */ /* 0x000fe400000001ff */
[----:B------:R-:W-:-:S04]  /*4ee0*/  IMAD.HI.U32 R28, R21, R26, RZ ;  /* 0x0000001a151c7227 */ /* 0x000fc800078e00ff */
[----:B------:R-:W-:Y:S01]  /*4ef0*/  IMAD R26, R21, R26, RZ ;  /* 0x0000001a151a7224 */ /* 0x000fe200078e02ff */
[----:B------:R-:W-:-:S04]  /*4f00*/  IADD3.X R28, PT, PT, R28, R21, RZ, P2, !PT ;  /* 0x000000151c1c7210 */ /* 0x000fc800017fe4ff */
[----:B------:R-:W-:Y:S02]  /*4f10*/  IADD3 R21, P2, PT, R26, R15, RZ ;  /* 0x0000000f1a157210 */ /* 0x000fe40007f5e0ff */
[-C--:B------:R-:W-:Y:S02]  /*4f20*/  IADD3 R15, P4, PT, RZ, -R32.reuse, RZ ;  /* 0x80000020ff0f7210 */ /* 0x080fe40007f9e0ff */
[----:B------:R-:W-:Y:S02]  /*4f30*/  IADD3.X R28, PT, PT, RZ, RZ, R28, P2, P0 ;  /* 0x000000ffff1c7210 */ /* 0x000fe400017e041c */
[----:B------:R-:W-:Y:S01]  /*4f40*/  SEL R26, R15, R32, !P3 ;  /* 0x000000200f1a7207 */ /* 0x000fe20005800000 */
[----:B------:R-:W-:-:S04]  /*4f50*/  IMAD.X R32, RZ, RZ, ~R33, P4 ;  /* 0x000000ffff207224 */ /* 0x000fc800020e0e21 */
[----:B------:R-:W-:Y:S01]  /*4f60*/  IMAD.HI.U32 R34, R21, R26, RZ ;  /* 0x0000001a15227227 */ /* 0x000fe200078e00ff */
[----:B------:R-:W-:-:S05]  /*4f70*/  SEL R15, R32, R33, !P3 ;  /* 0x00000021200f7207 */ /* 0x000fca0005800000 */
[----:B------:R-:W-:-:S04]  /*4f80*/  IMAD.WIDE.U32 R34, R21, R15, R34 ;  /* 0x0000000f15227225 */ /* 0x000fc800078e0022 */
[C---:B------:R-:W-:Y:S02]  /*4f90*/  IMAD R21, R28.reuse, R15, RZ ;  /* 0x0000000f1c157224 */ /* 0x040fe400078e02ff */
[----:B------:R-:W-:-:S04]  /*4fa0*/  IMAD.HI.U32 R32, P0, R28, R26, R34 ;  /* 0x0000001a1c207227 */ /* 0x000fc80007800022 */
[----:B------:R-:W-:Y:S01]  /*4fb0*/  IMAD.HI.U32 R28, R28, R15, RZ ;  /* 0x0000000f1c1c7227 */ /* 0x000fe200078e00ff */
[----:B------:R-:W-:-:S05]  /*4fc0*/  IADD3 R21, P2, PT, R21, R32, RZ ;  /* 0x0000002015157210 */ /* 0x000fca0007f5e0ff */
[----:B------:R-:W-:-:S04]  /*4fd0*/  IMAD.WIDE.U32 R34, R21, R24, RZ ;  /* 0x0000001815227225 */ /* 0x000fc800078e00ff */
[----:B------:R-:W-:Y:S01]  /*4fe0*/  IMAD R27, R21, R25, R35 ;  /* 0x00000019151b7224 */ /* 0x000fe200078e0223 */
[----:B------:R-:W-:Y:S01]  /*4ff0*/  IADD3 R35, P3, PT, -R34, R26, RZ ;  /* 0x0000001a22237210 */ /* 0x000fe20007f7e1ff */
[----:B------:R-:W-:-:S03]  /*5000*/  IMAD.X R26, RZ, RZ, R28, P0 ;  /* 0x000000ffff1a7224 */ /* 0x000fc600000e061c */
[----:B------:R-:W-:Y:S02]  /*5010*/  ISETP.GE.U32.AND P0, PT, R35, R24, PT ;  /* 0x000000182300720c */ /* 0x000fe40003f06070 */
[----:B------:R-:W-:-:S05]  /*5020*/  IADD3.X R26, PT, PT, RZ, R26, RZ, P2, !PT ;  /* 0x0000001aff1a7210 */ /* 0x000fca00017fe4ff */
[----:B------:R-:W-:-:S04]  /*5030*/  IMAD R28, R26, R24, R27 ;  /* 0x000000181a1c7224 */ /* 0x000fc800078e021b */
[----:B------:R-:W-:Y:S01]  /*5040*/  IMAD.X R15, R15, 0x1, ~R28, P3 ;  /* 0x000000010f0f7824 */ /* 0x000fe200018e0e1c */
[----:B------:R-:W-:-:S04]  /*5050*/  IADD3 R28, P3, PT, R35, -R24, RZ ;  /* 0x80000018231c7210 */ /* 0x000fc80007f7e0ff */
[----:B------:R-:W-:-:S04]  /*5060*/  ISETP.GE.U32.AND.EX P0, PT, R15, R25, PT, P0 ;  /* 0x000000190f00720c */ /* 0x000fc80003f06100 */
[----:B------:R-:W-:-:S04]  /*5070*/  SEL R35, R28, R35, P0 ;  /* 0x000000231c237207 */ /* 0x000fc80000000000 */
[----:B------:R-:W-:Y:S02]  /*5080*/  ISETP.GE.U32.AND P2, PT, R35, R24, PT ;  /* 0x000000182300720c */ /* 0x000fe40003f46070 */
[----:B------:R-:W-:Y:S02]  /*5090*/  IADD3.X R24, PT, PT, R15, ~R25, RZ, P3, !PT ;  /* 0x800000190f187210 */ /* 0x000fe40001ffe4ff */
[----:B------:R-:W-:Y:S02]  /*50a0*/  IADD3 R28, P3, PT, R21, 0x1, RZ ;  /* 0x00000001151c7810 */ /* 0x000fe40007f7e0ff */
[----:B------:R-:W-:Y:S02]  /*50b0*/  SEL R24, R24, R15, P0 ;  /* 0x0000000f18187207 */ /* 0x000fe40000000000 */
[----:B------:R-:W-:Y:S01]  /*50c0*/  SEL R28, R28, R21, P0 ;  /* 0x000000151c1c7207 */ /* 0x000fe20000000000 */
[----:B------:R-:W-:-:S05]  /*50d0*/  IMAD.X R15, RZ, RZ, R26, P3 ;  /* 0x000000ffff0f7224 */ /* 0x000fca00018e061a */
[----:B------:R-:W-:Y:S02]  /*50e0*/  SEL R15, R15, R26, P0 ;  /* 0x0000001a0f0f7207 */ /* 0x000fe40000000000 */
[----:B------:R-:W-:Y:S02]  /*50f0*/  ISETP.GE.U32.AND.EX P0, PT, R24, R25, PT, P2 ;  /* 0x000000191800720c */ /* 0x000fe40003f06120 */
[----:B------:R-:W-:Y:S02]  /*5100*/  IADD3 R21, P2, PT, R28, 0x1, RZ ;  /* 0x000000011c157810 */ /* 0x000fe40007f5e0ff */
[----:B------:R-:W-:Y:S02]  /*5110*/  LOP3.LUT R25, R11, R33, RZ, 0x3c, !PT ;  /* 0x000000210b197212 */ /* 0x000fe400078e3cff */
[----:B------:R-:W-:Y:S02]  /*5120*/  IADD3.X R24, PT, PT, RZ, R15, RZ, P2, !PT ;  /* 0x0000000fff187210 */ /* 0x000fe400017fe4ff */
[----:B------:R-:W-:-:S02]  /*5130*/  SEL R21, R21, R28, P0 ;  /* 0x0000001c15157207 */ /* 0x000fc40000000000 */
[----:B------:R-:W-:Y:S02]  /*5140*/  SEL R15, R24, R15, P0 ;  /* 0x0000000f180f7207 */ /* 0x000fe40000000000 */
[-C--:B------:R-:W-:Y:S02]  /*5150*/  IADD3 R24, P3, PT, RZ, -R21.reuse, RZ ;  /* 0x80000015ff187210 */ /* 0x080fe40007f7e0ff */
[----:B------:R-:W-:Y:S02]  /*5160*/  ISETP.NE.U32.AND P0, PT, R20, RZ, PT ;  /* 0x000000ff1400720c */ /* 0x000fe40003f05070 */
[----:B------:R-:W-:Y:S01]  /*5170*/  ISETP.GE.AND P2, PT, R25, RZ, PT ;  /* 0x000000ff1900720c */ /* 0x000fe20003f46270 */
[----:B------:R-:W-:Y:S01]  /*5180*/  IMAD.X R20, RZ, RZ, ~R15, P3 ;  /* 0x000000ffff147224 */ /* 0x000fe200018e0e0f */
[----:B------:R-:W-:Y:S02]  /*5190*/  ISETP.NE.AND.EX P0, PT, R11, RZ, PT, P0 ;  /* 0x000000ff0b00720c */ /* 0x000fe40003f05300 */
[----:B------:R-:W-:Y:S01]  /*51a0*/  SEL R24, R24, R21, !P2 ;  /* 0x0000001518187207 */ /* 0x000fe20005000000 */
[----:B------:R-:W-:Y:S01]  /*51b0*/  IMAD.MOV.U32 R21, RZ, RZ, 0x0 ;  /* 0x00000000ff157424 */ /* 0x000fe200078e00ff */
[----:B------:R-:W-:-:S02]  /*51c0*/  SEL R20, R20, R15, !P2 ;  /* 0x0000000f14147207 */ /* 0x000fc40005000000 */
[----:B------:R-:W-:Y:S02]  /*51d0*/  SEL R24, R24, 0xffffffff, P0 ;  /* 0xffffffff18187807 */ /* 0x000fe40000000000 */
[----:B------:R-:W-:Y:S02]  /*51e0*/  SEL R25, R20, 0xffffffff, P0 ;  /* 0xffffffff14197807 */ /* 0x000fe40000000000 */
[----:B------:R-:W-:-:S04]  /*51f0*/  MOV R20, R8 ;  /* 0x0000000800147202 */ /* 0x000fc80000000f00 */
[----:B------:R-:W-:Y:S05]  /*5200*/  RET.REL.NODEC R20 `(_ZN2at4cuda17kernelHistogram1DIddlLi1ELi2ELin1ELNS0_23CUDAHistogramMemoryTypeE0EZNS0_21CUDA_tensor_histogramIddLb0EEEbNS_6TensorES4_S4_lNS_14AccumulateTypeIT0_Lb1EE4typeES8_NS0_13TensorArgTypeES9_S9_EUllE0_EEvNS0_6detail10TensorInfoIT_T1_EESF_NSC_IKS6_SE_EElS8_S8_SE_T6_) ;  /* 0xffffffac147c7950 */ /* 0x000fea0003c3ffff */
        .weak           $__internal_10_$__cuda_sm20_div_u64
        .type           $__internal_10_$__cuda_sm20_div_u64,@function
        .size           $__internal_10_$__cuda_sm20_div_u64,(.L_x_6386 - $__internal_10_$__cuda_sm20_div_u64)
$__internal_10_$__cuda_sm20_div_u64:
[----:B------:R-:W-:Y:S01]  /*5210*/  MOV R14, R3 ;  /* 0x00000003000e7202 */ /* 0x000fe20000000f00 */
[----:B------:R-:W-:-:S04]  /*5220*/  IMAD.MOV.U32 R15, RZ, RZ, RZ ;  /* 0x000000ffff0f7224 */ /* 0x000fc800078e00ff */
        /* <DEDUP_REMOVED lines=16> */
[----:B------:R-:W-:-:S04]  /*5330*/  IMAD.HI.U32 R12, P1, R11, R9, R12 ;  /* 0x000000090b0c7227 */ /* 0x000fc8000782000c */
[----:B------:R-:W-:Y:S01]  /*5340*/  IMAD.X R7, R7, 0x1, R11, P0 ;  /* 0x0000000107077824 */ /* 0x000fe200000e060b */
[----:B------:R-:W-:-:S04]  /*5350*/  IADD3 R13, P2, PT, R15, R12, RZ ;  /* 0x0000000c0f0d7210 */ /* 0x000fc80007f5e0ff */
[----:B------:R-:W-:Y:S01]  /*5360*/  IADD3.X R7, PT, PT, RZ, RZ, R7, P2, P1 ;  /* 0x000000ffff077210 */ /* 0x000fe200017e2407 */
[----:B------:R-:W-:-:S03]  /*5370*/  IMAD.WIDE.U32 R10, R13, R3, RZ ;  /* 0x000000030d0a7225 */ /* 0x000fc600078e00ff */
[----:B------:R-:W-:Y:S01]  /*5380*/  IADD3 R9, P0, PT, RZ, -R10, RZ ;  /* 0x8000000aff097210 */ /* 0x000fe20007f1e0ff */
[----:B------:R-:W-:Y:S02]  /*5390*/  IMAD R10, R7, R3, R11 ;  /* 0x00000003070a7224 */ /* 0x000fe400078e020b */
[----:B------:R-:W-:Y:S02]  /*53a0*/  HFMA2 R11, -RZ, RZ, 0, 0 ;  /* 0x00000000ff0b7431 */ /* 0x000fe400000001ff */
[----:B------:R-:W-:Y:S01]  /*53b0*/  IMAD.HI.U32 R12, R13, R9, RZ ;  /* 0x000000090d0c7227 */ /* 0x000fe200078e00ff */
[----:B------:R-:W-:-:S05]  /*53c0*/  IADD3.X R10, PT, PT, RZ, ~R10, RZ, P0, !PT ;  /* 0x8000000aff0a7210 */ /* 0x000fca00007fe4ff */
[----:B------:R-:W-:-:S04]  /*53d0*/  IMAD.WIDE.U32 R12, P0, R13, R10, R12 ;  /* 0x0000000a0d0c7225 */ /* 0x000fc8000780000c */
[C---:B------:R-:W-:Y:S02]  /*53e0*/  IMAD R14, R7.reuse, R10, RZ ;  /* 0x0000000a070e7224 */ /* 0x040fe400078e02ff */
[----:B------:R-:W-:-:S04]  /*53f0*/  IMAD.HI.U32 R9, P1, R7, R9, R12 ;  /* 0x0000000907097227 */ /* 0x000fc8000782000c */
[----:B------:R-:W-:Y:S01]  /*5400*/  IMAD.HI.U32 R10, R7, R10, RZ ;  /* 0x0000000a070a7227 */ /* 0x000fe200078e00ff */
[----:B------:R-:W-:-:S03]  /*5410*/  IADD3 R9, P2, PT, R14, R9, RZ ;  /* 0x000000090e097210 */ /* 0x000fc60007f5e0ff */
        /* <DEDUP_REMOVED lines=8> */
[----:B------:R-:W-:Y:S02]  /*54a0*/  IMAD.X R7, RZ, RZ, R7, P0 ;  /* 0x000000ffff077224 */ /* 0x000fe400000e0607 */
[----:B------:R-:W-:-:S03]  /*54b0*/  IMAD.WIDE.U32 R10, R12, R3, RZ ;  /* 0x000000030c0a7225 */ /* 0x000fc600078e00ff */
[----:B------:R-:W-:Y:S02]  /*54c0*/  IADD3.X R7, PT, PT, RZ, R7, RZ, P1, !PT ;  /* 0x00000007ff077210 */ /* 0x000fe40000ffe4ff */
[----:B------:R-:W-:-:S03]  /*54d0*/  IADD3 R16, P0, PT, -R10, R6, RZ ;  /* 0x000000060a107210 */ /* 0x000fc60007f1e1ff */
[----:B------:R-:W-:Y:S01]  /*54e0*/  IMAD R14, R7, R3, R11 ;  /* 0x00000003070e7224 */ /* 0x000fe200078e020b */
[----:B------:R-:W-:-:S03]  /*54f0*/  IADD3 R6, P1, PT, -R3, R16, RZ ;  /* 0x0000001003067210 */ /* 0x000fc60007f3e1ff */
[----:B------:R-:W-:Y:S01]  /*5500*/  IMAD.X R14, R5, 0x1, ~R14, P0 ;  /* 0x00000001050e7824 */ /* 0x000fe200000e0e0e */
[----:B------:R-:W-:Y:S02]  /*5510*/  ISETP.GE.U32.AND P0, PT, R16, R3, PT ;  /* 0x000000031000720c */ /* 0x000fe40003f06070 */
[----:B------:R-:W-:Y:S02]  /*5520*/  IADD3 R5, P2, PT, R12, 0x1, RZ ;  /* 0x000000010c057810 */ /* 0x000fe40007f5e0ff */
[C---:B------:R-:W-:Y:S02]  /*5530*/  ISETP.GE.U32.AND.EX P0, PT, R14.reuse, RZ, PT, P0 ;  /* 0x000000ff0e00720c */ /* 0x040fe40003f06100 */
[----:B------:R-:W-:Y:S02]  /*5540*/  IADD3.X R9, PT, PT, R14, -0x1, RZ, P1, !PT ;  /* 0xffffffff0e097810 */ /* 0x000fe40000ffe4ff */
[----:B------:R-:W-:Y:S02]  /*5550*/  IADD3.X R10, PT, PT, RZ, R7, RZ, P2, !PT ;  /* 0x00000007ff0a7210 */ /* 0x000fe400017fe4ff */
[----:B------:R-:W-:-:S02]  /*5560*/  SEL R6, R6, R16, P0 ;  /* 0x0000001006067207 */ /* 0x000fc40000000000 */
[----:B------:R-:W-:Y:S02]  /*5570*/  SEL R5, R5, R12, P0 ;  /* 0x0000000c05057207 */ /* 0x000fe40000000000 */
[----:B------:R-:W-:Y:S02]  /*5580*/  SEL R9, R9, R14, P0 ;  /* 0x0000000e09097207 */ /* 0x000fe40000000000 */
[----:B------:R-:W-:Y:S02]  /*5590*/  SEL R10, R10, R7, P0 ;  /* 0x000000070a0a7207 */ /* 0x000fe40000000000 */
[----:B------:R-:W-:Y:S02]  /*55a0*/  ISETP.GE.U32.AND P0, PT, R6, R3, PT ;  /* 0x000000030600720c */ /* 0x000fe40003f06070 */
[----:B------:R-:W-:Y:S02]  /*55b0*/  IADD3 R6, P2, PT, R5, 0x1, RZ ;  /* 0x0000000105067810 */ /* 0x000fe40007f5e0ff */
[----:B------:R-:W-:-:S02]  /*55c0*/  ISETP.NE.U32.AND P1, PT, R3, RZ, PT ;  /* 0x000000ff0300720c */ /* 0x000fc40003f25070 */
[----:B------:R-:W-:Y:S01]  /*55d0*/  ISETP.GE.U32.AND.EX P0, PT, R9, RZ, PT, P0 ;  /* 0x000000ff0900720c */ /* 0x000fe20003f06100 */
[----:B------:R-:W-:Y:S01]  /*55e0*/  IMAD.X R7, RZ, RZ, R10, P2 ;  /* 0x000000ffff077224 */ /* 0x000fe200010e060a */
[----:B------:R-:W-:Y:S02]  /*55f0*/  MOV R9, 0x0 ;  /* 0x0000000000097802 */ /* 0x000fe40000000f00 */
[----:B------:R-:W-:Y:S02]  /*5600*/  ISETP.NE.AND.EX P1, PT, RZ, RZ, PT, P1 ;  /* 0x000000ffff00720c */ /* 0x000fe40003f25310 */
[----:B------:R-:W-:Y:S02]  /*5610*/  SEL R6, R6, R5, P0 ;  /* 0x0000000506067207 */ /* 0x000fe40000000000 */
[----:B------:R-:W-:Y:S02]  /*5620*/  SEL R7, R7, R10, P0 ;  /* 0x0000000a07077207 */ /* 0x000fe40000000000 */
[----:B------:R-:W-:-:S02]  /*5630*/  SEL R6, R6, 0xffffffff, P1 ;  /* 0xffffffff06067807 */ /* 0x000fc40000800000 */
[----:B------:R-:W-:Y:S01]  /*5640*/  SEL R7, R7, 0xffffffff, P1 ;  /* 0xffffffff07077807 */ /* 0x000fe20000800000 */
[----:B------:R-:W-:Y:S06]  /*5650*/  RET.REL.NODEC R8 `(_ZN2at4cuda17kernelHistogram1DIddlLi1ELi2ELin1ELNS0_23CUDAHistogramMemoryTypeE0EZNS0_21CUDA_tensor_histogramIddLb0EEEbNS_6TensorES4_S4_lNS_14AccumulateTypeIT0_Lb1EE4typeES8_NS0_13TensorArgTypeES9_S9_EUllE0_EEvNS0_6detail10TensorInfoIT_T1_EESF_NSC_IKS6_SE_EElS8_S8_SE_T6_) ;  /* 0xffffffa808687950 */ /* 0x000fec0003c3ffff */
.L_x_373:
        /* <DEDUP_REMOVED lines=10> */
.L_x_6386:


//--------------------- .text._ZN2at4cuda17kernelHistogram1DIddlLi1ELi2ELin1ELNS0_23CUDAHistogramMemoryTypeE1EZNS0_21CUDA_tensor_histogramIddLb0EEEbNS_6TensorES4_S4_lNS_14AccumulateTypeIT0_Lb1EE4typeES8_NS0_13TensorArgTypeES9_S9_EUllE_EEvNS0_6detail10TensorInfoIT_T1_EESF_NSC_IKS6_SE_EElS8_S8_SE_T6_ --------------------------
	.section	.text._ZN2at4cuda17kernelHistogram1DIddlLi1ELi2ELin1ELNS0_23CUDAHistogramMemoryTypeE1EZNS0_21CUDA_tensor_histogramIddLb0EEEbNS_6TensorES4_S4_lNS_14AccumulateTypeIT0_Lb1EE4typeES8_NS0_13TensorArgTypeES9_S9_EUllE_EEvNS0_6detail10TensorInfoIT_T1_EESF_NSC_IKS6_SE_EElS8_S8_SE_T6_,"ax",@progbits
	.align	128
        .global         _ZN2at4cuda17kernelHistogram1DIddlLi1ELi2ELin1ELNS0_23CUDAHistogramMemoryTypeE1EZNS0_21CUDA_tensor_histogramIddLb0EEEbNS_6TensorES4_S4_lNS_14AccumulateTypeIT0_Lb1EE4typeES8_NS0_13TensorArgTypeES9_S9_EUllE_EEvNS0_6detail10TensorInfoIT_T1_EESF_NSC_IKS6_SE_EElS8_S8_SE_T6_
        .type           _ZN2at4cuda17kernelHistogram1DIddlLi1ELi2ELin1ELNS0_23CUDAHistogramMemoryTypeE1EZNS0_21CUDA_tensor_histogramIddLb0EEEbNS_6TensorES4_S4_lNS_14AccumulateTypeIT0_Lb1EE4typeES8_NS0_13TensorArgTypeES9_S9_EUllE_EEvNS0_6detail10TensorInfoIT_T1_EESF_NSC_IKS6_SE_EElS8_S8_SE_T6_,@function
        .size           _ZN2at4cuda17kernelHistogram1DIddlLi1ELi2ELin1ELNS0_23CUDAHistogramMemoryTypeE1EZNS0_21CUDA_tensor_histogramIddLb0EEEbNS_6TensorES4_S4_lNS_14AccumulateTypeIT0_Lb1EE4typeES8_NS0_13TensorArgTypeES9_S9_EUllE_EEvNS0_6detail10TensorInfoIT_T1_EESF_NSC_IKS6_SE_EElS8_S8_SE_T6_,(.L_x_6388 - _ZN2at4cuda17kernelHistogram1DIddlLi1ELi2ELin1ELNS0_23CUDAHistogramMemoryTypeE1EZNS0_21CUDA_tensor_histogramIddLb0EEEbNS_6TensorES4_S4_lNS_14AccumulateTypeIT0_Lb1EE4typeES8_NS0_13TensorArgTypeES9_S9_EUllE_EEvNS0_6detail10TensorInfoIT_T1_EESF_NSC_IKS6_SE_EElS8_S8_SE_T6_)
        .other          _ZN2at4cuda17kernelHistogram1DIddlLi1ELi2ELin1ELNS0_23CUDAHistogramMemoryTypeE1EZNS0_21CUDA_tensor_histogramIddLb0EEEbNS_6TensorES4_S4_lNS_14AccumulateTypeIT0_Lb1EE4typeES8_NS0_13TensorArgTypeES9_S9_EUllE_EEvNS0_6detail10TensorInfoIT_T1_EESF_NSC_IKS6_SE_EElS8_S8_SE_T6_,@"STO_CUDA_ENTRY STV_DEFAULT"
_ZN2at4cuda17kernelHistogram1DIddlLi1ELi2ELin1ELNS0_23CUDAHistogramMemoryTypeE1EZNS0_21CUDA_tensor_histogramIddLb0EEEbNS_6TensorES4_S4_lNS_14AccumulateTypeIT0_Lb1EE4typeES8_NS0_13TensorArgTypeES9_S9_EUllE_EEvNS0_6detail10TensorInfoIT_T1_EESF_NSC_IKS6_SE_EElS8_S8_SE_T6_:
.text._ZN2at4cuda17kernelHistogram1DIddlLi1ELi2ELin1ELNS0_23CUDAHistogramMemoryTypeE1EZNS0_21CUDA_tensor_histogramIddLb0EEEbNS_6TensorES4_S4_lNS_14AccumulateTypeIT0_Lb1EE4typeES8_NS0_13TensorArgTypeES9_S9_EUllE_EEvNS0_6detail10TensorInfoIT_T1_EESF_NSC_IKS6_SE_EElS8_S8_SE_T6_:
        /* <DEDUP_REMOVED lines=26> */
.L_x_428:
        /* <DEDUP_REMOVED lines=21> */
.L_x_400:
        /* <DEDUP_REMOVED lines=33> */
.L_x_377:
[----:B------:R-:W-:Y:S01]  /*0500*/  IMAD.MOV.U32 R10, RZ, RZ, R14 ;  /* 0x000000ffff0a7224 */ /* 0x000fe200078e000e */
[----:B------:R-:W-:Y:S02]  /*0510*/  MOV R5, R15 ;  /* 0x0000000f00057202 */ /* 0x000fe40000000f00 */
[----:B------:R-:W-:-:S07]  /*0520*/  MOV R8, 0x540 ;  /* 0x0000054000087802 */ /* 0x000fce0000000f00 */
[----:B------:R-:W-:Y:S05]  /*0530*/  CALL.REL.NOINC `($__internal_12_$__cuda_sm20_div_s64) ;  /* 0x0000004000207944 */ /* 0x000fea0003c00000 */
        /* <DEDUP_REMOVED lines=10> */
.L_x_378:
[----:B------:R-:W-:Y:S05]  /*05e0*/  BSYNC.RECONVERGENT B0 ;  /* 0x0000000000007941 */ /* 0x000fea0003800200 */
.L_x_376:
        /* <DEDUP_REMOVED lines=37> */
.L_x_380:
[----:B------:R-:W-:Y:S01]  /*0840*/  IMAD.MOV.U32 R30, RZ, RZ, R22 ;  /* 0x000000ffff1e7224 */ /* 0x000fe200078e0016 */
[----:B------:R-:W-:Y:S01]  /*0850*/  MOV R9, R23 ;  /* 0x0000001700097202 */ /* 0x000fe20000000f00 */
[----:B------:R-:W-:Y:S01]  /*0860*/  IMAD.MOV.U32 R10, RZ, RZ, R20 ;  /* 0x000000ffff0a7224 */ /* 0x000fe200078e0014 */
[----:B------:R-:W-:Y:S01]  /*0870*/  MOV R8, 0x8a0 ;  /* 0x000008a000087802 */ /* 0x000fe20000000f00 */
[----:B------:R-:W-:-:S07]  /*0880*/  IMAD.MOV.U32 R5, RZ, RZ, R21 ;  /* 0x000000ffff057224 */ /* 0x000fce00078e0015 */
[----:B------:R-:W-:Y:S05]  /*0890*/  CALL.REL.NOINC `($__internal_12_$__cuda_sm20_div_s64) ;  /* 0x0000003c00487944 */ /* 0x000fea0003c00000 */
        /* <DEDUP_REMOVED lines=10> */
.L_x_381:
[----:B------:R-:W-:Y:S05]  /*0940*/  BSYNC.RECONVERGENT B0 ;  /* 0x0000000000007941 */ /* 0x000fea0003800200 */
.L_x_379:
        /* <DEDUP_REMOVED lines=38> */
.L_x_383:
        /* <DEDUP_REMOVED lines=16> */
.L_x_384:
[----:B------:R-:W-:Y:S05]  /*0cb0*/  BSYNC.RECONVERGENT B0 ;  /* 0x0000000000007941 */ /* 0x000fea0003800200 */
.L_x_382:
        /* <DEDUP_REMOVED lines=38> */
.L_x_386:
[----:B------:R-:W-:Y:S01]  /*0f20*/  IMAD.MOV.U32 R30, RZ, RZ, R34 ;  /* 0x000000ffff1e7224 */ /* 0x000fe200078e0022 */
[----:B------:R-:W-:Y:S01]  /*0f30*/  MOV R9, R35 ;  /* 0x0000002300097202 */ /* 0x000fe20000000f00 */
[----:B------:R-:W-:Y:S01]  /*0f40*/  IMAD.MOV.U32 R10, RZ, RZ, R22 ;  /* 0x000000ffff0a7224 */ /* 0x000fe200078e0016 */
[----:B------:R-:W-:Y:S01]  /*0f50*/  MOV R8, 0xf80 ;  /* 0x00000f8000087802 */ /* 0x000fe20000000f00 */
[----:B------:R-:W-:-:S07]  /*0f60*/  IMAD.MOV.U32 R5, RZ, RZ, R23 ;  /* 0x000000ffff057224 */ /* 0x000fce00078e0017 */
[----:B------:R-:W-:Y:S05]  /*0f70*/  CALL.REL.NOINC `($__internal_12_$__cuda_sm20_div_s64) ;  /* 0x0000003400907944 */ /* 0x000fea0003c00000 */
[-C--:B------:R-:W-:Y:S01]  /*0f80*/  IADD3 R11, P0, PT, RZ, -R24.reuse, RZ ;  /* 0x80000018ff0b7210 */ /* 0x080fe20007f1e0ff */
[----:B------:R-:W-:Y:S01]  /*0f90*/  IMAD.MOV.U32 R8, RZ, RZ, R34 ;  /* 0x000000ffff087224 */ /* 0x000fe200078e0022 */
[----:B------:R-:W-:Y:S01]  /*0fa0*/  MOV R9, R35 ;  /* 0x0000002300097202 */ /* 0x000fe20000000f00 */
[----:B------:R-:W-:Y:S01]  /*0fb0*/  IMAD.MOV.U32 R35, RZ, RZ, R25 ;  /* 0x000000ffff237224 */ /* 0x000fe200078e0019 */
[----:B------:R-:W-:Y:S02]  /*0fc0*/  IADD3.X R5, PT, PT, RZ, ~R25, RZ, P0, !PT ;  /* 0x80000019ff057210 */ /* 0x000fe400007fe4ff */
[----:B------:R-:W-:Y:S01]  /*0fd0*/  MOV R34, R24 ;  /* 0x0000001800227202 */ /* 0x000fe20000000f00 */
[----:B------:R-:W-:-:S04]  /*0fe0*/  IMAD.WIDE.U32 R8, R22, R11, R8 ;  /* 0x0000000b16087225 */ /* 0x000fc800078e0008 */
[----:B------:R-:W-:-:S04]  /*0ff0*/  IMAD R5, R5, R22, RZ ;  /* 0x0000001605057224 */ /* 0x000fc800078e02ff */
[----:B------:R-:W-:-:S04]  /*1000*/  IMAD R5, R23, R11, R5 ;  /* 0x0000000b17057224 */ /* 0x000fc800078e0205 */
[----:B------:R-:W-:-:S07]  /*1010*/  IMAD.IADD R11, R9, 0x1, R5 ;  /* 0x00000001090b7824 */ /* 0x000fce00078e0205 */
.L_x_387:
[----:B------:R-:W-:Y:S05]  /*1020*/  BSYNC.RECONVERGENT B0 ;  /* 0x0000000000007941 */ /* 0x000fea0003800200 */
.L_x_385:
        /* <DEDUP_REMOVED lines=38> */
.L_x_389:
[----:B------:R-:W-:Y:S01]  /*1290*/  MOV R30, R34 ;  /* 0x00000022001e7202 */ /* 0x000fe20000000f00 */
[----:B------:R-:W-:Y:S01]  /*12a0*/  IMAD.MOV.U32 R9, RZ, RZ, R35 ;  /* 0x000000ffff097224 */ /* 0x000fe200078e0023 */
[----:B------:R-:W-:Y:S01]  /*12b0*/  MOV R10, R22 ;  /* 0x00000016000a7202 */ /* 0x000fe20000000f00 */
[----:B------:R-:W-:Y:S01]  /*12c0*/  IMAD.MOV.U32 R5, RZ, RZ, R23 ;  /* 0x000000ffff057224 */ /* 0x000fe200078e0017 */
[----:B------:R-:W-:-:S07]  /*12d0*/  MOV R8, 0x12f0 ;  /* 0x000012f000087802 */ /* 0x000fce0000000f00 */
[----:B------:R-:W-:Y:S05]  /*12e0*/  CALL.REL.NOINC `($__internal_12_$__cuda_sm20_div_s64) ;  /* 0x0000003000b47944 */ /* 0x000fea0003c00000 */
        /* <DEDUP_REMOVED lines=11> */
.L_x_390:
[----:B------:R-:W-:Y:S05]  /*13a0*/  BSYNC.RECONVERGENT B0 ;  /* 0x0000000000007941 */ /* 0x000fea0003800200 */
.L_x_388:
        /* <DEDUP_REMOVED lines=38> */
.L_x_392:
[----:B------:R-:W-:Y:S01]  /*1610*/  IMAD.MOV.U32 R30, RZ, RZ, R22 ;  /* 0x000000ffff1e7224 */ /* 0x000fe200078e0016 */
[----:B------:R-:W-:Y:S01]  /*1620*/  MOV R9, R23 ;  /* 0x0000001700097202 */ /* 0x000fe20000000f00 */
[----:B------:R-:W-:Y:S01]  /*1630*/  IMAD.MOV.U32 R10, RZ, RZ, R20 ;  /* 0x000000ffff0a7224 */ /* 0x000fe200078e0014 */
[----:B------:R-:W-:Y:S02]  /*1640*/  MOV R5, R21 ;  /* 0x0000001500057202 */ /* 0x000fe40000000f00 */
[----:B------:R-:W-:-:S07]  /*1650*/  MOV R8, 0x1670 ;  /* 0x0000167000087802 */ /* 0x000fce0000000f00 */
[----:B------:R-:W-:Y:S05]  /*1660*/  CALL.REL.NOINC `($__internal_12_$__cuda_sm20_div_s64) ;  /* 0x0000002c00d47944 */ /* 0x000fea0003c00000 */
        /* <DEDUP_REMOVED lines=11> */
.L_x_393:
[----:B------:R-:W-:Y:S05]  /*1720*/  BSYNC.RECONVERGENT B0 ;  /* 0x0000000000007941 */ /* 0x000fea0003800200 */
.L_x_391:
        /* <DEDUP_REMOVED lines=38> */
.L_x_395:
        /* <DEDUP_REMOVED lines=17> */
.L_x_396:
[----:B------:R-:W-:Y:S05]  /*1aa0*/  BSYNC.RECONVERGENT B0 ;  /* 0x0000000000007941 */ /* 0x000fea0003800200 */
.L_x_394:
        /* <DEDUP_REMOVED lines=18> */
[----:B0-----:R-:W-:Y:S01]  /*1bd0*/  IADD3 R8, PT, PT, R5, 0xffffffe, RZ ;  /* 0x0ffffffe05087810 */ /* 0x001fe20007ffe0ff */
[----:B------:R-:W-:-:S05]  /*1be0*/  IMAD.MOV.U32 R5, RZ, RZ, RZ ;  /* 0x000000ffff057224 */ /* 0x000fca00078e00ff */
        /* <DEDUP_REMOVED lines=15> */
[----:B------:R-:W-:Y:S01]  /*1ce0*/  IMAD R8, R22, R11, R20 ;  /* 0x0000000b16087224 */ /* 0x000fe200078e0214 */
[----:B------:R-:W-:Y:S06]  /*1cf0*/  BRA `(.L_x_399) ;  /* 0x0000000000407947 */ /* 0x000fec0003800000 */
.L_x_398:
        /* <DEDUP_REMOVED lines=16> */
.L_x_399:
[----:B------:R-:W-:Y:S05]  /*1e00*/  BSYNC.RECONVERGENT B0 ;  /* 0x0000000000007941 */ /* 0x000fea0003800200 */
.L_x_397:
[----:B------:R-:W0:Y:S01]  /*1e10*/  LDC.64 R10, c[0x0][R7+0x450] ;  /* 0x00011400070a7b82 */ /* 0x000e220000000a00 */
[----:B------:R-:W-:Y:S01]  /*1e20*/  MOV R12, R14 ;  /* 0x0000000e000c7202 */ /* 0x000fe20000000f00 */
[----:B------:R-:W-:Y:S02]  /*1e30*/  VIADD R2, R2, 0xfffffff8 ;  /* 0xfffffff802027836 */ /* 0x000fe40000000000 */
[-C--:B0-----:R-:W-:Y:S02]  /*1e40*/  IMAD R11, R11, R8.reuse, RZ ;  /* 0x000000080b0b7224 */ /* 0x081fe400078e02ff */
[----:B------:R-:W-:-:S04]  /*1e50*/  IMAD.WIDE.U32 R12, R10, R8, R12 ;  /* 0x000000080a0c7225 */ /* 0x000fc800078e000c */
[----:B------:R-:W-:-:S05]  /*1e60*/  IMAD R11, R10, R5, R11 ;  /* 0x000000050a0b7224 */ /* 0x000fca00078e020b */
[----:B------:R-:W-:Y:S01]  /*1e70*/  IADD3 R13, PT, PT, R13, R11, RZ ;  /* 0x0000000b0d0d7210 */ /* 0x000fe20007ffe0ff */
[----:B------:R-:W-:Y:S06]  /*1e80*/  @P1 BRA `(.L_x_400) ;  /* 0xffffffe400181947 */ /* 0x000fec000383ffff */
[----:B------:R-:W-:-:S07]  /*1e90*/  VIADD R7, R2, 0x4 ;  /* 0x0000000402077836 */ /* 0x000fce0000000000 */
.L_x_375:
[----:B------:R-:W-:-:S09]  /*1ea0*/  UISETP.NE.AND UP0, UPT, UR7, URZ, UPT ;  /* 0x000000ff0700728c */ /* 0x000fd2000bf05270 */
[----:B------:R-:W-:Y:S05]  /*1eb0*/  BRA.U !UP0, `(.L_x_374) ;  /* 0x0000001508f87547 */ /* 0x000fea000b800000 */
[----:B------:R-:W-:-:S09]  /*1ec0*/  UISETP.GE.U32.AND UP0, UPT, UR7, 0x4, UPT ;  /* 0x000000040700788c */ /* 0x000fd2000bf06070 */
        /* <DEDUP_REMOVED lines=32> */
.L_x_403:
[----:B------:R-:W-:Y:S01]  /*20d0*/  IMAD.MOV.U32 R10, RZ, RZ, R14 ;  /* 0x000000ffff0a7224 */ /* 0x000fe200078e000e */
[----:B------:R-:W-:Y:S02]  /*20e0*/  MOV R5, R15 ;  /* 0x0000000f00057202 */ /* 0x000fe40000000f00 */
[----:B------:R-:W-:-:S07]  /*20f0*/  MOV R8, 0x2110 ;  /* 0x0000211000087802 */ /* 0x000fce0000000f00 */
[----:B------:R-:W-:Y:S05]  /*2100*/  CALL.REL.NOINC `($__internal_12_$__cuda_sm20_div_s64) ;  /* 0x00000024002c7944 */ /* 0x000fea0003c00000 */
        /* <DEDUP_REMOVED lines=10> */
.L_x_404:
[----:B------:R-:W-:Y:S05]  /*21b0*/  BSYNC.RECONVERGENT B0 ;  /* 0x0000000000007941 */ /* 0x000fea0003800200 */
.L_x_402:
        /* <DEDUP_REMOVED lines=37> */
.L_x_406:
        /* <DEDUP_REMOVED lines=17> */
.L_x_407:
[----:B------:R-:W-:Y:S05]  /*2520*/  BSYNC.RECONVERGENT B0 ;  /* 0x0000000000007941 */ /* 0x000fea0003800200 */
.L_x_405:
        /* <DEDUP_REMOVED lines=38> */
.L_x_409:
        /* <DEDUP_REMOVED lines=17> */
.L_x_410:
[----:B------:R-:W-:Y:S05]  /*28a0*/  BSYNC.RECONVERGENT B0 ;  /* 0x0000000000007941 */ /* 0x000fea0003800200 */
.L_x_408:
        /* <DEDUP_REMOVED lines=37> */
.L_x_412:
        /* <DEDUP_REMOVED lines=16> */
.L_x_413:
[----:B------:R-:W-:Y:S05]  /*2c00*/  BSYNC.RECONVERGENT B0 ;  /* 0x0000000000007941 */ /* 0x000fea0003800200 */
.L_x_411:
[----:B------:R-:W0:Y:S01]  /*2c10*/  LDC.64 R10, c[0x0][R0+0x450] ;  /* 0x00011400000a7b82 */ /* 0x000e220000000a00 */
[----:B------:R-:W-:Y:S02]  /*2c20*/  IMAD.MOV.U32 R12, RZ, RZ, R22 ;  /* 0x000000ffff0c7224 */ /* 0x000fe400078e0016 */
[-C--:B0-----:R-:W-:Y:S02]  /*2c30*/  IMAD R2, R11, R8.reuse, RZ ;  /* 0x000000080b027224 */ /* 0x081fe400078e02ff */
[----:B------:R-:W-:-:S04]  /*2c40*/  IMAD.WIDE.U32 R12, R10, R8, R12 ;  /* 0x000000080a0c7225 */ /* 0x000fc800078e000c */
[----:B------:R-:W-:-:S05]  /*2c50*/  IMAD R5, R10, R5, R2 ;  /* 0x000000050a057224 */ /* 0x000fca00078e0202 */
[----:B------:R-:W-:-:S07]  /*2c60*/  IADD3 R13, PT, PT, R13, R5, RZ ;  /* 0x000000050d0d7210 */ /* 0x000fce0007ffe0ff */
.L_x_401:
        /* <DEDUP_REMOVED lines=35> */
.L_x_416:
[----:B------:R-:W-:Y:S01]  /*2ea0*/  MOV R10, R14 ;  /* 0x0000000e000a7202 */ /* 0x000fe20000000f00 */
[----:B------:R-:W-:Y:S01]  /*2eb0*/  IMAD.MOV.U32 R5, RZ, RZ, R15 ;  /* 0x000000ffff057224 */ /* 0x000fe200078e000f */
[----:B------:R-:W-:-:S07]  /*2ec0*/  MOV R8, 0x2ee0 ;  /* 0x00002ee000087802 */ /* 0x000fce0000000f00 */
[----:B------:R-:W-:Y:S05]  /*2ed0*/  CALL.REL.NOINC `($__internal_12_$__cuda_sm20_div_s64) ;  /* 0x0000001400b87944 */ /* 0x000fea0003c00000 */
        /* <DEDUP_REMOVED lines=10> */
.L_x_417:
[----:B------:R-:W-:Y:S05]  /*2f80*/  BSYNC.RECONVERGENT B0 ;  /* 0x0000000000007941 */ /* 0x000fea0003800200 */
.L_x_415:
        /* <DEDUP_REMOVED lines=36> */
.L_x_419:
        /* <DEDUP_REMOVED lines=16> */
.L_x_420:
[----:B------:R-:W-:Y:S05]  /*32d0*/  BSYNC.RECONVERGENT B0 ;  /* 0x0000000000007941 */ /* 0x000fea0003800200 */
.L_x_418:
[----:B------:R-:W0:Y:S01]  /*32e0*/  LDC.64 R10, c[0x0][R0+0x450] ;  /* 0x00011400000a7b82 */ /* 0x000e220000000a00 */
[----:B------:R-:W-:Y:S01]  /*32f0*/  MOV R12, R22 ;  /* 0x00000016000c7202 */ /* 0x000fe20000000f00 */
[----:B0-----:R-:W-:-:S04]  /*3300*/  IMAD R2, R11, R8, RZ ;  /* 0x000000080b027224 */ /* 0x001fc800078e02ff */
[----:B------:R-:W-:-:S04]  /*3310*/  IMAD.WIDE.U32 R12, R10, R8, R12 ;  /* 0x000000080a0c7225 */ /* 0x000fc800078e000c */
[----:B------:R-:W-:-:S04]  /*3320*/  IMAD R5, R10, R5, R2 ;  /* 0x000000050a057224 */ /* 0x000fc800078e0202 */
[----:B------:R-:W-:-:S07]  /*3330*/  IMAD.IADD R13, R13, 0x1, R5 ;  /* 0x000000010d0d7824 */ /* 0x000fce00078e0205 */
.L_x_414:
        /* <DEDUP_REMOVED lines=35> */
.L_x_422:
[----:B------:R-:W-:Y:S01]  /*3570*/  MOV R10, R14 ;  /* 0x0000000e000a7202 */ /* 0x000fe20000000f00 */
[----:B------:R-:W-:Y:S01]  /*3580*/  IMAD.MOV.U32 R5, RZ, RZ, R15 ;  /* 0x000000ffff057224 */ /* 0x000fe200078e000f */
[----:B------:R-:W-:-:S07]  /*3590*/  MOV R8, 0x35b0 ;  /* 0x000035b000087802 */ /* 0x000fce0000000f00 */
[----:B------:R-:W-:Y:S05]  /*35a0*/  CALL.REL.NOINC `($__internal_12_$__cuda_sm20_div_s64) ;  /* 0x0000001000047944 */ /* 0x000fea0003c00000 */
[-C--:B------:R-:W-:Y:S01]  /*35b0*/  IADD3 R7, P0, PT, RZ, -R24.reuse, RZ ;  /* 0x80000018ff077210 */ /* 0x080fe20007f1e0ff */
[----:B------:R-:W-:Y:S01]  /*35c0*/  IMAD.MOV.U32 R8, RZ, RZ, R30 ;  /* 0x000000ffff087224 */ /* 0x000fe200078e001e */
[----:B------:R-:W-:Y:S02]  /*35d0*/  MOV R30, R24 ;  /* 0x00000018001e7202 */ /* 0x000fe40000000f00 */
[----:B------:R-:W-:Y:S01]  /*35e0*/  IADD3.X R5, PT, PT, RZ, ~R25, RZ, P0, !PT ;  /* 0x80000019ff057210 */ /* 0x000fe200007fe4ff */
[----:B------:R-:W-:-:S04]  /*35f0*/  IMAD.WIDE.U32 R8, R14, R7, R8 ;  /* 0x000000070e087225 */ /* 0x000fc800078e0008 */
[----:B------:R-:W-:-:S04]  /*3600*/  IMAD R5, R5, R14, RZ ;  /* 0x0000000e05057224 */ /* 0x000fc800078e02ff */
[----:B------:R-:W-:-:S04]  /*3610*/  IMAD R5, R15, R7, R5 ;  /* 0x000000070f057224 */ /* 0x000fc800078e0205 */
[----:B------:R-:W-:Y:S01]  /*3620*/  IMAD.IADD R7, R9, 0x1, R5 ;  /* 0x0000000109077824 */ /* 0x000fe200078e0205 */
[----:B------:R-:W-:-:S07]  /*3630*/  MOV R9, R25 ;  /* 0x0000001900097202 */ /* 0x000fce0000000f00 */
.L_x_423:
[----:B------:R-:W-:Y:S05]  /*3640*/  BSYNC.RECONVERGENT B0 ;  /* 0x0000000000007941 */ /* 0x000fea0003800200 */
.L_x_421:
[----:B------:R-:W0:Y:S02]  /*3650*/  LDC.64 R10, c[0x0][R0+0x450] ;  /* 0x00011400000a7b82 */ /* 0x000e240000000a00 */
[-C--:B0-----:R-:W-:Y:S02]  /*3660*/  IMAD R2, R11, R8.reuse, RZ ;  /* 0x000000080b027224 */ /* 0x081fe400078e02ff */
[----:B------:R-:W-:-:S04]  /*3670*/  IMAD.WIDE.U32 R12, R10, R8, R12 ;  /* 0x000000080a0c7225 */ /* 0x000fc800078e000c */
[----:B------:R-:W-:-:S04]  /*3680*/  IMAD R7, R10, R7, R2 ;  /* 0x000000070a077224 */ /* 0x000fc800078e0202 */
[----:B------:R-:W-:-:S07]  /*3690*/  IMAD.IADD R13, R13, 0x1, R7 ;  /* 0x000000010d0d7824 */ /* 0x000fce00078e0207 */
.L_x_374:
[----:B------:R-:W0:Y:S01]  /*36a0*/  LDCU.64 UR12, c[0x0][0x790] ;  /* 0x0000f200ff0c77ac */ /* 0x000e220008000a00 */
[----:B------:R-:W1:Y:S01]  /*36b0*/  LDCU.64 UR14, c[0x0][0x6c0] ;  /* 0x0000d800ff0e77ac */ /* 0x000e620008000a00 */
[----:B0-----:R-:W-:Y:S02]  /*36c0*/  IMAD R5, R9, UR12, RZ ;  /* 0x0000000c09057c24 */ /* 0x001fe4000f8e02ff */
[C---:B------:R-:W-:Y:S02]  /*36d0*/  IMAD.WIDE.U32 R8, R30.reuse, UR12, R12 ;  /* 0x0000000c1e087c25 */ /* 0x040fe4000f8e000c */
[----:B------:R-:W0:Y:S02]  /*36e0*/  LDC.64 R12, c[0x0][0x868] ;  /* 0x00021a00ff0c7b82 */ /* 0x000e240000000a00 */
[----:B------:R-:W-:Y:S01]  /*36f0*/  IMAD R5, R30, UR13, R5 ;  /* 0x0000000d1e057c24 */ /* 0x000fe2000f8e0205 */
[----:B-1----:R-:W-:Y:S01]  /*3700*/  LEA R10, P0, R8, UR14, 0x3 ;  /* 0x0000000e080a7c11 */ /* 0x002fe2000f8018ff */
[----:B------:R-:W1:Y:S03]  /*3710*/  LDCU.64 UR12, c[0x0][0x870] ;  /* 0x00010e00ff0c77ac */ /* 0x000e660008000a00 */
[----:B------:R-:W-:-:S04]  /*3720*/  IADD3 R5, PT, PT, R9, R5, RZ ;  /* 0x0000000509057210 */ /* 0x000fc80007ffe0ff */
        /* <DEDUP_REMOVED lines=11> */
[----:B------:R-:W-:Y:S01]  /*37e0*/  IMAD.MOV.U32 R8, RZ, RZ, 0x1 ;  /* 0x00000001ff087424 */ /* 0x000fe200078e00ff */
        /* <DEDUP_REMOVED lines=52> */
[----:B------:R-:W-:Y:S05]  /*3b30*/  CALL.REL.NOINC `($__internal_11_$__cuda_sm20_div_rn_f64_full) ;  /* 0x0000000000947944 */ /* 0x000fea0003c00000 */
[----:B------:R-:W-:Y:S01]  /*3b40*/  MOV R8, R22 ;  /* 0x0000001600087202 */ /* 0x000fe20000000f00 */
[----:B------:R-:W-:-:S07]  /*3b50*/  IMAD.MOV.U32 R9, RZ, RZ, R23 ;  /* 0x000000ffff097224 */ /* 0x000fce00078e0017 */
.L_x_427:
[----:B------:R-:W-:Y:S05]  /*3b60*/  BSYNC.RECONVERGENT B1 ;  /* 0x0000000000017941 */ /* 0x000fea0003800200 */
.L_x_426:
        /* <DEDUP_REMOVED lines=9> */
[----:B------:R-:W1:Y:S01]  /*3c00*/  F2I.F64.TRUNC R8, R8 ;  /* 0x0000000800087311 */ /* 0x000e62000030d100 */
[----:B------:R-:W2:Y:S03]  /*3c10*/  LDCU.64 UR14, c[0x0][0x450] ;  /* 0x00008a00ff0e77ac */ /* 0x000ea60008000a00 */
[----:B------:R2:W3:Y:S01]  /*3c20*/  LDG.E.64 R10, desc[UR10][R12.64] ;  /* 0x0000000a0c0a7981 */ /* 0x0004e2000c1e1b00 */
[----:B-1----:R-:W-:Y:S02]  /*3c30*/  SHF.R.S32.HI R0, RZ, 0x1f, R8 ;  /* 0x0000001fff007819 */ /* 0x002fe40000011408 */
[----:B0-----:R-:W-:-:S04]  /*3c40*/  ISETP.NE.U32.AND P0, PT, R8, UR12, PT ;  /* 0x0000000c08007c0c */ /* 0x001fc8000bf05070 */
[----:B------:R-:W-:Y:S01]  /*3c50*/  ISETP.NE.AND.EX P0, PT, R0, UR13, PT, P0 ;  /* 0x0000000d00007c0c */ /* 0x000fe2000bf05300 */
[----:B------:R-:W0:Y:S03]  /*3c60*/  LDCU.64 UR12, c[0x0][0x380] ;  /* 0x00007000ff0c77ac */ /* 0x000e260008000a00 */
[----:B------:R-:W-:-:S04]  /*3c70*/  SEL R5, RZ, 0xffffffff, P0 ;  /* 0xffffffffff057807 */ /* 0x000fc80000000000 */
[----:B------:R-:W-:-:S05]  /*3c80*/  IADD3 R2, P0, PT, R8, R5, RZ ;  /* 0x0000000508027210 */ /* 0x000fca0007f1e0ff */
[----:B------:R-:W-:Y:S02]  /*3c90*/  IMAD.X R0, R0, 0x1, R5, P0 ;  /* 0x0000000100007824 */ /* 0x000fe400000e0605 */
[----:B--2---:R-:W-:-:S04]  /*3ca0*/  IMAD.WIDE.U32 R12, R2, UR14, RZ ;  /* 0x0000000e020c7c25 */ /* 0x004fc8000f8e00ff */
[----:B------:R-:W-:Y:S01]  /*3cb0*/  IMAD R5, R0, UR14, RZ ;  /* 0x0000000e00057c24 */ /* 0x000fe2000f8e02ff */
[----:B0-----:R-:W-:-:S03]  /*3cc0*/  LEA R8, P0, R12, UR12, 0x3 ;  /* 0x0000000c0c087c11 */ /* 0x001fc6000f8018ff */
[----:B------:R-:W-:-:S05]  /*3cd0*/  IMAD R5, R2, UR15, R5 ;  /* 0x0000000f02057c24 */ /* 0x000fca000f8e0205 */
[----:B------:R-:W-:-:S04]  /*3ce0*/  IADD3 R5, PT, PT, R13, R5, RZ ;  /* 0x000000050d057210 */ /* 0x000fc80007ffe0ff */
[----:B------:R-:W-:-:S05]  /*3cf0*/  LEA.HI.X R9, R12, UR13, R5, 0x3, P0 ;  /* 0x0000000d0c097c11 */ /* 0x000fca00080f1c05 */
[----:B---3--:R0:W-:Y:S02]  /*3d00*/  REDG.E.ADD.F64.RN.STRONG.GPU desc[UR10][R8.64], R10 ;  /* 0x0000000a080079a6 */ /* 0x0081e4000c12ff0a */
.L_x_425:
[----:B------:R-:W-:Y:S05]  /*3d10*/  BSYNC.RECONVERGENT B0 ;  /* 0x0000000000007941 */ /* 0x000fea0003800200 */
.L_x_424:
[----:B------:R-:W1:Y:S01]  /*3d20*/  LDCU.64 UR12, c[0x0][0x878] ;  /* 0x00010f00ff0c77ac */ /* 0x000e620008000a00 */
[----:B------:R-:W-:-:S05]  /*3d30*/  IADD3 R6, P0, PT, R3, R6, RZ ;  /* 0x0000000603067210 */ /* 0x000fca0007f1e0ff */
[----:B------:R-:W-:Y:S01]  /*3d40*/  IMAD.X R4, RZ, RZ, R4, P0 ;  /* 0x000000ffff047224 */ /* 0x000fe200000e0604 */
[----:B-1----:R-:W-:-:S04]  /*3d50*/  ISETP.GE.U32.AND P0, PT, R6, UR12, PT ;  /* 0x0000000c06007c0c */ /* 0x002fc8000bf06070 */
[----:B------:R-:W-:-:S13]  /*3d60*/  ISETP.GE.AND.EX P0, PT, R4, UR13, PT, P0 ;  /* 0x0000000d04007c0c */ /* 0x000fda000bf06300 */
[----:B------:R-:W-:Y:S05]  /*3d70*/  @!P0 BRA `(.L_x_428) ;  /* 0xffffffc400088947 */ /* 0x000fea000383ffff */
[----:B------:R-:W-:Y:S05]  /*3d80*/  EXIT ;  /* 0x000000000000794d */ /* 0x000fea0003800000 */
        .weak           $__internal_11_$__cuda_sm20_div_rn_f64_full
        .type           $__internal_11_$__cuda_sm20_div_rn_f64_full,@function
        .size           $__internal_11_$__cuda_sm20_div_rn_f64_full,($__internal_12_$__cuda_sm20_div_s64 - $__internal_11_$__cuda_sm20_div_rn_f64_full)
$__internal_11_$__cuda_sm20_div_rn_f64_full:
        /* <DEDUP_REMOVED lines=106> */
.L_x_430:
        /* <DEDUP_REMOVED lines=16> */
.L_x_433:
[----:B------:R-:W-:Y:S01]  /*4530*/  LOP3.LUT R23, R11, 0x80000, RZ, 0xfc, !PT ;  /* 0x000800000b177812 */ /* 0x000fe200078efcff */
[----:B------:R-:W-:Y:S01]  /*4540*/  IMAD.MOV.U32 R22, RZ, RZ, R10 ;  /* 0x000000ffff167224 */ /* 0x000fe200078e000a */
[----:B------:R-:W-:Y:S06]  /*4550*/  BRA `(.L_x_431) ;  /* 0x0000000000087947 */ /* 0x000fec0003800000 */
.L_x_432:
[----:B------:R-:W-:Y:S02]  /*4560*/  LOP3.LUT R23, R13, 0x80000, RZ, 0xfc, !PT ;  /* 0x000800000d177812 */ /* 0x000fe400078efcff */
[----:B------:R-:W-:-:S07]  /*4570*/  MOV R22, R12 ;  /* 0x0000000c00167202 */ /* 0x000fce0000000f00 */
.L_x_431:
[----:B------:R-:W-:Y:S05]  /*4580*/  BSYNC.RECONVERGENT B2 ;  /* 0x0000000000027941 */ /* 0x000fea0003800200 */
.L_x_429:
[----:B------:R-:W-:Y:S02]  /*4590*/  IMAD.MOV.U32 R8, RZ, RZ, R0 ;  /* 0x000000ffff087224 */ /* 0x000fe400078e0000 */
[----:B------:R-:W-:-:S04]  /*45a0*/  HFMA2 R9, -RZ, RZ, 0, 0 ;  /* 0x00000000ff097431 */ /* 0x000fc800000001ff */
[----:B------:R-:W-:Y:S05]  /*45b0*/  RET.REL.NODEC R8 `(_ZN2at4cuda17kernelHistogram1DIddlLi1ELi2ELin1ELNS0_23CUDAHistogramMemoryTypeE1EZNS0_21CUDA_tensor_histogramIddLb0EEEbNS_6TensorES4_S4_lNS_14AccumulateTypeIT0_Lb1EE4typeES8_NS0_13TensorArgTypeES9_S9_EUllE_EEvNS0_6detail10TensorInfoIT_T1_EESF_NSC_IKS6_SE_EElS8_S8_SE_T6_) ;  /* 0xffffffb808907950 */ /* 0x000fea0003c3ffff */
        .weak           $__internal_12_$__cuda_sm20_div_s64
        .type           $__internal_12_$__cuda_sm20_div_s64,@function
        .size           $__internal_12_$__cuda_sm20_div_s64,(.L_x_6388 - $__internal_12_$__cuda_sm20_div_s64)
$__internal_12_$__cuda_sm20_div_s64:
        /* <DEDUP_REMOVED lines=86> */
[----:B------:R-:W-:Y:S05]  /*4b20*/  RET.REL.NODEC R10 `(_ZN2at4cuda17kernelHistogram1DIddlLi1ELi2ELin1ELNS0_23CUDAHistogramMemoryTypeE1EZNS0_21CUDA_tensor_histogramIddLb0EEEbNS_6TensorES4_S4_lNS_14AccumulateTypeIT0_Lb1EE4typeES8_NS0_13TensorArgTypeES9_S9_EUllE_EEvNS0_6detail10TensorInfoIT_T1_EESF_NSC_IKS6_SE_EElS8_S8_SE_T6_) ;  /* 0xffffffb40a347950 */ /* 0x000fea0003c3ffff */
.L_x_434:
        /* <DEDUP_REMOVED lines=13> */
.L_x_6388:


//--------------------- .text._ZN2at4cuda17kernelHistogram1DIddlLi1ELi2ELin1ELNS0_23CUDAHistogramMemoryTypeE0EZNS0_21CUDA_tensor_histogramIddLb0EEEbNS_6TensorES4_S4_lNS_14AccumulateTypeIT0_Lb1EE4typeES8_NS0_13TensorArgTypeES9_S9_EUllE_EEvNS0_6detail10TensorInfoIT_T1_EESF_NSC_IKS6_SE_EElS8_S8_SE_T6_ --------------------------
	.section	.text._ZN2at4cuda17kernelHistogram1DIddlLi1ELi2ELin1ELNS0_23CUDAHistogramMemoryTypeE0EZNS0_21CUDA_tensor_histogramIddLb0EEEbNS_6TensorES4_S4_lNS_14AccumulateTypeIT0_Lb1EE4typeES8_NS0_13TensorArgTypeES9_S9_EUllE_EEvNS0_6detail10TensorInfoIT_T1_EESF_NSC_IKS6_SE_EElS8_S8_SE_T6_,"ax",@progbits
	.align	128
        .global         _ZN2at4cuda17kernelHistogram1DIddlLi1ELi2ELin1ELNS0_23CUDAHistogramMemoryTypeE0EZNS0_21CUDA_tensor_histogramIddLb0EEEbNS_6TensorES4_S4_lNS_14AccumulateTypeIT0_Lb1EE4typeES8_NS0_13TensorArgTypeES9_S9_EUllE_EEvNS0_6detail10TensorInfoIT_T1_EESF_NSC_IKS6_SE_EElS8_S8_SE_T6_
        .type           _ZN2at4cuda17kernelHistogram1DIddlLi1ELi2ELin1ELNS0_23CUDAHistogramMemoryTypeE0EZNS0_21CUDA_tensor_histogramIddLb0EEEbNS_6TensorES4_S4_lNS_14AccumulateTypeIT0_Lb1EE4typeES8_NS0_13TensorArgTypeES9_S9_EUllE_EEvNS0_6detail10TensorInfoIT_T1_EESF_NSC_IKS6_SE_EElS8_S8_SE_T6_,@function
        .size           _ZN2at4cuda17kernelHistogram1DIddlLi1ELi2ELin1ELNS0_23CUDAHistogramMemoryTypeE0EZNS0_21CUDA_tensor_histogramIddLb0EEEbNS_6TensorES4_S4_lNS_14AccumulateTypeIT0_Lb1EE4typeES8_NS0_13TensorArgTypeES9_S9_EUllE_EEvNS0_6detail10TensorInfoIT_T1_EESF_NSC_IKS6_SE_EElS8_S8_SE_T6_,(.L_x_6391 - _ZN2at4cuda17kernelHistogram1DIddlLi1ELi2ELin1ELNS0_23CUDAHistogramMemoryTypeE0EZNS0_21CUDA_tensor_histogramIddLb0EEEbNS_6TensorES4_S4_lNS_14AccumulateTypeIT0_Lb1EE4typeES8_NS0_13TensorArgTypeES9_S9_EUllE_EEvNS0_6detail10TensorInfoIT_T1_EESF_NSC_IKS6_SE_EElS8_S8_SE_T6_)
        .other          _ZN2at4cuda17kernelHistogram1DIddlLi1ELi2ELin1ELNS0_23CUDAHistogramMemoryTypeE0EZNS0_21CUDA_tensor_histogramIddLb0EEEbNS_6TensorES4_S4_lNS_14AccumulateTypeIT0_Lb1EE4typeES8_NS0_13TensorArgTypeES9_S9_EUllE_EEvNS0_6detail10TensorInfoIT_T1_EESF_NSC_IKS6_SE_EElS8_S8_SE_T6_,@"STO_CUDA_ENTRY STV_DEFAULT"
_ZN2at4cuda17kernelHistogram1DIddlLi1ELi2ELin1ELNS0_23CUDAHistogramMemoryTypeE0EZNS0_21CUDA_tensor_histogramIddLb0EEEbNS_6TensorES4_S4_lNS_14AccumulateTypeIT0_Lb1EE4typeES8_NS0_13TensorArgTypeES9_S9_EUllE_EEvNS0_6detail10TensorInfoIT_T1_EESF_NSC_IKS6_SE_EElS8_S8_SE_T6_:
.text._ZN2at4cuda17kernelHistogram1DIddlLi1ELi2ELin1ELNS0_23CUDAHistogramMemoryTypeE0EZNS0_21CUDA_tensor_histogramIddLb0EEEbNS_6TensorES4_S4_lNS_14AccumulateTypeIT0_Lb1EE4typeES8_NS0_13TensorArgTypeES9_S9_EUllE_EEvNS0_6detail10TensorInfoIT_T1_EESF_NSC_IKS6_SE_EElS8_S8_SE_T6_:
        /* <DEDUP_REMOVED lines=45> */
.L_x_438:
[----:B------:R-:W-:-:S07]  /*02d0*/  MOV R8, 0x2f0 ;  /* 0x000002f000087802 */ /* 0x000fce0000000f00 */
[----:B------:R-:W-:Y:S05]  /*02e0*/  CALL.REL.NOINC `($__internal_15_$__cuda_sm20_div_u64) ;  /* 0x0000004c00ec7944 */ /* 0x000fea0003c00000 */
.L_x_439:
[----:B------:R-:W-:Y:S05]  /*02f0*/  BSYNC.RECONVERGENT B1 ;  /* 0x0000000000017941 */ /* 0x000fea0003800200 */
.L_x_437:
        /* <DEDUP_REMOVED lines=19> */
.L_x_442:
        /* <DEDUP_REMOVED lines=9> */
.L_x_441:
[----:B------:R-:W-:Y:S05]  /*04c0*/  BSYNC.RECONVERGENT B1 ;  /* 0x0000000000017941 */ /* 0x000fea0003800200 */
.L_x_440:
[----:B------:R-:W-:Y:S05]  /*04d0*/  @!P0 BRA `(.L_x_436) ;  /* 0x0000000000408947 */ /* 0x000fea0003800000 */
[----:B------:R-:W0:Y:S01]  /*04e0*/  S2R R5, SR_CgaCtaId ;  /* 0x0000000000057919 */ /* 0x000e220000008800 */
[----:B------:R-:W-:-:S04]  /*04f0*/  MOV R4, 0x400 ;  /* 0x0000040000047802 */ /* 0x000fc80000000f00 */
[----:B0-----:R-:W-:-:S07]  /*0500*/  LEA R7, R5, R4, 0x18 ;  /* 0x0000000405077211 */ /* 0x001fce00078ec0ff */
.L_x_443:
        /* <DEDUP_REMOVED lines=13> */
.L_x_436:
[----:B------:R-:W-:Y:S05]  /*05e0*/  BSYNC.RECONVERGENT B0 ;  /* 0x0000000000007941 */ /* 0x000fea0003800200 */
.L_x_435:
        /* <DEDUP_REMOVED lines=24> */
.L_x_500:
        /* <DEDUP_REMOVED lines=20> */
.L_x_471:
        /* <DEDUP_REMOVED lines=33> */
.L_x_448:
[----:B------:R-:W-:Y:S01]  /*0ac0*/  IMAD.MOV.U32 R32, RZ, RZ, R22 ;  /* 0x000000ffff207224 */ /* 0x000fe200078e0016 */
[----:B------:R-:W-:Y:S01]  /*0ad0*/  MOV R20, R36 ;  /* 0x0000002400147202 */ /* 0x000fe20000000f00 */
[----:B------:R-:W-:Y:S01]  /*0ae0*/  IMAD.MOV.U32 R33, RZ, RZ, R23 ;  /* 0x000000ffff217224 */ /* 0x000fe200078e0017 */
[----:B------:R-:W-:Y:S01]  /*0af0*/  MOV R8, 0xb20 ;  /* 0x00000b2000087802 */ /* 0x000fe20000000f00 */
[----:B------:R-:W-:-:S07]  /*0b00*/  IMAD.MOV.U32 R11, RZ, RZ, R37 ;  /* 0x000000ffff0b7224 */ /* 0x000fce00078e0025 */
[----:B-1----:R-:W-:Y:S05]  /*0b10*/  CALL.REL.NOINC `($__internal_14_$__cuda_sm20_div_s64) ;  /* 0x0000004000847944 */ /* 0x002fea0003c00000 */
        /* <DEDUP_REMOVED lines=9> */
.L_x_449:
[----:B------:R-:W-:Y:S05]  /*0bb0*/  BSYNC.RECONVERGENT B0 ;  /* 0x0000000000007941 */ /* 0x000fea0003800200 */
.L_x_447:
        /* <DEDUP_REMOVED lines=37> */
.L_x_451:
[----:B------:R-:W-:Y:S01]  /*0e10*/  IMAD.MOV.U32 R32, RZ, RZ, R40 ;  /* 0x000000ffff207224 */ /* 0x000fe200078e0028 */
[----:B------:R-:W-:Y:S01]  /*0e20*/  MOV R33, R41 ;  /* 0x0000002900217202 */ /* 0x000fe20000000f00 */
[----:B------:R-:W-:Y:S01]  /*0e30*/  IMAD.MOV.U32 R20, RZ, RZ, R36 ;  /* 0x000000ffff147224 */ /* 0x000fe200078e0024 */
[----:B------:R-:W-:Y:S01]  /*0e40*/  MOV R8, 0xe70 ;  /* 0x00000e7000087802 */ /* 0x000fe20000000f00 */
[----:B------:R-:W-:-:S07]  /*0e50*/  IMAD.MOV.U32 R11, RZ, RZ, R37 ;  /* 0x000000ffff0b7224 */ /* 0x000fce00078e0025 */
[----:B-1----:R-:W-:Y:S05]  /*0e60*/  CALL.REL.NOINC `($__internal_14_$__cuda_sm20_div_s64) ;  /* 0x0000003c00b07944 */ /* 0x002fea0003c00000 */
        /* <DEDUP_REMOVED lines=11> */
.L_x_452:
[----:B------:R-:W-:Y:S05]  /*0f20*/  BSYNC.RECONVERGENT B0 ;  /* 0x0000000000007941 */ /* 0x000fea0003800200 */
.L_x_450:
        /* <DEDUP_REMOVED lines=38> */
.L_x_454:
[----:B------:R-:W-:Y:S01]  /*1190*/  MOV R32, R36 ;  /* 0x0000002400207202 */ /* 0x000fe20000000f00 */
[----:B------:R-:W-:Y:S01]  /*11a0*/  IMAD.MOV.U32 R33, RZ, RZ, R37 ;  /* 0x000000ffff217224 */ /* 0x000fe200078e0025 */
[----:B------:R-:W-:Y:S01]  /*11b0*/  MOV R11, R31 ;  /* 0x0000001f000b7202 */ /* 0x000fe20000000f00 */
[----:B------:R-:W-:Y:S01]  /*11c0*/  IMAD.MOV.U32 R20, RZ, RZ, R30 ;  /* 0x000000ffff147224 */ /* 0x000fe200078e001e */
[----:B------:R-:W-:-:S07]  /*11d0*/  MOV R8, 0x11f0 ;  /* 0x000011f000087802 */ /* 0x000fce0000000f00 */
[----:B-1----:R-:W-:Y:S05]  /*11e0*/  CALL.REL.NOINC `($__internal_14_$__cuda_sm20_div_s64) ;  /* 0x0000003800d07944 */ /* 0x002fea0003c00000 */
        /* <DEDUP_REMOVED lines=11> */
.L_x_455:
[----:B------:R-:W-:Y:S05]  /*12a0*/  BSYNC.RECONVERGENT B0 ;  /* 0x0000000000007941 */ /* 0x000fea0003800200 */
.L_x_453:
        /* <DEDUP_REMOVED lines=37> */
.L_x_457:
        /* <DEDUP_REMOVED lines=17> */
.L_x_458:
[----:B------:R-:W-:Y:S05]  /*1610*/  BSYNC.RECONVERGENT B0 ;  /* 0x0000000000007941 */ /* 0x000fea0003800200 */
.L_x_456:
        /* <DEDUP_REMOVED lines=38> */
.L_x_460:
        /* <DEDUP_REMOVED lines=17> */
.L_x_461:
[----:B------:R-:W-:Y:S05]  /*1990*/  BSYNC.RECONVERGENT B0 ;  /* 0x0000000000007941 */ /* 0x000fea0003800200 */
.L_x_459:
        /* <DEDUP_REMOVED lines=37> */
.L_x_463:
        /* <DEDUP_REMOVED lines=17> */
.L_x_464:
[----:B------:R-:W-:Y:S05]  /*1d00*/  BSYNC.RECONVERGENT B0 ;  /* 0x0000000000007941 */ /* 0x000fea0003800200 */
.L_x_462:
        /* <DEDUP_REMOVED lines=38> */
.L_x_466:
        /* <DEDUP_REMOVED lines=17> */
.L_x_467:
[----:B------:R-:W-:Y:S05]  /*2080*/  BSYNC.RECONVERGENT B0 ;  /* 0x0000000000007941 */ /* 0x000fea0003800200 */
.L_x_465:
        /* <DEDUP_REMOVED lines=38> */
.L_x_469:
[----:B------:R-:W-:Y:S01]  /*22f0*/  MOV R32, R36 ;  /* 0x0000002400207202 */ /* 0x000fe20000000f00 */
[----:B------:R-:W-:Y:S01]  /*2300*/  IMAD.MOV.U32 R33, RZ, RZ, R37 ;  /* 0x000000ffff217224 */ /* 0x000fe200078e0025 */
[----:B------:R-:W-:Y:S01]  /*2310*/  MOV R11, R23 ;  /* 0x00000017000b7202 */ /* 0x000fe20000000f00 */
[----:B------:R-:W-:Y:S01]  /*2320*/  IMAD.MOV.U32 R20, RZ, RZ, R22 ;  /* 0x000000ffff147224 */ /* 0x000fe200078e0016 */
[----:B------:R-:W-:-:S07]  /*2330*/  MOV R8, 0x2350 ;  /* 0x0000235000087802 */ /* 0x000fce0000000f00 */
[----:B-1----:R-:W-:Y:S05]  /*2340*/  CALL.REL.NOINC `($__internal_14_$__cuda_sm20_div_s64) ;  /* 0x0000002800787944 */ /* 0x002fea0003c00000 */
        /* <DEDUP_REMOVED lines=11> */
.L_x_470:
[----:B------:R-:W-:Y:S05]  /*2400*/  BSYNC.RECONVERGENT B0 ;  /* 0x0000000000007941 */ /* 0x000fea0003800200 */
.L_x_468:
        /* <DEDUP_REMOVED lines=9> */
.L_x_446:
        /* <DEDUP_REMOVED lines=35> */
.L_x_474:
        /* <DEDUP_REMOVED lines=14> */
.L_x_475:
[----:B------:R-:W-:Y:S05]  /*27b0*/  BSYNC.RECONVERGENT B0 ;  /* 0x0000000000007941 */ /* 0x000fea0003800200 */
.L_x_473:
        /* <DEDUP_REMOVED lines=37> */
.L_x_477:
[----:B------:R-:W-:Y:S01]  /*2a10*/  IMAD.MOV.U32 R32, RZ, RZ, R40 ;  /* 0x000000ffff207224 */ /* 0x000fe200078e0028 */
[----:B------:R-:W-:Y:S01]  /*2a20*/  MOV R33, R41 ;  /* 0x0000002900217202 */ /* 0x000fe20000000f00 */
[----:B------:R-:W-:Y:S01]  /*2a30*/  IMAD.MOV.U32 R20, RZ, RZ, R36 ;  /* 0x000000ffff147224 */ /* 0x000fe200078e0024 */
[----:B------:R-:W-:Y:S02]  /*2a40*/  MOV R11, R37 ;  /* 0x00000025000b7202 */ /* 0x000fe40000000f00 */
        /* <DEDUP_REMOVED lines=9> */
[----:B------:R-:W-:Y:S01]  /*2ae0*/  IMAD R11, R37, R15, R11 ;  /* 0x0000000f250b7224 */ /* 0x000fe200078e020b */
[----:B------:R-:W-:-:S04]  /*2af0*/  MOV R37, R25 ;  /* 0x0000001900257202 */ /* 0x000fc80000000f00 */
[----:B------:R-:W-:-:S07]  /*2b00*/  IADD3 R9, PT, PT, R9, R11, RZ ;  /* 0x0000000b09097210 */ /* 0x000fce0007ffe0ff */
.L_x_478:
[----:B------:R-:W-:Y:S05]  /*2b10*/  BSYNC.RECONVERGENT B0 ;  /* 0x0000000000007941 */ /* 0x000fea0003800200 */
.L_x_476:
        /* <DEDUP_REMOVED lines=38> */
.L_x_480:
        /* <DEDUP_REMOVED lines=17> */
.L_x_481:
[----:B------:R-:W-:Y:S05]  /*2e90*/  BSYNC.RECONVERGENT B0 ;  /* 0x0000000000007941 */ /* 0x000fea0003800200 */
.L_x_479:
        /* <DEDUP_REMOVED lines=37> */
.L_x_483:
        /* <DEDUP_REMOVED lines=8> */
[----:B------:R-:W-:Y:S02]  /*3170*/  MOV R20, R36 ;  /* 0x0000002400147202 */ /* 0x000fe40000000f00 */
[----:B------:R-:W-:Y:S01]  /*3180*/  MOV R22, R24 ;  /* 0x0000001800167202 */ /* 0x000fe20000000f00 */
[----:B------:R-:W-:Y:S01]  /*3190*/  IMAD.X R11, RZ, RZ, ~R25, P0 ;  /* 0x000000ffff0b7224 */ /* 0x000fe200000e0e19 */
[----:B------:R-:W-:Y:S01]  /*31a0*/  MOV R23, R25 ;  /* 0x0000001900177202 */ /* 0x000fe20000000f00 */
[----:B------:R-:W-:-:S04]  /*31b0*/  IMAD.WIDE.U32 R20, R30, R15, R20 ;  /* 0x0000000f1e147225 */ /* 0x000fc800078e0014 */
[----:B------:R-:W-:-:S04]  /*31c0*/  IMAD R11, R11, R30, RZ ;  /* 0x0000001e0b0b7224 */ /* 0x000fc800078e02ff */
[----:B------:R-:W-:-:S04]  /*31d0*/  IMAD R11, R31, R15, R11 ;  /* 0x0000000f1f0b7224 */ /* 0x000fc800078e020b */
[----:B------:R-:W-:-:S07]  /*31e0*/  IMAD.IADD R15, R21, 0x1, R11 ;  /* 0x00000001150f7824 */ /* 0x000fce00078e020b */
.L_x_484:
[----:B------:R-:W-:Y:S05]  /*31f0*/  BSYNC.RECONVERGENT B0 ;  /* 0x0000000000007941 */ /* 0x000fea0003800200 */
.L_x_482:
[----:B------:R-:W0:Y:S01]  /*3200*/  LDC.64 R10, c[0x0][R10+0x450] ;  /* 0x000114000a0a7b82 */ /* 0x000e220000000a00 */
[----:B------:R-:W-:Y:S02]  /*3210*/  IMAD.MOV.U32 R8, RZ, RZ, R38 ;  /* 0x000000ffff087224 */ /* 0x000fe400078e0026 */
[-C--:B0-----:R-:W-:Y:S02]  /*3220*/  IMAD R11, R11, R20.reuse, RZ ;  /* 0x000000140b0b7224 */ /* 0x081fe400078e02ff */
[----:B------:R-:W-:-:S04]  /*3230*/  IMAD.WIDE.U32 R30, R10, R20, R8 ;  /* 0x000000140a1e7225 */ /* 0x000fc800078e0008 */
[----:B------:R-:W-:-:S05]  /*3240*/  IMAD R11, R10, R15, R11 ;  /* 0x0000000f0a0b7224 */ /* 0x000fca00078e020b */
[----:B------:R-:W-:-:S07]  /*3250*/  IADD3 R31, PT, PT, R31, R11, RZ ;  /* 0x0000000b1f1f7210 */ /* 0x000fce0007ffe0ff */
.L_x_472:
        /* <DEDUP_REMOVED lines=36> */
.L_x_487:
[----:B------:R-:W-:Y:S01]  /*34a0*/  IMAD.MOV.U32 R32, RZ, RZ, R22 ;  /* 0x000000ffff207224 */ /* 0x000fe200078e0016 */
[----:B------:R-:W-:Y:S01]  /*34b0*/  MOV R33, R23 ;  /* 0x0000001700217202 */ /* 0x000fe20000000f00 */
[----:B------:R-:W-:Y:S01]  /*34c0*/  IMAD.MOV.U32 R20, RZ, RZ, R36 ;  /* 0x000000ffff147224 */ /* 0x000fe200078e0024 */
[----:B------:R-:W-:Y:S02]  /*34d0*/  MOV R11, R37 ;  /* 0x00000025000b7202 */ /* 0x000fe40000000f00 */
[----:B------:R-:W-:-:S07]  /*34e0*/  MOV R8, 0x3500 ;  /* 0x0000350000087802 */ /* 0x000fce0000000f00 */
[----:B-1----:R-:W-:Y:S05]  /*34f0*/  CALL.REL.NOINC `($__internal_14_$__cuda_sm20_div_s64) ;  /* 0x00000018000c7944 */ /* 0x002fea0003c00000 */
[----:B------:R-:W-:-:S05]  /*3500*/  IADD3 R11, P0, PT, RZ, -R24, RZ ;  /* 0x80000018ff0b7210 */ /* 0x000fca0007f1e0ff */
        /* <DEDUP_REMOVED lines=8> */
.L_x_488:
[----:B------:R-:W-:Y:S05]  /*3590*/  BSYNC.RECONVERGENT B0 ;  /* 0x0000000000007941 */ /* 0x000fea0003800200 */
.L_x_486:
[----:B------:R-:W-:Y:S01]  /*35a0*/  IADD3 R29, PT, PT, R29, -0x2, RZ ;  /* 0xfffffffe1d1d7810 */ /* 0x000fe20007ffe0ff */
[----:B------:R-:W-:Y:S01]  /*35b0*/  UMOV UR4, 0x340 ;  /* 0x0000034000047882 */ /* 0x000fe20000000000 */
[----:B------:R-:W0:Y:S01]  /*35c0*/  LDC.64 R10, c[0x0][R10+0x450] ;  /* 0x000114000a0a7b82 */ /* 0x000e220000000a00 */
[----:B------:R-:W-:Y:S01]  /*35d0*/  BSSY.RECONVERGENT B0, `(.L_x_489) ;  /* 0x0000032000007945 */ /* 0x000fe20003800200 */
[----:B------:R-:W-:-:S06]  /*35e0*/  LEA R9, R29, UR4, 0x3 ;  /* 0x000000041d097c11 */ /* 0x000fcc000f8e18ff */
        /* <DEDUP_REMOVED lines=32> */
.L_x_490:
        /* <DEDUP_REMOVED lines=13> */
[----:B------:R-:W-:Y:S01]  /*38c0*/  IMAD R15, R23, R21, R15 ;  /* 0x00000015170f7224 */ /* 0x000fe200078e020f */
[----:B------:R-:W-:-:S03]  /*38d0*/  MOV R23, R25 ;  /* 0x0000001900177202 */ /* 0x000fc60000000f00 */
[----:B------:R-:W-:-:S07]  /*38e0*/  IMAD.IADD R15, R11, 0x1, R15 ;  /* 0x000000010b0f7824 */ /* 0x000fce00078e020f */
.L_x_491:
[----:B------:R-:W-:Y:S05]  /*38f0*/  BSYNC.RECONVERGENT B0 ;  /* 0x0000000000007941 */ /* 0x000fea0003800200 */
.L_x_489:
[----:B------:R-:W0:Y:S01]  /*3900*/  LDC.64 R8, c[0x0][R9+0x450] ;  /* 0x0001140009087b82 */ /* 0x000e220000000a00 */
[----:B------:R-:W-:Y:S02]  /*3910*/  IMAD.MOV.U32 R30, RZ, RZ, R38 ;  /* 0x000000ffff1e7224 */ /* 0x000fe400078e0026 */
[-C--:B0-----:R-:W-:Y:S02]  /*3920*/  IMAD R11, R9, R10.reuse, RZ ;  /* 0x0000000a090b7224 */ /* 0x081fe400078e02ff */
[----:B------:R-:W-:-:S04]  /*3930*/  IMAD.WIDE.U32 R30, R8, R10, R30 ;  /* 0x0000000a081e7225 */ /* 0x000fc800078e001e */
[----:B------:R-:W-:-:S05]  /*3940*/  IMAD R11, R8, R15, R11 ;  /* 0x0000000f080b7224 */ /* 0x000fca00078e020b */
[----:B------:R-:W-:-:S07]  /*3950*/  IADD3 R31, PT, PT, R31, R11, RZ ;  /* 0x0000000b1f1f7210 */ /* 0x000fce0007ffe0ff */
.L_x_485:
        /* <DEDUP_REMOVED lines=35> */
.L_x_493:
        /* <DEDUP_REMOVED lines=8> */
[----:B------:R-:W-:Y:S01]  /*3c10*/  IMAD.WIDE.U32 R10, R36, R21, R22 ;  /* 0x00000015240a7225 */ /* 0x000fe200078e0016 */
[----:B------:R-:W-:Y:S02]  /*3c20*/  MOV R22, R24 ;  /* 0x0000001800167202 */ /* 0x000fe40000000f00 */
[----:B------:R-:W-:Y:S01]  /*3c30*/  MOV R23, R25 ;  /* 0x0000001900177202 */ /* 0x000fe20000000f00 */
[----:B------:R-:W-:-:S04]  /*3c40*/  IMAD R15, R15, R36, RZ ;  /* 0x000000240f0f7224 */ /* 0x000fc800078e02ff */
[----:B------:R-:W-:-:S04]  /*3c50*/  IMAD R15, R37, R21, R15 ;  /* 0x00000015250f7224 */ /* 0x000fc800078e020f */
[----:B------:R-:W-:-:S07]  /*3c60*/  IMAD.IADD R15, R11, 0x1, R15 ;  /* 0x000000010b0f7824 */ /* 0x000fce00078e020f */
.L_x_494:
[----:B------:R-:W-:Y:S05]  /*3c70*/  BSYNC.RECONVERGENT B0 ;  /* 0x0000000000007941 */ /* 0x000fea0003800200 */
.L_x_492:
[----:B------:R-:W0:Y:S02]  /*3c80*/  LDC.64 R8, c[0x0][R9+0x450] ;  /* 0x0001140009087b82 */ /* 0x000e240000000a00 */
[-C--:B0-----:R-:W-:Y:S02]  /*3c90*/  IMAD R11, R9, R10.reuse, RZ ;  /* 0x0000000a090b7224 */ /* 0x081fe400078e02ff */
[----:B------:R-:W-:-:S04]  /*3ca0*/  IMAD.WIDE.U32 R30, R8, R10, R30 ;  /* 0x0000000a081e7225 */ /* 0x000fc800078e001e */
[----:B------:R-:W-:-:S04]  /*3cb0*/  IMAD R11, R8, R15, R11 ;  /* 0x0000000f080b7224 */ /* 0x000fc800078e020b */
[----:B------:R-:W-:-:S07]  /*3cc0*/  IMAD.IADD R31, R31, 0x1, R11 ;  /* 0x000000011f1f7824 */ /* 0x000fce00078e020b */
.L_x_445:
[----:B------:R-:W0:Y:S01]  /*3cd0*/  LDCU.64 UR4, c[0x0][0x790] ;  /* 0x0000f200ff0477ac */ /* 0x000e220008000a00 */
[----:B------:R-:W2:Y:S01]  /*3ce0*/  LDCU.64 UR8, c[0x0][0x6c0] ;  /* 0x0000d800ff0877ac */ /* 0x000ea20008000a00 */
[----:B0-----:R-:W-:Y:S02]  /*3cf0*/  IMAD R11, R23, UR4, RZ ;  /* 0x00000004170b7c24 */ /* 0x001fe4000f8e02ff */
[----:B------:R-:W-:-:S04]  /*3d00*/  IMAD.WIDE.U32 R8, R22, UR4, R30 ;  /* 0x0000000416087c25 */ /* 0x000fc8000f8e001e */
[----:B------:R-:W-:Y:S01]  /*3d10*/  IMAD R11, R22, UR5, R11 ;  /* 0x00000005160b7c24 */ /* 0x000fe2000f8e020b */
[----:B--2---:R-:W-:Y:S01]  /*3d20*/  LEA R10, P0, R8, UR8, 0x3 ;  /* 0x00000008080a7c11 */ /* 0x004fe2000f8018ff */
[----:B------:R-:W0:Y:S03]  /*3d30*/  LDCU.64 UR4, c[0x0][0x870] ;  /* 0x00010e00ff0477ac */ /* 0x000e260008000a00 */
[----:B------:R-:W-:-:S04]  /*3d40*/  IADD3 R9, PT, PT, R9, R11, RZ ;  /* 0x0000000b09097210 */ /* 0x000fc80007ffe0ff */
        /* <DEDUP_REMOVED lines=14> */
[----:B------:R-:W-:-:S15]  /*3e30*/  IMAD.MOV.U32 R8, RZ, RZ, 0x1 ;  /* 0x00000001ff087424 */ /* 0x000fde00078e00ff */
        /* <DEDUP_REMOVED lines=50> */
[----:B------:R-:W-:Y:S05]  /*4160*/  CALL.REL.NOINC `($__internal_13_$__cuda_sm20_div_rn_f64_full) ;  /* 0x0000000000e87944 */ /* 0x000fea0003c00000 */
.L_x_498:
[----:B------:R-:W-:Y:S05]  /*4170*/  BSYNC.RECONVERGENT B1 ;  /* 0x0000000000017941 */ /* 0x000fea0003800200 */
.L_x_497:
        /* <DEDUP_REMOVED lines=8> */
[----:B------:R-:W0:Y:S05]  /*4200*/  LDCU.64 UR8, c[0x0][0x860] ;  /* 0x00010c00ff0877ac */ /* 0x000e2a0008000a00 */
[----:B------:R-:W5:Y:S01]  /*4210*/  LDG.E.64 R20, desc[UR6][R20.64] ;  /* 0x0000000614147981 */ /* 0x000f62000c1e1b00 */
[----:B------:R-:W1:Y:S01]  /*4220*/  S2UR UR5, SR_CgaCtaId ;  /* 0x00000000000579c3 */ /* 0x000e620000008800 */
[----:B------:R-:W2:Y:S01]  /*4230*/  F2I.F64.TRUNC R8, R8 ;  /* 0x0000000800087311 */ /* 0x000ea2000030d100 */
[----:B------:R-:W-:Y:S01]  /*4240*/  UMOV UR4, 0x400 ;  /* 0x0000040000047882 */ /* 0x000fe20000000000 */
[----:B--2---:R-:W-:-:S02]  /*4250*/  SHF.R.S32.HI R10, RZ, 0x1f, R8 ;  /* 0x0000001fff0a7819 */ /* 0x004fc40000011408 */
[----:B0-----:R-:W-:-:S04]  /*4260*/  ISETP.NE.U32.AND P0, PT, R8, UR8, PT ;  /* 0x0000000808007c0c */ /* 0x001fc8000bf05070 */
[----:B------:R-:W-:Y:S01]  /*4270*/  ISETP.NE.AND.EX P0, PT, R10, UR9, PT, P0 ;  /* 0x000000090a007c0c */ /* 0x000fe2000bf05300 */
[----:B------:R-:W-:Y:S01]  /*4280*/  VIADD R10, R8, 0xffffffff ;  /* 0xffffffff080a7836 */ /* 0x000fe20000000000 */
[----:B-1----:R-:W-:-:S11]  /*4290*/  ULEA UR4, UR5, UR4, 0x18 ;  /* 0x0000000405047291 */ /* 0x002fd6000f8ec0ff */
[----:B------:R-:W-:-:S04]  /*42a0*/  @P0 IADD3 R10, PT, PT, R8, RZ, RZ ;  /* 0x000000ff080a0210 */ /* 0x000fc80007ffe0ff */
[----:B------:R-:W-:-:S07]  /*42b0*/  LEA R15, R10, UR4, 0x3 ;  /* 0x000000040a0f7c11 */ /* 0x000fce000f8e18ff */
.L_x_499:
[----:B------:R-:W0:Y:S02]  /*42c0*/  LDS.64 R8, [R15] ;  /* 0x000000000f087984 */ /* 0x000e240000000a00 */
[----:B0----5:R-:W0:Y:S02]  /*42d0*/  DADD R10, R20, R8 ;  /* 0x00000000140a7229 */ /* 0x021e240000000008 */
[----:B0-----:R-:W0:Y:S02]  /*42e0*/  ATOMS.CAST.SPIN.64 P0, [R15], R8, R10 ;  /* 0x000000080f00758d */ /* 0x001e24000180040a */
[----:B0-----:R-:W-:Y:S05]  /*42f0*/  @!P0 BRA `(.L_x_499) ;  /* 0xfffffffc00f08947 */ /* 0x001fea000383ffff */
.L_x_496:
[----:B------:R-:W-:Y:S05]  /*4300*/  BSYNC.RECONVERGENT B0 ;  /* 0x0000000000007941 */ /* 0x000fea0003800200 */
.L_x_495:
[----:B------:R-:W0:Y:S01]  /*4310*/  LDCU.64 UR4, c[0x0][0x878] ;  /* 0x00010f00ff0477ac */ /* 0x000e220008000a00 */
[----:B------:R-:W-:-:S05]  /*4320*/  IADD3 R4, P0, PT, R7, R4, RZ ;  /* 0x0000000407047210 */ /* 0x000fca0007f1e0ff */
[----:B------:R-:W-:Y:S01]  /*4330*/  IMAD.X R6, RZ, RZ, R6, P0 ;  /* 0x000000ffff067224 */ /* 0x000fe200000e0606 */
[----:B0-----:R-:W-:-:S04]  /*4340*/  ISETP.GE.U32.AND P0, PT, R4, UR4, PT ;  /* 0x0000000404007c0c */ /* 0x001fc8000bf06070 */
[----:B------:R-:W-:-:S13]  /*4350*/  ISETP.GE.AND.EX P0, PT, R6, UR5, PT, P0 ;  /* 0x0000000506007c0c */ /* 0x000fda000bf06300 */
[----:B------:R-:W-:Y:S05]  /*4360*/  @!P0 BRA `(.L_x_500) ;  /* 0xffffffc400008947 */ /* 0x000fea000383ffff */
.L_x_444:
        /* <DEDUP_REMOVED lines=11> */
.L_x_501:
        /* <DEDUP_REMOVED lines=15> */
        .weak           $__internal_13_$__cuda_sm20_div_rn_f64_full
        .type           $__internal_13_$__cuda_sm20_div_rn_f64_full,@function
        .size           $__internal_13_$__cuda_sm20_div_rn_f64_full,($__internal_14_$__cuda_sm20_div_s64 - $__internal_13_$__cuda_sm20_div_rn_f64_full)
$__internal_13_$__cuda_sm20_div_rn_f64_full:
        /* <DEDUP_REMOVED lines=104> */
.L_x_503:
        /* <DEDUP_REMOVED lines=16> */
.L_x_506:
[----:B------:R-:W-:Y:S01]  /*4c90*/  LOP3.LUT R23, R17, 0x80000, RZ, 0xfc, !PT ;  /* 0x0008000011177812 */ /* 0x000fe200078efcff */
[----:B------:R-:W-:Y:S01]  /*4ca0*/  IMAD.MOV.U32 R22, RZ, RZ, R16 ;  /* 0x000000ffff167224 */ /* 0x000fe200078e0010 */
[----:B------:R-:W-:Y:S06]  /*4cb0*/  BRA `(.L_x_504) ;  /* 0x0000000000087947 */ /* 0x000fec0003800000 */
.L_x_505:
[----:B------:R-:W-:Y:S02]  /*4cc0*/  LOP3.LUT R23, R11, 0x80000, RZ, 0xfc, !PT ;  /* 0x000800000b177812 */ /* 0x000fe400078efcff */
[----:B------:R-:W-:-:S07]  /*4cd0*/  MOV R22, R10 ;  /* 0x0000000a00167202 */ /* 0x000fce0000000f00 */
.L_x_504:
[----:B------:R-:W-:Y:S05]  /*4ce0*/  BSYNC.RECONVERGENT B2 ;  /* 0x0000000000027941 */ /* 0x000fea0003800200 */
.L_x_502:
[----:B------:R-:W-:Y:S01]  /*4cf0*/  IMAD.MOV.U32 R29, RZ, RZ, 0x0 ;  /* 0x00000000ff1d7424 */ /* 0x000fe200078e00ff */
[----:B------:R-:W-:Y:S01]  /*4d00*/  MOV R9, R23 ;  /* 0x0000001700097202 */ /* 0x000fe20000000f00 */
[----:B------:R-:W-:Y:S02]  /*4d10*/  IMAD.MOV.U32 R8, RZ, RZ, R22 ;  /* 0x000000ffff087224 */ /* 0x000fe400078e0016 */
[----:B------:R-:W-:Y:S05]  /*4d20*/  RET.REL.NODEC R28 `(_ZN2at4cuda17kernelHistogram1DIddlLi1ELi2ELin1ELNS0_23CUDAHistogramMemoryTypeE0EZNS0_21CUDA_tensor_histogramIddLb0EEEbNS_6TensorES4_S4_lNS_14AccumulateTypeIT0_Lb1EE4typeES8_NS0_13TensorArgTypeES9_S9_EUllE_EEvNS0_6detail10TensorInfoIT_T1_EESF_NSC_IKS6_SE_EElS8_S8_SE_T6_) ;  /* 0xffffffb01cb47950 */ /* 0x000fea0003c3ffff */
        .weak           $__internal_14_$__cuda_sm20_div_s64
        .type           $__internal_14_$__cuda_sm20_div_s64,@function
        .size           $__internal_14_$__cuda_sm20_div_s64,($__internal_15_$__cuda_sm20_div_u64 - $__internal_14_$__cuda_sm20_div_s64)
$__internal_14_$__cuda_sm20_div_s64:
        /* <DEDUP_REMOVED lines=86> */
[----:B------:R-:W-:Y:S05]  /*5290*/  RET.REL.NODEC R20 `(_ZN2at4cuda17kernelHistogram1DIddlLi1ELi2ELin1ELNS0_23CUDAHistogramMemoryTypeE0EZNS0_21CUDA_tensor_histogramIddLb0EEEbNS_6TensorES4_S4_lNS_14AccumulateTypeIT0_Lb1EE4typeES8_NS0_13TensorArgTypeES9_S9_EUllE_EEvNS0_6detail10TensorInfoIT_T1_EESF_NSC_IKS6_SE_EElS8_S8_SE_T6_) ;  /* 0xffffffac14587950 */ /* 0x000fea0003c3ffff */
        .weak           $__internal_15_$__cuda_sm20_div_u64
        .type           $__internal_15_$__cuda_sm20_div_u64,@function
        .size           $__internal_15_$__cuda_sm20_div_u64,(.L_x_6391 - $__internal_15_$__cuda_sm20_div_u64)
$__internal_15_$__cuda_sm20_div_u64:
        /* <DEDUP_REMOVED lines=68> */
[----:B------:R-:W-:Y:S06]  /*56e0*/  RET.REL.NODEC R8 `(_ZN2at4cuda17kernelHistogram1DIddlLi1ELi2ELin1ELNS0_23CUDAHistogramMemoryTypeE0EZNS0_21CUDA_tensor_histogramIddLb0EEEbNS_6TensorES4_S4_lNS_14AccumulateTypeIT0_Lb1EE4typeES8_NS0_13TensorArgTypeES9_S9_EUllE_EEvNS0_6detail10TensorInfoIT_T1_EESF_NSC_IKS6_SE_EElS8_S8_SE_T6_) ;  /* 0xffffffa808447950 */ /* 0x000fec0003c3ffff */
.L_x_507:
        /* <DEDUP_REMOVED lines=9> */
.L_x_6391:


//--------------------- .text._ZN2at4cuda17kernelHistogram1DIsslLi1ELi2ELin1ELNS0_23CUDAHistogramMemoryTypeE1EZNS0_21CUDA_tensor_histogramIssLb0EEEbNS_6TensorES4_S4_lNS_14AccumulateTypeIT0_Lb1EE4typeES8_NS0_13TensorArgTypeES9_S9_EUllE0_EEvNS0_6detail10TensorInfoIT_T1_EESF_NSC_IKS6_SE_EElS8_S8_SE_T6_ --------------------------
	.section	.text._ZN2at4cuda17kernelHistogram1DIsslLi1ELi2ELin1ELNS0_23CUDAHistogramMemoryTypeE1EZNS0_21CUDA_tensor_histogramIssLb0EEEbNS_6TensorES4_S4_lNS_14AccumulateTypeIT0_Lb1EE4typeES8_NS0_13TensorArgTypeES9_S9_EUllE0_EEvNS0_6detail10TensorInfoIT_T1_EESF_NSC_IKS6_SE_EElS8_S8_SE_T6_,"ax",@progbits
	.align	128
        .global         _ZN2at4cuda17kernelHistogram1DIsslLi1ELi2ELin1ELNS0_23CUDAHistogramMemoryTypeE1EZNS0_21CUDA_tensor_histogramIssLb0EEEbNS_6TensorES4_S4_lNS_14AccumulateTypeIT0_Lb1EE4typeES8_NS0_13TensorArgTypeES9_S9_EUllE0_EEvNS0_6detail10TensorInfoIT_T1_EESF_NSC_IKS6_SE_EElS8_S8_SE_T6_
        .type           _ZN2at4cuda17kernelHistogram1DIsslLi1ELi2ELin1ELNS0_23CUDAHistogramMemoryTypeE1EZNS0_21CUDA_tensor_histogramIssLb0EEEbNS_6TensorES4_S4_lNS_14AccumulateTypeIT0_Lb1EE4typeES8_NS0_13TensorArgTypeES9_S9_EUllE0_EEvNS0_6detail10TensorInfoIT_T1_EESF_NSC_IKS6_SE_EElS8_S8_SE_T6_,@function
        .size           _ZN2at4cuda17kernelHistogram1DIsslLi1ELi2ELin1ELNS0_23CUDAHistogramMemoryTypeE1EZNS0_21CUDA_tensor_histogramIssLb0EEEbNS_6TensorES4_S4_lNS_14AccumulateTypeIT0_Lb1EE4typeES8_NS0_13TensorArgTypeES9_S9_EUllE0_EEvNS0_6detail10TensorInfoIT_T1_EESF_NSC_IKS6_SE_EElS8_S8_SE_T6_,(.L_x_6392 - _ZN2at4cuda17kernelHistogram1DIsslLi1ELi2ELin1ELNS0_23CUDAHistogramMemoryTypeE1EZNS0_21CUDA_tensor_histogramIssLb0EEEbNS_6TensorES4_S4_lNS_14AccumulateTypeIT0_Lb1EE4typeES8_NS0_13TensorArgTypeES9_S9_EUllE0_EEvNS0_6detail10TensorInfoIT_T1_EESF_NSC_IKS6_SE_EElS8_S8_SE_T6_)
        .other          _ZN2at4cuda17kernelHistogram1DIsslLi1ELi2ELin1ELNS0_23CUDAHistogramMemoryTypeE1EZNS0_21CUDA_tensor_histogramIssLb0EEEbNS_6TensorES4_S4_lNS_14AccumulateTypeIT0_Lb1EE4typeES8_NS0_13TensorArgTypeES9_S9_EUllE0_EEvNS0_6detail10TensorInfoIT_T1_EESF_NSC_IKS6_SE_EElS8_S8_SE_T6_,@"STO_CUDA_ENTRY STV_DEFAULT"
_ZN2at4cuda17kernelHistogram1DIsslLi1ELi2ELin1ELNS0_23CUDAHistogramMemoryTypeE1EZNS0_21CUDA_tensor_histogramIssLb0EEEbNS_6TensorES4_S4_lNS_14AccumulateTypeIT0_Lb1EE4typeES8_NS0_13TensorArgTypeES9_S9_EUllE0_EEvNS0_6detail10TensorInfoIT_T1_EESF_NSC_IKS6_SE_EElS8_S8_SE_T6_:
.text._ZN2at4cuda17kernelHistogram1DIsslLi1ELi2ELin1ELNS0_23CUDAHistogramMemoryTypeE1EZNS0_21CUDA_tensor_histogramIssLb0EEEbNS_6TensorES4_S4_lNS_14AccumulateTypeIT0_Lb1EE4typeES8_NS0_13TensorArgTypeES9_S9_EUllE0_EEvNS0_6detail10TensorInfoIT_T1_EESF_NSC_IKS6_SE_EElS8_S8_SE_T6_:
        /* <DEDUP_REMOVED lines=10> */
[----:B------:R-:W-:Y:S01]  /*00a0*/  IMAD.MOV.U32 R2, RZ, RZ, RZ ;  /* 0x000000ffff027224 */ /* 0x000fe200078e00ff */
[----:B------:R-:W0:Y:S01]  /*00b0*/  LDCU.64 UR8, c[0x0][0x868] ;  /* 0x00010d00ff0877ac */ /* 0x000e220008000a00 */
[----:B------:R-:W1:Y:S01]  /*00c0*/  LDCU UR4, c[0x0][0x858] ;  /* 0x00010b00ff0477ac */ /* 0x000e620008000800 */
[----:B------:R-:W2:Y:S01]  /*00d0*/  LDCU UR5, c[0x0][0x370] ;  /* 0x00006e00ff0577ac */ /* 0x000ea20008000800 */
[----:B------:R-:W3:Y:S01]  /*00e0*/  LDCU.64 UR10, c[0x0][0x358] ;  /* 0x00006b00ff0a77ac */ /* 0x000ee20008000a00 */
[----:B0-----:R-:W-:-:S04]  /*00f0*/  UIADD3 UR6, UP0, UPT, UR6, -UR8, URZ ;  /* 0x8000000806067290 */ /* 0x001fc8000ff1e0ff */
[----:B------:R-:W-:Y:S02]  /*0100*/  UIADD3.X UR7, UPT, UPT, UR7, ~UR9, URZ, UP0, !UPT ;  /* 0x8000000907077290 */ /* 0x000fe400087fe4ff */
[----:B-1----:R-:W-:Y:S01]  /*0110*/  UISETP.GT.AND UP0, UPT, UR4, 0x1, UPT ;  /* 0x000000010400788c */ /* 0x002fe2000bf04270 */
[----:B--2---:R-:W-:-:S08]  /*0120*/  IMAD R3, R3, UR5, RZ ;  /* 0x0000000503037c24 */ /* 0x004fd0000f8e02ff */
[----:B---3--:R-:W-:Y:S05]  /*0130*/  BRA.U UP0, `(.L_x_508) ;  /* 0x0000000500807547 */ /* 0x008fea000b800000 */
.L_x_515:
[----:B0-----:R-:W0:Y:S01]  /*0140*/  LDCU.64 UR4, c[0x0][0x790] ;  /* 0x0000f200ff0477ac */ /* 0x001e220008000a00 */
[----:B------:R-:W1:Y:S01]  /*0150*/  LDCU.64 UR8, c[0x0][0x6c0] ;  /* 0x0000d800ff0877ac */ /* 0x000e620008000a00 */
[----:B------:R-:W2:Y:S01]  /*0160*/  LDCU.128 UR12, c[0x0][0x870] ;  /* 0x00010e00ff0c77ac */ /* 0x000ea20008000c00 */
[----:B0-----:R-:W-:Y:S02]  /*0170*/  IMAD R7, R2, UR4, RZ ;  /* 0x0000000402077c24 */ /* 0x001fe4000f8e02ff */
[----:B------:R-:W-:-:S04]  /*0180*/  IMAD.WIDE.U32 R4, R0, UR4, RZ ;  /* 0x0000000400047c25 */ /* 0x000fc8000f8e00ff */
[----:B------:R-:W-:Y:S01]  /*0190*/  IMAD R7, R0, UR5, R7 ;  /* 0x0000000500077c24 */ /* 0x000fe2000f8e0207 */
[----:B-1----:R-:W-:-:S03]  /*01a0*/  LEA R6, P0, R4, UR8, 0x1 ;  /* 0x0000000804067c11 */ /* 0x002fc6000f8008ff */
[----:B------:R-:W-:-:S05]  /*01b0*/  IMAD.IADD R5, R5, 0x1, R7 ;  /* 0x0000000105057824 */ /* 0x000fca00078e0207 */
[----:B------:R-:W-:Y:S02]  /*01c0*/  LEA.HI.X R7, R4, UR9, R5, 0x1, P0 ;  /* 0x0000000904077c11 */ /* 0x000fe400080f0c05 */
[----:B------:R-:W0:Y:S04]  /*01d0*/  LDC.64 R4, c[0x0][0x868] ;  /* 0x00021a00ff047b82 */ /* 0x000e280000000a00 */
[----:B------:R-:W3:Y:S01]  /*01e0*/  LDG.E.S16 R7, desc[UR10][R6.64] ;  /* 0x0000000a06077981 */ /* 0x000ee2000c1e1700 */
[----:B------:R-:W-:Y:S01]  /*01f0*/  IADD3 R0, P2, PT, R3, R0, RZ ;  /* 0x0000000003007210 */ /* 0x000fe20007f5e0ff */
[----:B------:R-:W-:Y:S03]  /*0200*/  BSSY B0, `(.L_x_509) ;  /* 0x0000051000007945 */ /* 0x000fe60003800000 */
[----:B------:R-:W-:-:S02]  /*0210*/  IADD3.X R2, PT, PT, RZ, R2, RZ, P2, !PT ;  /* 0x00000002ff027210 */ /* 0x000fc400017fe4ff */
[----:B--2---:R-:W-:-:S04]  /*0220*/  ISETP.GE.U32.AND P0, PT, R0, UR14, PT ;  /* 0x0000000e00007c0c */ /* 0x004fc8000bf06070 */
[----:B------:R-:W-:Y:S02]  /*0230*/  ISETP.GE.AND.EX P0, PT, R2, UR15, PT, P0 ;  /* 0x0000000f02007c0c */ /* 0x000fe4000bf06300 */
[C---:B---3--:R-:W-:Y:S02]  /*0240*/  ISETP.GT.U32.AND P1, PT, R7.reuse, UR12, PT ;  /* 0x0000000c07007c0c */ /* 0x048fe4000bf24070 */
[----:B------:R-:W-:Y:S02]  /*0250*/  SHF.R.S32.HI R8, RZ, 0x1f, R7 ;  /* 0x0000001fff087819 */ /* 0x000fe40000011407 */
[----:B0-----:R-:W-:Y:S02]  /*0260*/  ISETP.LT.U32.AND P2, PT, R7, R4, PT ;  /* 0x000000040700720c */ /* 0x001fe40003f41070 */
[----:B------:R-:W-:-:S04]  /*0270*/  ISETP.GT.AND.EX P1, PT, R8, UR13, PT, P1 ;  /* 0x0000000d08007c0c */ /* 0x000fc8000bf24310 */
[----:B------:R-:W-:-:S13]  /*0280*/  ISETP.LT.OR.EX P1, PT, R8, R5, P1, P2 ;  /* 0x000000050800720c */ /* 0x000fda0000f21720 */
[----:B------:R-:W-:Y:S05]  /*0290*/  @P1 BRA `(.L_x_510) ;  /* 0x00000004001c1947 */ /* 0x000fea0003800000 */
[----:B------:R-:W0:Y:S01]  /*02a0*/  LDCU.64 UR4, c[0x0][0x860] ;  /* 0x00010c00ff0477ac */ /* 0x000e220008000a00 */
[----:B------:R-:W-:Y:S01]  /*02b0*/  IADD3 R4, P1, PT, R7, -R4, RZ ;  /* 0x8000000407047210 */ /* 0x000fe20007f3e0ff */
[----:B------:R-:W-:Y:S04]  /*02c0*/  BSSY.RECONVERGENT B1, `(.L_x_511) ;  /* 0x0000021000017945 */ /* 0x000fe80003800200 */
[----:B------:R-:W-:-:S04]  /*02d0*/  IMAD.X R5, R8, 0x1, ~R5, P1 ;  /* 0x0000000108057824 */ /* 0x000fc800008e0e05 */
[----:B0-----:R-:W-:Y:S02]  /*02e0*/  IMAD R5, R5, UR4, RZ ;  /* 0x0000000405057c24 */ /* 0x001fe4000f8e02ff */
[----:B------:R-:W-:-:S04]  /*02f0*/  IMAD.WIDE.U32 R26, R4, UR4, RZ ;  /* 0x00000004041a7c25 */ /* 0x000fc8000f8e00ff */
[----:B------:R-:W-:-:S04]  /*0300*/  IMAD R5, R4, UR5, R5 ;  /* 0x0000000504057c24 */ /* 0x000fc8000f8e0205 */
[----:B------:R-:W-:-:S05]  /*0310*/  IMAD.IADD R20, R27, 0x1, R5 ;  /* 0x000000011b147824 */ /* 0x000fca00078e0205 */
[----:B------:R-:W-:-:S04]  /*0320*/  LOP3.LUT R4, R20, UR7, RZ, 0xfc, !PT ;  /* 0x0000000714047c12 */ /* 0x000fc8000f8efcff */
[----:B------:R-:W-:-:S13]  /*0330*/  ISETP.NE.U32.AND P1, PT, R4, RZ, PT ;  /* 0x000000ff0400720c */ /* 0x000fda0003f25070 */
[----:B------:R-:W-:Y:S05]  /*0340*/  @P1 BRA `(.L_x_512) ;  /* 0x0000000000501947 */ /* 0x000fea0003800000 */
[----:B------:R-:W0:Y:S01]  /*0350*/  I2F.U32.RP R6, UR6 ;  /* 0x0000000600067d06 */ /* 0x000e220008209000 */
[----:B------:R-:W-:-:S07]  /*0360*/  ISETP.NE.U32.AND P3, PT, RZ, UR6, PT ;  /* 0x00000006ff007c0c */ /* 0x000fce000bf65070 */
[----:B0-----:R-:W0:Y:S02]  /*0370*/  MUFU.RCP R6, R6 ;  /* 0x0000000600067308 */ /* 0x001e240000001000 */
[----:B0-----:R-:W-:-:S06]  /*0380*/  IADD3 R4, PT, PT, R6, 0xffffffe, RZ ;  /* 0x0ffffffe06047810 */ /* 0x001fcc0007ffe0ff */
[----:B------:R0:W1:Y:S02]  /*0390*/  F2I.FTZ.U32.TRUNC.NTZ R5, R4 ;  /* 0x0000000400057305 */ /* 0x000064000021f000 */
[----:B0-----:R-:W-:Y:S02]  /*03a0*/  IMAD.MOV.U32 R4, RZ, RZ, RZ ;  /* 0x000000ffff047224 */ /* 0x001fe400078e00ff */
[----:B-1----:R-:W-:-:S04]  /*03b0*/  IMAD.MOV R7, RZ, RZ, -R5 ;  /* 0x000000ffff077224 */ /* 0x002fc800078e0a05 */
[----:B------:R-:W-:-:S04]  /*03c0*/  IMAD R7, R7, UR6, RZ ;  /* 0x0000000607077c24 */ /* 0x000fc8000f8e02ff */
[----:B------:R-:W-:-:S06]  /*03d0*/  IMAD.HI.U32 R5, R5, R7, R4 ;  /* 0x0000000705057227 */ /* 0x000fcc00078e0004 */
[----:B------:R-:W-:-:S05]  /*03e0*/  IMAD.HI.U32 R5, R5, R26, RZ ;  /* 0x0000001a05057227 */ /* 0x000fca00078e00ff */
[----:B------:R-:W-:-:S05]  /*03f0*/  IADD3 R7, PT, PT, -R5, RZ, RZ ;  /* 0x000000ff05077210 */ /* 0x000fca0007ffe1ff */
[----:B------:R-:W-:-:S05]  /*0400*/  IMAD R26, R7, UR6, R26 ;  /* 0x00000006071a7c24 */ /* 0x000fca000f8e021a */
[----:B------:R-:W-:-:S13]  /*0410*/  ISETP.GE.U32.AND P1, PT, R26, UR6, PT ;  /* 0x000000061a007c0c */ /* 0x000fda000bf26070 */
[----:B------:R-:W-:Y:S02]  /*0420*/  @P1 VIADD R26, R26, -UR6 ;  /* 0x800000061a1a1c36 */ /* 0x000fe40008000000 */
[----:B------:R-:W-:-:S03]  /*0430*/  @P1 VIADD R5, R5, 0x1 ;  /* 0x0000000105051836 */ /* 0x000fc60000000000 */
[----:B------:R-:W-:-:S13]  /*0440*/  ISETP.GE.U32.AND P2, PT, R26, UR6, PT ;  /* 0x000000061a007c0c */ /* 0x000fda000bf46070 */
[----:B------:R-:W-:Y:S02]  /*0450*/  @P2 IADD3 R5, PT, PT, R5, 0x1, RZ ;  /* 0x0000000105052810 */ /* 0x000fe40007ffe0ff */
[----:B------:R-:W-:-:S05]  /*0460*/  @!P3 LOP3.LUT R5, RZ, UR6, RZ, 0x33, !PT ;  /* 0x00000006ff05bc12 */ /* 0x000fca000f8e33ff */
[----:B------:R-:W-:Y:S01]  /*0470*/  IMAD.MOV.U32 R18, RZ, RZ, R5 ;  /* 0x000000ffff127224 */ /* 0x000fe200078e0005 */
[----:B------:R-:W-:Y:S06]  /*0480*/  BRA `(.L_x_513) ;  /* 0x0000000000107947 */ /* 0x000fec0003800000 */
.L_x_512:
[----:B------:R-:W-:Y:S01]  /*0490*/  IMAD.U32 R11, RZ, RZ, UR6 ;  /* 0x00000006ff0b7e24 */ /* 0x000fe2000f8e00ff */
[----:B------:R-:W-:Y:S02]  /*04a0*/  MOV R10, UR7 ;  /* 0x00000007000a7c02 */ /* 0x000fe40008000f00 */
[----:B------:R-:W-:-:S07]  /*04b0*/  MOV R8, 0x4d0 ;  /* 0x000004d000087802 */ /* 0x000fce0000000f00 */
[----:B------:R-:W-:Y:S05]  /*04c0*/  CALL.REL.NOINC `($__internal_16_$__cuda_sm20_div_s64) ;  /* 0x0000003c00d07944 */ /* 0x000fea0003c00000 */
.L_x_513:
[----:B------:R-:W-:Y:S05]  /*04d0*/  BSYNC.RECONVERGENT B1 ;  /* 0x0000000000017941 */ /* 0x000fea0003800200 */
.L_x_511:
[----:B------:R-:W0:Y:S01]  /*04e0*/  LDCU.64 UR8, c[0x0][0x860] ;  /* 0x00010c00ff0877ac */ /* 0x000e220008000a00 */
[----:B------:R-:W-:Y:S01]  /*04f0*/  SHF.R.S32.HI R6, RZ, 0x1f, R18 ;  /* 0x0000001fff067819 */ /* 0x000fe20000011412 */
[----:B------:R-:W1:Y:S01]  /*0500*/  LDC.64 R4, c[0x0][0x380] ;  /* 0x0000e000ff047b82 */ /* 0x000e620000000a00 */
[----:B------:R-:W2:Y:S01]  /*0510*/  LDCU.64 UR4, c[0x0][0x450] ;  /* 0x00008a00ff0477ac */ /* 0x000ea20008000a00 */
[----:B0-----:R-:W-:-:S04]  /*0520*/  ISETP.NE.U32.AND P1, PT, R18, UR8, PT ;  /* 0x0000000812007c0c */ /* 0x001fc8000bf25070 */
[----:B------:R-:W-:-:S04]  /*0530*/  ISETP.NE.AND.EX P1, PT, R6, UR9, PT, P1 ;  /* 0x0000000906007c0c */ /* 0x000fc8000bf25310 */
[----:B------:R-:W-:-:S04]  /*0540*/  SEL R7, RZ, 0xffffffff, P1 ;  /* 0xffffffffff077807 */ /* 0x000fc80000800000 */
[----:B------:R-:W-:-:S05]  /*0550*/  IADD3 R18, P1, PT, R18, R7, RZ ;  /* 0x0000000712127210 */ /* 0x000fca0007f3e0ff */
[----:B------:R-:W-:Y:S02]  /*0560*/  IMAD.X R8, R6, 0x1, R7, P1 ;  /* 0x0000000106087824 */ /* 0x000fe400008e0607 */
[----:B--2---:R-:W-:-:S04]  /*0570*/  IMAD.WIDE.U32 R6, R18, UR4, RZ ;  /* 0x0000000412067c25 */ /* 0x004fc8000f8e00ff */
[----:B------:R-:W-:Y:S02]  /*0580*/  IMAD R11, R8, UR4, RZ ;  /* 0x00000004080b7c24 */ /* 0x000fe4000f8e02ff */
[----:B------:R-:W-:Y:S02]  /*0590*/  IMAD.SHL.U32 R9, R6, 0x2, RZ ;  /* 0x0000000206097824 */ /* 0x000fe400078e00ff */
[----:B------:R-:W-:-:S03]  /*05a0*/  IMAD R11, R18, UR5, R11 ;  /* 0x00000005120b7c24 */ /* 0x000fc6000f8e020b */
[----:B-1----:R-:W-:Y:S01]  /*05b0*/  IADD3 R8, PT, PT, R9, R4, RZ ;  /* 0x0000000409087210 */ /* 0x002fe20007ffe0ff */
[----:B------:R-:W-:-:S03]  /*05c0*/  IMAD.IADD R11, R7, 0x1, R11 ;  /* 0x00000001070b7824 */ /* 0x000fc600078e020b */
[----:B------:R-:W-:Y:S02]  /*05d0*/  LOP3.LUT R7, R8, 0x2, RZ, 0xc0, !PT ;  /* 0x0000000208077812 */ /* 0x000fe400078ec0ff */
[----:B------:R-:W-:Y:S02]  /*05e0*/  SHF.L.U64.HI R6, R6, 0x1, R11 ;  /* 0x0000000106067819 */ /* 0x000fe4000001020b */
[----:B------:R-:W-:-:S04]  /*05f0*/  IADD3 R4, P1, P2, -R7, R4, R9 ;  /* 0x0000000407047210 */ /* 0x000fc80007a3e109 */
[----:B------:R-:W-:-:S05]  /*0600*/  IADD3.X R5, PT, PT, R5, -0x1, R6, P1, P2 ;  /* 0xffffffff05057810 */ /* 0x000fca0000fe4406 */
[----:B------:R0:W5:Y:S01]  /*0610*/  LDG.E R6, desc[UR10][R4.64] ;  /* 0x0000000a04067981 */ /* 0x000162000c1e1900 */
[C---:B------:R-:W-:Y:S01]  /*0620*/  ISETP.NE.U32.AND P1, PT, R7.reuse, RZ, PT ;  /* 0x000000ff0700720c */ /* 0x040fe20003f25070 */
[----:B------:R-:W-:-:S03]  /*0630*/  IMAD.SHL.U32 R11, R7, 0x8, RZ ;  /* 0x00000008070b7824 */ /* 0x000fc600078e00ff */
[----:B------:R-:W-:-:S13]  /*0640*/  ISETP.NE.AND.EX P1, PT, RZ, RZ, PT, P1 ;  /* 0x000000ffff00720c */ /* 0x000fda0003f25310 */
.L_x_514:
[----:B-----5:R-:W-:Y:S01]  /*0650*/  SHF.R.U32.HI R7, RZ, R11, R6 ;  /* 0x0000000bff077219 */ /* 0x020fe20000011606 */
[----:B------:R-:W-:Y:S05]  /*0660*/  YIELD ;  /* 0x0000000000007946 */ /* 0x000fea0003800000 */
[----:B------:R-:W-:Y:S02]  /*0670*/  PRMT R7, R7, 0x9910, RZ ;  /* 0x0000991007077816 */ /* 0x000fe400000000ff */
[----:B------:R-:W-:Y:S02]  /*0680*/  @P1 LOP3.LUT R8, R6, 0xffff, RZ, 0xc0, !PT ;  /* 0x0000ffff06081812 */ /* 0x000fe400078ec0ff */
[----:B------:R-:W-:-:S05]  /*0690*/  IADD3 R9, PT, PT, R7, 0x1, RZ ;  /* 0x0000000107097810 */ /* 0x000fca0007ffe0ff */
[C---:B------:R-:W-:Y:S01]  /*06a0*/  @P1 IMAD R7, R9.reuse, 0x10000, R8 ;  /* 0x0001000009071824 */ /* 0x040fe200078e0208 */
[----:B------:R-:W-:-:S04]  /*06b0*/  @!P1 LOP3.LUT R9, R9, 0xffff, RZ, 0xc0, !PT ;  /* 0x0000ffff09099812 */ /* 0x000fc800078ec0ff */
[----:B------:R-:W-:-:S06]  /*06c0*/  @!P1 LOP3.LUT R7, R9, 0xffff0000, R6, 0xf8, !PT ;  /* 0xffff000009079812 */ /* 0x000fcc00078ef806 */
[----:B------:R-:W2:Y:S02]  /*06d0*/  ATOMG.E.CAS.STRONG.GPU PT, R7, [R4], R6, R7 ;  /* 0x00000006040773a9 */ /* 0x000ea400001ee107 */
[----:B--2---:R-:W-:Y:S01]  /*06e0*/  ISETP.NE.AND P2, PT, R6, R7, PT ;  /* 0x000000070600720c */ /* 0x004fe20003f45270 */
[----:B------:R-:W-:-:S12]  /*06f0*/  IMAD.MOV.U32 R6, RZ, RZ, R7 ;  /* 0x000000ffff067224 */ /* 0x000fd800078e0007 */
[----:B------:R-:W-:Y:S05]  /*0700*/  @P2 BRA `(.L_x_514) ;  /* 0xfffffffc00d02947 */ /* 0x000fea000383ffff */
.L_x_510:
[----:B------:R-:W-:Y:S05]  /*0710*/  BSYNC B0 ;  /* 0x0000000000007941 */ /* 0x000fea0003800000 */
.L_x_509:
[----:B------:R-:W-:Y:S05]  /*0720*/  @!P0 BRA `(.L_x_515) ;  /* 0xfffffff800848947 */ /* 0x000fea000383ffff */
[----:B------:R-:W-:Y:S05]  /*0730*/  EXIT ;  /* 0x000000000000794d */ /* 0x000fea0003800000 */
.L_x_508:
[----:B------:R-:W-:Y:S02]  /*0740*/  UIADD3 UR5, UPT, UPT, UR4, -0x1, URZ ;  /* 0xffffffff04057890 */ /* 0x000fe4000fffe0ff */
[----:B------:R-:W-:Y:S02]  /*0750*/  UIADD3 UR8, UPT, UPT, UR4, -0x4, URZ ;  /* 0xfffffffc04087890 */ /* 0x000fe4000fffe0ff */
[----:B------:R-:W-:Y:S02]  /*0760*/  UIADD3 UR4, UPT, UPT, UR4, -0x2, URZ ;  /* 0xfffffffe04047890 */ /* 0x000fe4000fffe0ff */
[----:B------:R-:W-:-:S04]  /*0770*/  MOV R4, UR5 ;  /* 0x0000000500047c02 */ /* 0x000fc80008000f00 */
[----:B------:R-:W-:-:S05]  /*0780*/  LOP3.LUT R5, R4, 0xfffffff8, RZ, 0xc0, !PT ;  /* 0xfffffff804057812 */ /* 0x000fca00078ec0ff */
[----:B------:R-:W-:-:S07]  /*0790*/  IMAD.MOV R5, RZ, RZ, -R5 ;  /* 0x000000ffff057224 */ /* 0x000fce00078e0a05 */
.L_x_574:
[----:B0-----:R-:W0:Y:S01]  /*07a0*/  LDCU.64 UR12, c[0x0][0x878] ;  /* 0x00010f00ff0c77ac */ /* 0x001e220008000a00 */
[----:B------:R-:W-:Y:S01]  /*07b0*/  IMAD.MOV.U32 R16, RZ, RZ, R0 ;  /* 0x000000ffff107224 */ /* 0x000fe200078e0000 */
[----:B------:R-:W-:Y:S01]  /*07c0*/  IADD3 R0, P1, PT, R3, R0, RZ ;  /* 0x0000000003007210 */ /* 0x000fe20007f3e0ff */
[----:B------:R-:W-:Y:S01]  /*07d0*/  HFMA2 R9, -RZ, RZ, 0, 0 ;  /* 0x00000000ff097431 */ /* 0x000fe200000001ff */
[----:B------:R-:W1:Y:S01]  /*07e0*/  LDCU UR5, c[0x0][0x858] ;  /* 0x00010b00ff0577ac */ /* 0x000e620008000800 */
[----:B------:R-:W-:Y:S01]  /*07f0*/  MOV R13, R2 ;  /* 0x00000002000d7202 */ /* 0x000fe20000000f00 */
[----:B------:R-:W-:Y:S01]  /*0800*/  IMAD.MOV.U32 R14, RZ, RZ, RZ ;  /* 0x000000ffff0e7224 */ /* 0x000fe200078e00ff */
[----:B------:R-:W-:Y:S01]  /*0810*/  UISETP.GE.U32.AND UP0, UPT, UR4, 0x7, UPT ;  /* 0x000000070400788c */ /* 0x000fe2000bf06070 */
[----:B------:R-:W-:Y:S01]  /*0820*/  IMAD.X R2, RZ, RZ, R2, P1 ;  /* 0x000000ffff027224 */ /* 0x000fe200008e0602 */
[----:B0-----:R-:W-:-:S04]  /*0830*/  ISETP.GE.U32.AND P0, PT, R0, UR12, PT ;  /* 0x0000000c00007c0c */ /* 0x001fc8000bf06070 */
[----:B------:R-:W-:Y:S01]  /*0840*/  ISETP.GE.AND.EX P0, PT, R2, UR13, PT, P0 ;  /* 0x0000000d02007c0c */ /* 0x000fe2000bf06300 */
[----:B-1----:R-:W-:Y:S02]  /*0850*/  IMAD.U32 R12, RZ, RZ, UR5 ;  /* 0x00000005ff0c7e24 */ /* 0x002fe4000f8e00ff */
[----:B------:R-:W-:Y:S10]  /*0860*/  BRA.U !UP0, `(.L_x_516) ;  /* 0x0000001d08147547 */ /* 0x000ff4000b800000 */
[----:B------:R-:W-:Y:S01]  /*0870*/  BSSY.RECONVERGENT B0, `(.L_x_517) ;  /* 0x00001c3000007945 */ /* 0x000fe20003800200 */
[----:B------:R-:W-:Y:S01]  /*0880*/  IMAD.MOV.U32 R6, RZ, RZ, R5 ;  /* 0x000000ffff067224 */ /* 0x000fe200078e0005 */
[----:B------:R-:W-:-:S07]  /*0890*/  MOV R7, UR8 ;  /* 0x0000000800077c02 */ /* 0x000fce0008000f00 */
.L_x_542:
        /* <DEDUP_REMOVED lines=17> */
[----:B0-----:R-:W-:Y:S02]  /*09b0*/  IMAD.MOV.U32 R10, RZ, RZ, RZ ;  /* 0x000000ffff0a7224 */ /* 0x001fe400078e00ff */
[----:B-1----:R-:W-:-:S04]  /*09c0*/  IMAD R13, R13, R11, RZ ;  /* 0x0000000b0d0d7224 */ /* 0x002fc800078e02ff */
[----:B------:R-:W-:-:S04]  /*09d0*/  IMAD.HI.U32 R11, R11, R13, R10 ;  /* 0x0000000d0b0b7227 */ /* 0x000fc800078e000a */
[----:B------:R-:W-:Y:S02]  /*09e0*/  IMAD.MOV.U32 R13, RZ, RZ, RZ ;  /* 0x000000ffff0d7224 */ /* 0x000fe400078e00ff */
[----:B------:R-:W-:-:S05]  /*09f0*/  IMAD.HI.U32 R28, R11, R16, RZ ;  /* 0x000000100b1c7227 */ /* 0x000fca00078e00ff */
[----:B------:R-:W-:-:S05]  /*0a00*/  IADD3 R11, PT, PT, -R28, RZ, RZ ;  /* 0x000000ff1c0b7210 */ /* 0x000fca0007ffe1ff */
[----:B------:R-:W-:-:S05]  /*0a10*/  IMAD R11, R24, R11, R16 ;  /* 0x0000000b180b7224 */ /* 0x000fca00078e0210 */
[----:B------:R-:W-:-:S13]  /*0a20*/  ISETP.GE.U32.AND P1, PT, R11, R24, PT ;  /* 0x000000180b00720c */ /* 0x000fda0003f26070 */
[----:B------:R-:W-:Y:S02]  /*0a30*/  @P1 IMAD.IADD R11, R11, 0x1, -R24 ;  /* 0x000000010b0b1824 */ /* 0x000fe400078e0a18 */
[----:B------:R-:W-:-:S03]  /*0a40*/  @P1 VIADD R28, R28, 0x1 ;  /* 0x000000011c1c1836 */ /* 0x000fc60000000000 */
[----:B------:R-:W-:-:S13]  /*0a50*/  ISETP.GE.U32.AND P2, PT, R11, R24, PT ;  /* 0x000000180b00720c */ /* 0x000fda0003f46070 */
[----:B------:R-:W-:Y:S02]  /*0a60*/  @P2 IADD3 R28, PT, PT, R28, 0x1, RZ ;  /* 0x000000011c1c2810 */ /* 0x000fe40007ffe0ff */
[----:B------:R-:W-:-:S05]  /*0a70*/  @!P3 LOP3.LUT R28, RZ, R24, RZ, 0x33, !PT ;  /* 0x00000018ff1cb212 */ /* 0x000fca00078e33ff */
[----:B------:R-:W-:-:S04]  /*0a80*/  IMAD.MOV R25, RZ, RZ, -R28 ;  /* 0x000000ffff197224 */ /* 0x000fc800078e0a1c */
[----:B------:R-:W-:Y:S01]  /*0a90*/  IMAD R25, R24, R25, R16 ;  /* 0x0000001918197224 */ /* 0x000fe200078e0210 */
[----:B------:R-:W-:Y:S06]  /*0aa0*/  BRA `(.L_x_520) ;  /* 0x0000000000407947 */ /* 0x000fec0003800000 */
.L_x_519:
[----:B------:R-:W-:Y:S01]  /*0ab0*/  IMAD.MOV.U32 R26, RZ, RZ, R16 ;  /* 0x000000ffff1a7224 */ /* 0x000fe200078e0010 */
[----:B------:R-:W-:Y:S01]  /*0ac0*/  MOV R11, R24 ;  /* 0x00000018000b7202 */ /* 0x000fe20000000f00 */
[----:B------:R-:W-:Y:S01]  /*0ad0*/  IMAD.MOV.U32 R20, RZ, RZ, R13 ;  /* 0x000000ffff147224 */ /* 0x000fe200078e000d */
[----:B------:R-:W-:Y:S01]  /*0ae0*/  MOV R8, 0xb10 ;  /* 0x00000b1000087802 */ /* 0x000fe20000000f00 */
[----:B------:R-:W-:-:S07]  /*0af0*/  IMAD.MOV.U32 R10, RZ, RZ, R25 ;  /* 0x000000ffff0a7224 */ /* 0x000fce00078e0019 */
[----:B------:R-:W-:Y:S05]  /*0b00*/  CALL.REL.NOINC `($__internal_16_$__cuda_sm20_div_s64) ;  /* 0x0000003800407944 */ /* 0x000fea0003c00000 */
[----:B------:R-:W-:Y:S01]  /*0b10*/  IADD3 R21, P1, PT, RZ, -R18, RZ ;  /* 0x80000012ff157210 */ /* 0x000fe20007f3e0ff */
[--C-:B------:R-:W-:Y:S01]  /*0b20*/  IMAD.MOV.U32 R29, RZ, RZ, R19.reuse ;  /* 0x000000ffff1d7224 */ /* 0x100fe200078e0013 */
[----:B------:R-:W-:Y:S02]  /*0b30*/  MOV R12, R16 ;  /* 0x00000010000c7202 */ /* 0x000fe40000000f00 */
[----:B------:R-:W-:Y:S01]  /*0b40*/  MOV R28, R18 ;  /* 0x00000012001c7202 */ /* 0x000fe20000000f00 */
[----:B------:R-:W-:Y:S02]  /*0b50*/  IMAD.X R17, RZ, RZ, ~R19, P1 ;  /* 0x000000ffff117224 */ /* 0x000fe400008e0e13 */
[----:B------:R-:W-:-:S04]  /*0b60*/  IMAD.WIDE.U32 R10, R24, R21, R12 ;  /* 0x00000015180a7225 */ /* 0x000fc800078e000c */
[----:B------:R-:W-:-:S04]  /*0b70*/  IMAD R17, R17, R24, RZ ;  /* 0x0000001811117224 */ /* 0x000fc800078e02ff */
[----:B------:R-:W-:Y:S02]  /*0b80*/  IMAD R17, R25, R21, R17 ;  /* 0x0000001519117224 */ /* 0x000fe400078e0211 */
[----:B------:R-:W-:Y:S02]  /*0b90*/  IMAD.MOV.U32 R25, RZ, RZ, R10 ;  /* 0x000000ffff197224 */ /* 0x000fe400078e000a */
[----:B------:R-:W-:-:S07]  /*0ba0*/  IMAD.IADD R13, R11, 0x1, R17 ;  /* 0x000000010b0d7824 */ /* 0x000fce00078e0211 */
.L_x_520:
[----:B------:R-:W-:Y:S05]  /*0bb0*/  BSYNC.RECONVERGENT B1 ;  /* 0x0000000000017941 */ /* 0x000fea0003800200 */
.L_x_518:
[----:B------:R-:W-:Y:S01]  /*0bc0*/  VIADD R12, R7, 0x2 ;  /* 0x00000002070c7836 */ /* 0x000fe20000000000 */
[----:B------:R-:W-:Y:S01]  /*0bd0*/  UMOV UR5, 0x340 ;  /* 0x0000034000057882 */ /* 0x000fe20000000000 */
[----:B------:R0:W1:Y:S01]  /*0be0*/  LDC.64 R10, c[0x0][R15+0x450] ;  /* 0x000114000f0a7b82 */ /* 0x0000620000000a00 */
[----:B------:R-:W-:Y:S02]  /*0bf0*/  BSSY.RECONVERGENT B1, `(.L_x_521) ;  /* 0x0000034000017945 */ /* 0x000fe40003800200 */
[----:B------:R-:W-:-:S05]  /*0c00*/  LEA R12, R12, UR5, 0x3 ;  /* 0x000000050c0c7c11 */ /* 0x000fca000f8e18ff */
[----:B------:R-:W2:Y:S01]  /*0c10*/  LDC.64 R16, c[0x0][R12+0x388] ;  /* 0x0000e2000c107b82 */ /* 0x000ea20000000a00 */
[----:B0-----:R-:W-:Y:S01]  /*0c20*/  MOV R15, R9 ;  /* 0x00000009000f7202 */ /* 0x001fe20000000f00 */
        /* <DEDUP_REMOVED lines=31> */
.L_x_522:
[----:B------:R-:W-:Y:S01]  /*0e20*/  IMAD.MOV.U32 R26, RZ, RZ, R28 ;  /* 0x000000ffff1a7224 */ /* 0x000fe200078e001c */
[----:B------:R-:W-:Y:S01]  /*0e30*/  MOV R11, R16 ;  /* 0x00000010000b7202 */ /* 0x000fe20000000f00 */
[----:B------:R-:W-:Y:S01]  /*0e40*/  IMAD.MOV.U32 R20, RZ, RZ, R29 ;  /* 0x000000ffff147224 */ /* 0x000fe200078e001d */
[----:B------:R-:W-:Y:S01]  /*0e50*/  MOV R8, 0xe80 ;  /* 0x00000e8000087802 */ /* 0x000fe20000000f00 */
[----:B------:R-:W-:-:S07]  /*0e60*/  IMAD.MOV.U32 R10, RZ, RZ, R17 ;  /* 0x000000ffff0a7224 */ /* 0x000fce00078e0011 */
[----:B------:R-:W-:Y:S05]  /*0e70*/  CALL.REL.NOINC `($__internal_16_$__cuda_sm20_div_s64) ;  /* 0x0000003400647944 */ /* 0x000fea0003c00000 */
        /* <DEDUP_REMOVED lines=11> */
.L_x_523:
[----:B------:R-:W-:Y:S05]  /*0f30*/  BSYNC.RECONVERGENT B1 ;  /* 0x0000000000017941 */ /* 0x000fea0003800200 */
.L_x_521:
[----:B------:R-:W-:Y:S01]  /*0f40*/  IADD3 R13, PT, PT, R7, 0x1, RZ ;  /* 0x00000001070d7810 */ /* 0x000fe20007ffe0ff */
        /* <DEDUP_REMOVED lines=16> */
[----:B------:R-:W-:Y:S02]  /*1050*/  IMAD.MOV.U32 R21, RZ, RZ, RZ ;  /* 0x000000ffff157224 */ /* 0x000fe400078e00ff */
[----:B------:R-:W-:-:S03]  /*1060*/  IMAD.MOV.U32 R17, RZ, RZ, RZ ;  /* 0x000000ffff117224 */ /* 0x000fc600078e00ff */
        /* <DEDUP_REMOVED lines=19> */
.L_x_525:
[----:B------:R-:W-:Y:S01]  /*11a0*/  MOV R26, R16 ;  /* 0x00000010001a7202 */ /* 0x000fe20000000f00 */
[----:B------:R-:W-:Y:S01]  /*11b0*/  IMAD.MOV.U32 R20, RZ, RZ, R17 ;  /* 0x000000ffff147224 */ /* 0x000fe200078e0011 */
[----:B------:R-:W-:Y:S01]  /*11c0*/  MOV R11, R14 ;  /* 0x0000000e000b7202 */ /* 0x000fe20000000f00 */
[----:B------:R-:W-:Y:S01]  /*11d0*/  IMAD.MOV.U32 R10, RZ, RZ, R15 ;  /* 0x000000ffff0a7224 */ /* 0x000fe200078e000f */
[----:B------:R-:W-:-:S07]  /*11e0*/  MOV R8, 0x1200 ;  /* 0x0000120000087802 */ /* 0x000fce0000000f00 */
[----:B------:R-:W-:Y:S05]  /*11f0*/  CALL.REL.NOINC `($__internal_16_$__cuda_sm20_div_s64) ;  /* 0x0000003000847944 */ /* 0x000fea0003c00000 */
        /* <DEDUP_REMOVED lines=11> */
.L_x_526:
[----:B------:R-:W-:Y:S05]  /*12b0*/  BSYNC.RECONVERGENT B1 ;  /* 0x0000000000017941 */ /* 0x000fea0003800200 */
.L_x_524:
[----:B------:R-:W-:Y:S01]  /*12c0*/  UMOV UR5, 0x340 ;  /* 0x0000034000057882 */ /* 0x000fe20000000000 */
[----:B------:R-:W0:Y:S01]  /*12d0*/  LDC.64 R10, c[0x0][R13+0x450] ;  /* 0x000114000d0a7b82 */ /* 0x000e220000000a00 */
[----:B------:R-:W-:Y:S01]  /*12e0*/  LEA R12, R7, UR5, 0x3 ;  /* 0x00000005070c7c11 */ /* 0x000fe2000f8e18ff */
[----:B------:R-:W-:Y:S01]  /*12f0*/  IMAD.MOV.U32 R8, RZ, RZ, R24 ;  /* 0x000000ffff087224 */ /* 0x000fe200078e0018 */
        /* <DEDUP_REMOVED lines=33> */
.L_x_528:
        /* <DEDUP_REMOVED lines=17> */
.L_x_529:
[----:B------:R-:W-:Y:S05]  /*1620*/  BSYNC.RECONVERGENT B1 ;  /* 0x0000000000017941 */ /* 0x000fea0003800200 */
.L_x_527:
        /* <DEDUP_REMOVED lines=38> */
.L_x_531:
[----:B------:R-:W-:Y:S01]  /*1890*/  IMAD.MOV.U32 R26, RZ, RZ, R16 ;  /* 0x000000ffff1a7224 */ /* 0x000fe200078e0010 */
[----:B------:R-:W-:Y:S01]  /*18a0*/  MOV R20, R17 ;  /* 0x0000001100147202 */ /* 0x000fe20000000f00 */
[----:B------:R-:W-:Y:S01]  /*18b0*/  IMAD.MOV.U32 R11, RZ, RZ, R14 ;  /* 0x000000ffff0b7224 */ /* 0x000fe200078e000e */
[----:B------:R-:W-:Y:S02]  /*18c0*/  MOV R10, R15 ;  /* 0x0000000f000a7202 */ /* 0x000fe40000000f00 */
[----:B------:R-:W-:-:S07]  /*18d0*/  MOV R8, 0x18f0 ;  /* 0x000018f000087802 */ /* 0x000fce0000000f00 */
[----:B------:R-:W-:Y:S05]  /*18e0*/  CALL.REL.NOINC `($__internal_16_$__cuda_sm20_div_s64) ;  /* 0x0000002800c87944 */ /* 0x000fea0003c00000 */
        /* <DEDUP_REMOVED lines=11> */
.L_x_532:
[----:B------:R-:W-:Y:S05]  /*19a0*/  BSYNC.RECONVERGENT B1 ;  /* 0x0000000000017941 */ /* 0x000fea0003800200 */
.L_x_530:
        /* <DEDUP_REMOVED lines=38> */
.L_x_534:
        /* <DEDUP_REMOVED lines=17> */
.L_x_535:
[----:B------:R-:W-:Y:S05]  /*1d20*/  BSYNC.RECONVERGENT B1 ;  /* 0x0000000000017941 */ /* 0x000fea0003800200 */
.L_x_533:
        /* <DEDUP_REMOVED lines=38> */
.L_x_537:
        /* <DEDUP_REMOVED lines=16> */
.L_x_538:
[----:B------:R-:W-:Y:S05]  /*2090*/  BSYNC.RECONVERGENT B1 ;  /* 0x0000000000017941 */ /* 0x000fea0003800200 */
.L_x_536:
        /* <DEDUP_REMOVED lines=36> */
[----:B------:R-:W-:Y:S01]  /*22e0*/  MOV R16, R11 ;  /* 0x0000000b00107202 */ /* 0x000fe20000000f00 */
[----:B------:R-:W-:Y:S06]  /*22f0*/  BRA `(.L_x_541) ;  /* 0x0000000000407947 */ /* 0x000fec0003800000 */
.L_x_540:
        /* <DEDUP_REMOVED lines=14> */
[----:B------:R-:W-:Y:S01]  /*23e0*/  IMAD.IADD R17, R11, 0x1, R13 ;  /* 0x000000010b117824 */ /* 0x000fe200078e020d */
[----:B------:R-:W-:-:S07]  /*23f0*/  MOV R13, R19 ;  /* 0x00000013000d7202 */ /* 0x000fce0000000f00 */
.L_x_541:
[----:B------:R-:W-:Y:S05]  /*2400*/  BSYNC.RECONVERGENT B1 ;  /* 0x0000000000017941 */ /* 0x000fea0003800200 */
.L_x_539:
[----:B------:R-:W0:Y:S01]  /*2410*/  LDC.64 R8, c[0x0][R9+0x450] ;  /* 0x0001140009087b82 */ /* 0x000e220000000a00 */
[----:B------:R-:W-:Y:S01]  /*2420*/  MOV R15, R12 ;  /* 0x0000000c000f7202 */ /* 0x000fe20000000f00 */
[----:B------:R-:W-:Y:S02]  /*2430*/  IMAD.MOV.U32 R14, RZ, RZ, R24 ;  /* 0x000000ffff0e7224 */ /* 0x000fe400078e0018 */
[----:B------:R-:W-:Y:S02]  /*2440*/  VIADD R7, R7, 0xfffffff8 ;  /* 0xfffffff807077836 */ /* 0x000fe40000000000 */
[-C--:B0-----:R-:W-:Y:S02]  /*2450*/  IMAD R11, R9, R10.reuse, RZ ;  /* 0x0000000a090b7224 */ /* 0x081fe400078e02ff */
[----:B------:R-:W-:-:S04]  /*2460*/  IMAD.WIDE.U32 R14, R8, R10, R14 ;  /* 0x0000000a080e7225 */ /* 0x000fc800078e000e */
[----:B------:R-:W-:-:S05]  /*2470*/  IMAD R11, R8, R17, R11 ;  /* 0x00000011080b7224 */ /* 0x000fca00078e020b */
[----:B------:R-:W-:Y:S01]  /*2480*/  IADD3 R9, PT, PT, R15, R11, RZ ;  /* 0x0000000b0f097210 */ /* 0x000fe20007ffe0ff */
[----:B------:R-:W-:Y:S06]  /*2490*/  @P6 BRA `(.L_x_542) ;  /* 0xffffffe400006947 */ /* 0x000fec000383ffff */
[----:B------:R-:W-:Y:S05]  /*24a0*/  BSYNC.RECONVERGENT B0 ;  /* 0x0000000000007941 */ /* 0x000fea0003800200 */
.L_x_517:
[----:B------:R-:W-:-:S07]  /*24b0*/  VIADD R12, R7, 0x4 ;  /* 0x00000004070c7836 */ /* 0x000fce0000000000 */
.L_x_516:
[----:B------:R-:W-:Y:S01]  /*24c0*/  LOP3.LUT P1, RZ, R4, 0x7, RZ, 0xc0, !PT ;  /* 0x0000000704ff7812 */ /* 0x000fe2000782c0ff */
[----:B------:R-:W-:-:S12]  /*24d0*/  BSSY.RECONVERGENT B0, `(.L_x_543) ;  /* 0x0000196000007945 */ /* 0x000fd80003800200 */
[----:B------:R-:W-:Y:S05]  /*24e0*/  @!P1 BRA `(.L_x_544) ;  /* 0x0000001800509947 */ /* 0x000fea0003800000 */
[----:B------:R-:W0:Y:S02]  /*24f0*/  LDCU UR5, c[0x0][0x858] ;  /* 0x00010b00ff0577ac */ /* 0x000e240008000800 */
[----:B0-----:R-:W-:-:S04]  /*2500*/  UIADD3 UR5, UPT, UPT, UR5, -0x1, URZ ;  /* 0xffffffff05057890 */ /* 0x001fc8000fffe0ff */
[----:B------:R-:W-:-:S04]  /*2510*/  ULOP3.LUT UR5, UR5, 0x7, URZ, 0xc0, !UPT ;  /* 0x0000000705057892 */ /* 0x000fc8000f8ec0ff */
[----:B------:R-:W-:-:S04]  /*2520*/  UIADD3 UR5, UPT, UPT, UR5, -0x1, URZ ;  /* 0xffffffff05057890 */ /* 0x000fc8000fffe0ff */
        /* <DEDUP_REMOVED lines=33> */
.L_x_547:
        /* <DEDUP_REMOVED lines=16> */
.L_x_548:
[----:B------:R-:W-:Y:S05]  /*2840*/  BSYNC.RECONVERGENT B1 ;  /* 0x0000000000017941 */ /* 0x000fea0003800200 */
.L_x_546:
        /* <DEDUP_REMOVED lines=38> */
.L_x_550:
        /* <DEDUP_REMOVED lines=17> */
.L_x_551:
[----:B------:R-:W-:Y:S05]  /*2bc0*/  BSYNC.RECONVERGENT B1 ;  /* 0x0000000000017941 */ /* 0x000fea0003800200 */
.L_x_549:
        /* <DEDUP_REMOVED lines=38> */
.L_x_553:
        /* <DEDUP_REMOVED lines=17> */
.L_x_554:
[----:B------:R-:W-:Y:S05]  /*2f40*/  BSYNC.RECONVERGENT B1 ;  /* 0x0000000000017941 */ /* 0x000fea0003800200 */
.L_x_552:
        /* <DEDUP_REMOVED lines=38> */
.L_x_556:
        /* <DEDUP_REMOVED lines=16> */
.L_x_557:
[----:B------:R-:W-:Y:S05]  /*32b0*/  BSYNC.RECONVERGENT B1 ;  /* 0x0000000000017941 */ /* 0x000fea0003800200 */
.L_x_555:
[----:B------:R-:W0:Y:S01]  /*32c0*/  LDC.64 R6, c[0x0][R6+0x450] ;  /* 0x0001140006067b82 */ /* 0x000e220000000a00 */
[----:B------:R-:W-:Y:S01]  /*32d0*/  MOV R15, R4 ;  /* 0x00000004000f7202 */ /* 0x000fe20000000f00 */
[----:B------:R-:W-:Y:S02]  /*32e0*/  IMAD.MOV.U32 R14, RZ, RZ, R24 ;  /* 0x000000ffff0e7224 */ /* 0x000fe400078e0018 */
[-C--:B0-----:R-:W-:Y:S02]  /*32f0*/  IMAD R7, R7, R8.reuse, RZ ;  /* 0x0000000807077224 */ /* 0x081fe400078e02ff */
[----:B------:R-:W-:-:S04]  /*3300*/  IMAD.WIDE.U32 R14, R6, R8, R14 ;  /* 0x00000008060e7225 */ /* 0x000fc800078e000e */
[----:B------:R-:W-:-:S04]  /*3310*/  IMAD R7, R6, R11, R7 ;  /* 0x0000000b06077224 */ /* 0x000fc800078e0207 */
[----:B------:R-:W-:-:S07]  /*3320*/  IMAD.IADD R9, R15, 0x1, R7 ;  /* 0x000000010f097824 */ /* 0x000fce00078e0207 */
.L_x_545:
[----:B------:R-:W0:Y:S02]  /*3330*/  LDCU UR5, c[0x0][0x858] ;  /* 0x00010b00ff0577ac */ /* 0x000e240008000800 */
[----:B0-----:R-:W-:-:S06]  /*3340*/  UIADD3 UR5, UPT, UPT, UR5, -0x1, URZ ;  /* 0xffffffff05057890 */ /* 0x001fcc000fffe0ff */
[----:B------:R-:W-:-:S04]  /*3350*/  MOV R4, UR5 ;  /* 0x0000000500047c02 */ /* 0x000fc80008000f00 */
[----:B------:R-:W-:-:S13]  /*3360*/  LOP3.LUT P1, R6, R4, 0x3, RZ, 0xc0, !PT ;  /* 0x0000000304067812 */ /* 0x000fda000782c0ff */
        /* <DEDUP_REMOVED lines=35> */
.L_x_560:
[----:B------:R-:W-:Y:S01]  /*35a0*/  IMAD.MOV.U32 R26, RZ, RZ, R16 ;  /* 0x000000ffff1a7224 */ /* 0x000fe200078e0010 */
[----:B------:R-:W-:Y:S01]  /*35b0*/  MOV R20, R13 ;  /* 0x0000000d00147202 */ /* 0x000fe20000000f00 */
[----:B------:R-:W-:Y:S01]  /*35c0*/  IMAD.MOV.U32 R11, RZ, RZ, R24 ;  /* 0x000000ffff0b7224 */ /* 0x000fe200078e0018 */
[----:B------:R-:W-:Y:S02]  /*35d0*/  MOV R10, R25 ;  /* 0x00000019000a7202 */ /* 0x000fe40000000f00 */
[----:B------:R-:W-:-:S07]  /*35e0*/  MOV R8, 0x3600 ;  /* 0x0000360000087802 */ /* 0x000fce0000000f00 */
[----:B------:R-:W-:Y:S05]  /*35f0*/  CALL.REL.NOINC `($__internal_16_$__cuda_sm20_div_s64) ;  /* 0x0000000c00847944 */ /* 0x000fea0003c00000 */
        /* <DEDUP_REMOVED lines=10> */
.L_x_561:
[----:B------:R-:W-:Y:S05]  /*36a0*/  BSYNC.RECONVERGENT B1 ;  /* 0x0000000000017941 */ /* 0x000fea0003800200 */
.L_x_559:
        /* <DEDUP_REMOVED lines=38> */
.L_x_563:
        /* <DEDUP_REMOVED lines=17> */
.L_x_564:
[----:B------:R-:W-:Y:S05]  /*3a20*/  BSYNC.RECONVERGENT B1 ;  /* 0x0000000000017941 */ /* 0x000fea0003800200 */
.L_x_562:
[----:B------:R0:W1:Y:S02]  /*3a30*/  LDC.64 R8, c[0x0][R6+0x450] ;  /* 0x0001140006087b82 */ /* 0x0000640000000a00 */
[----:B0-----:R-:W-:Y:S01]  /*3a40*/  MOV R6, R14 ;  /* 0x0000000e00067202 */ /* 0x001fe20000000f00 */
[----:B-1----:R-:W-:-:S04]  /*3a50*/  IMAD R9, R9, R17, RZ ;  /* 0x0000001109097224 */ /* 0x002fc800078e02ff */
[----:B------:R-:W-:-:S04]  /*3a60*/  IMAD.WIDE.U32 R14, R8, R17, R6 ;  /* 0x00000011080e7225 */ /* 0x000fc800078e0006 */
[----:B------:R-:W-:-:S04]  /*3a70*/  IMAD R9, R8, R11, R9 ;  /* 0x0000000b08097224 */ /* 0x000fc800078e0209 */
[----:B------:R-:W-:-:S07]  /*3a80*/  IMAD.IADD R9, R15, 0x1, R9 ;  /* 0x000000010f097824 */ /* 0x000fce00078e0209 */
.L_x_558:
[----:B------:R-:W0:Y:S02]  /*3a90*/  LDCU UR5, c[0x0][0x858] ;  /* 0x00010b00ff0577ac */ /* 0x000e240008000800 */
[----:B0-----:R-:W-:-:S04]  /*3aa0*/  ULOP3.LUT UR5, UR5, 0x1, URZ, 0xc0, !UPT ;  /* 0x0000000105057892 */ /* 0x001fc8000f8ec0ff */
[----:B------:R-:W-:-:S09]  /*3ab0*/  UISETP.NE.U32.AND UP0, UPT, UR5, 0x1, UPT ;  /* 0x000000010500788c */ /* 0x000fd2000bf05070 */
        /* <DEDUP_REMOVED lines=33> */
.L_x_566:
[----:B------:R-:W-:Y:S01]  /*3cd0*/  MOV R26, R16 ;  /* 0x00000010001a7202 */ /* 0x000fe20000000f00 */
[----:B------:R-:W-:Y:S01]  /*3ce0*/  IMAD.MOV.U32 R20, RZ, RZ, R13 ;  /* 0x000000ffff147224 */ /* 0x000fe200078e000d */
[----:B------:R-:W-:Y:S01]  /*3cf0*/  MOV R11, R24 ;  /* 0x00000018000b7202 */ /* 0x000fe20000000f00 */
[----:B------:R-:W-:Y:S01]  /*3d00*/  IMAD.MOV.U32 R10, RZ, RZ, R25 ;  /* 0x000000ffff0a7224 */ /* 0x000fe200078e0019 */
[----:B------:R-:W-:-:S07]  /*3d10*/  MOV R8, 0x3d30 ;  /* 0x00003d3000087802 */ /* 0x000fce0000000f00 */
[----:B------:R-:W-:Y:S05]  /*3d20*/  CALL.REL.NOINC `($__internal_16_$__cuda_sm20_div_s64) ;  /* 0x0000000400b87944 */ /* 0x000fea0003c00000 */
        /* <DEDUP_REMOVED lines=9> */
.L_x_567:
[----:B------:R-:W-:Y:S05]  /*3dc0*/  BSYNC.RECONVERGENT B1 ;  /* 0x0000000000017941 */ /* 0x000fea0003800200 */
.L_x_565:
[----:B------:R-:W0:Y:S01]  /*3dd0*/  LDC.64 R6, c[0x0][R6+0x450] ;  /* 0x0001140006067b82 */ /* 0x000e220000000a00 */
[----:B------:R-:W-:Y:S02]  /*3de0*/  IMAD.MOV.U32 R15, RZ, RZ, R9 ;  /* 0x000000ffff0f7224 */ /* 0x000fe400078e0009 */
[-C--:B0-----:R-:W-:Y:S02]  /*3df0*/  IMAD R7, R7, R10.reuse, RZ ;  /* 0x0000000a07077224 */ /* 0x081fe400078e02ff */
[----:B------:R-:W-:-:S04]  /*3e00*/  IMAD.WIDE.U32 R14, R6, R10, R14 ;  /* 0x0000000a060e7225 */ /* 0x000fc800078e000e */
[----:B------:R-:W-:-:S05]  /*3e10*/  IMAD R7, R6, R17, R7 ;  /* 0x0000001106077224 */ /* 0x000fca00078e0207 */
[----:B------:R-:W-:-:S07]  /*3e20*/  IADD3 R9, PT, PT, R15, R7, RZ ;  /* 0x000000070f097210 */ /* 0x000fce0007ffe0ff */
.L_x_544:
[----:B------:R-:W-:Y:S05]  /*3e30*/  BSYNC.RECONVERGENT B0 ;  /* 0x0000000000007941 */ /* 0x000fea0003800200 */
.L_x_543:
[----:B------:R-:W0:Y:S01]  /*3e40*/  LDCU.64 UR12, c[0x0][0x790] ;  /* 0x0000f200ff0c77ac */ /* 0x000e220008000a00 */
[----:B------:R-:W-:Y:S01]  /*3e50*/  IMAD.MOV.U32 R15, RZ, RZ, R9 ;  /* 0x000000ffff0f7224 */ /* 0x000fe200078e0009 */
[----:B------:R-:W1:Y:S01]  /*3e60*/  LDCU.64 UR14, c[0x0][0x6c0] ;  /* 0x0000d800ff0e77ac */ /* 0x000e620008000a00 */
[----:B0-----:R-:W-:Y:S02]  /*3e70*/  IMAD R11, R13, UR12, RZ ;  /* 0x0000000c0d0b7c24 */ /* 0x001fe4000f8e02ff */
[----:B------:R-:W-:-:S04]  /*3e80*/  IMAD.WIDE.U32 R6, R16, UR12, R14 ;  /* 0x0000000c10067c25 */ /* 0x000fc8000f8e000e */
[----:B------:R-:W-:Y:S01]  /*3e90*/  IMAD R11, R16, UR13, R11 ;  /* 0x0000000d100b7c24 */ /* 0x000fe2000f8e020b */
[----:B-1----:R-:W-:Y:S01]  /*3ea0*/  LEA R8, P1, R6, UR14, 0x1 ;  /* 0x0000000e06087c11 */ /* 0x002fe2000f8208ff */
[----:B------:R-:W0:Y:S03]  /*3eb0*/  LDCU.64 UR12, c[0x0][0x870] ;  /* 0x00010e00ff0c77ac */ /* 0x000e260008000a00 */
[----:B------:R-:W-:-:S04]  /*3ec0*/  IADD3 R7, PT, PT, R7, R11, RZ ;  /* 0x0000000b07077210 */ /* 0x000fc80007ffe0ff */
[----:B------:R-:W-:Y:S02]  /*3ed0*/  LEA.HI.X R9, R6, UR15, R7, 0x1, P1 ;  /* 0x0000000f06097c11 */ /* 0x000fe400088f0c07 */
[----:B------:R-:W1:Y:S04]  /*3ee0*/  LDC.64 R6, c[0x0][0x868] ;  /* 0x00021a00ff067b82 */ /* 0x000e680000000a00 */
[----:B------:R-:W0:Y:S01]  /*3ef0*/  LDG.E.S16 R9, desc[UR10][R8.64] ;  /* 0x0000000a08097981 */ /* 0x000e22000c1e1700 */
[----:B------:R-:W-:Y:S01]  /*3f00*/  BSSY B0, `(.L_x_568) ;  /* 0x000004e000007945 */ /* 0x000fe20003800000 */
[----:B0-----:R-:W-:Y:S02]  /*3f10*/  ISETP.GT.U32.AND P1, PT, R9, UR12, PT ;  /* 0x0000000c09007c0c */ /* 0x001fe4000bf24070 */
[----:B------:R-:W-:-:S02]  /*3f20*/  SHF.R.S32.HI R10, RZ, 0x1f, R9 ;  /* 0x0000001fff0a7819 */ /* 0x000fc40000011409 */
[----:B-1----:R-:W-:Y:S02]  /*3f30*/  ISETP.GE.U32.AND P2, PT, R9, R6, PT ;  /* 0x000000060900720c */ /* 0x002fe40003f46070 */
[----:B------:R-:W-:-:S04]  /*3f40*/  ISETP.GT.AND.EX P1, PT, R10, UR13, PT, P1 ;  /* 0x0000000d0a007c0c */ /* 0x000fc8000bf24310 */
[----:B------:R-:W-:-:S13]  /*3f50*/  ISETP.GE.AND.EX P1, PT, R10, R7, !P1, P2 ;  /* 0x000000070a00720c */ /* 0x000fda0004f26320 */
[----:B------:R-:W-:Y:S05]  /*3f60*/  @!P1 BRA `(.L_x_569) ;  /* 0x00000004001c9947 */ /* 0x000fea0003800000 */
[----:B------:R-:W0:Y:S01]  /*3f70*/  LDCU.64 UR12, c[0x0][0x860] ;  /* 0x00010c00ff0c77ac */ /* 0x000e220008000a00 */
[----:B------:R-:W-:Y:S01]  /*3f80*/  IADD3 R6, P1, PT, R9, -R6, RZ ;  /* 0x8000000609067210 */ /* 0x000fe20007f3e0ff */
[----:B------:R-:W-:Y:S04]  /*3f90*/  BSSY.RECONVERGENT B1, `(.L_x_570) ;  /* 0x0000021000017945 */ /* 0x000fe80003800200 */
[----:B------:R-:W-:-:S04]  /*3fa0*/  IMAD.X R7, R10, 0x1, ~R7, P1 ;  /* 0x000000010a077824 */ /* 0x000fc800008e0e07 */
[----:B0-----:R-:W-:Y:S02]  /*3fb0*/  IMAD R7, R7, UR12, RZ ;  /* 0x0000000c07077c24 */ /* 0x001fe4000f8e02ff */
[----:B------:R-:W-:-:S04]  /*3fc0*/  IMAD.WIDE.U32 R26, R6, UR12, RZ ;  /* 0x0000000c061a7c25 */ /* 0x000fc8000f8e00ff */
[----:B------:R-:W-:-:S05]  /*3fd0*/  IMAD R7, R6, UR13, R7 ;  /* 0x0000000d06077c24 */ /* 0x000fca000f8e0207 */
[----:B------:R-:W-:-:S04]  /*3fe0*/  IADD3 R20, PT, PT, R27, R7, RZ ;  /* 0x000000071b147210 */ /* 0x000fc80007ffe0ff */
[----:B------:R-:W-:-:S04]  /*3ff0*/  LOP3.LUT R6, R20, UR7, RZ, 0xfc, !PT ;  /* 0x0000000714067c12 */ /* 0x000fc8000f8efcff */
[----:B------:R-:W-:-:S13]  /*4000*/  ISETP.NE.U32.AND P1, PT, R6, RZ, PT ;  /* 0x000000ff0600720c */ /* 0x000fda0003f25070 */
[----:B------:R-:W-:Y:S05]  /*4010*/  @P1 BRA `(.L_x_571) ;  /* 0x0000000000501947 */ /* 0x000fea0003800000 */
[----:B------:R-:W0:Y:S01]  /*4020*/  I2F.U32.RP R8, UR6 ;  /* 0x0000000600087d06 */ /* 0x000e220008209000 */
[----:B------:R-:W-:Y:S01]  /*4030*/  IMAD.MOV.U32 R6, RZ, RZ, RZ ;  /* 0x000000ffff067224 */ /* 0x000fe200078e00ff */
[----:B------:R-:W-:-:S06]  /*4040*/  ISETP.NE.U32.AND P3, PT, RZ, UR6, PT ;  /* 0x00000006ff007c0c */ /* 0x000fcc000bf65070 */
[----:B0-----:R-:W0:Y:S02]  /*4050*/  MUFU.RCP R8, R8 ;  /* 0x0000000800087308 */ /* 0x001e240000001000 */
[----:B0-----:R-:W-:-:S06]  /*4060*/  VIADD R9, R8, 0xffffffe ;  /* 0x0ffffffe08097836 */ /* 0x001fcc0000000000 */
[----:B------:R-:W0:Y:S02]  /*4070*/  F2I.FTZ.U32.TRUNC.NTZ R7, R9 ;  /* 0x0000000900077305 */ /* 0x000e24000021f000 */
[----:B0-----:R-:W-:-:S05]  /*4080*/  IADD3 R11, PT, PT, RZ, -R7, RZ ;  /* 0x80000007ff0b7210 */ /* 0x001fca0007ffe0ff */
[----:B------:R-:W-:-:S04]  /*4090*/  IMAD R11, R11, UR6, RZ ;  /* 0x000000060b0b7c24 */ /* 0x000fc8000f8e02ff */
[----:B------:R-:W-:-:S06]  /*40a0*/  IMAD.HI.U32 R11, R7, R11, R6 ;  /* 0x0000000b070b7227 */ /* 0x000fcc00078e0006 */
[----:B------:R-:W-:-:S05]  /*40b0*/  IMAD.HI.U32 R6, R11, R26, RZ ;  /* 0x0000001a0b067227 */ /* 0x000fca00078e00ff */
[----:B------:R-:W-:-:S05]  /*40c0*/  IADD3 R7, PT, PT, -R6, RZ, RZ ;  /* 0x000000ff06077210 */ /* 0x000fca0007ffe1ff */
[----:B------:R-:W-:-:S05]  /*40d0*/  IMAD R26, R7, UR6, R26 ;  /* 0x00000006071a7c24 */ /* 0x000fca000f8e021a */
[----:B------:R-:W-:-:S13]  /*40e0*/  ISETP.GE.U32.AND P1, PT, R26, UR6, PT ;  /* 0x000000061a007c0c */ /* 0x000fda000bf26070 */
[----:B------:R-:W-:Y:S01]  /*40f0*/  @P1 VIADD R26, R26, -UR6 ;  /* 0x800000061a1a1c36 */ /* 0x000fe20008000000 */
[----:B------:R-:W-:-:S04]  /*4100*/  @P1 IADD3 R6, PT, PT, R6, 0x1, RZ ;  /* 0x0000000106061810 */ /* 0x000fc80007ffe0ff */
[----:B------:R-:W-:-:S13]  /*4110*/  ISETP.GE.U32.AND P2, PT, R26, UR6, PT ;  /* 0x000000061a007c0c */ /* 0x000fda000bf46070 */
[----:B------:R-:W-:Y:S01]  /*4120*/  @P2 VIADD R6, R6, 0x1 ;  /* 0x0000000106062836 */ /* 0x000fe20000000000 */
[----:B------:R-:W-:-:S04]  /*4130*/  @!P3 LOP3.LUT R6, RZ, UR6, RZ, 0x33, !PT ;  /* 0x00000006ff06bc12 */ /* 0x000fc8000f8e33ff */
[----:B------:R-:W-:Y:S01]  /*4140*/  MOV R18, R6 ;  /* 0x0000000600127202 */ /* 0x000fe20000000f00 */
[----:B------:R-:W-:Y:S06]  /*4150*/  BRA `(.L_x_572) ;  /* 0x0000000000107947 */ /* 0x000fec0003800000 */
.L_x_571:
[----:B------:R-:W-:Y:S01]  /*4160*/  IMAD.U32 R11, RZ, RZ, UR6 ;  /* 0x00000006ff0b7e24 */ /* 0x000fe2000f8e00ff */
[----:B------:R-:W-:Y:S02]  /*4170*/  MOV R10, UR7 ;  /* 0x00000007000a7c02 */ /* 0x000fe40008000f00 */
[----:B------:R-:W-:-:S07]  /*4180*/  MOV R8, 0x41a0 ;  /* 0x000041a000087802 */ /* 0x000fce0000000f00 */
[----:B------:R-:W-:Y:S05]  /*4190*/  CALL.REL.NOINC `($__internal_16_$__cuda_sm20_div_s64) ;  /* 0x00000000009c7944 */ /* 0x000fea0003c00000 */
.L_x_572:
[----:B------:R-:W-:Y:S05]  /*41a0*/  BSYNC.RECONVERGENT B1 ;  /* 0x0000000000017941 */ /* 0x000fea0003800200 */
.L_x_570:
        /* <DEDUP_REMOVED lines=10> */
[----:B------:R-:W-:Y:S01]  /*4250*/  IMAD R13, R10, UR14, RZ ;  /* 0x0000000e0a0d7c24 */ /* 0x000fe2000f8e02ff */
[----:B------:R-:W-:-:S03]  /*4260*/  SHF.L.U32 R11, R8, 0x1, RZ ;  /* 0x00000001080b7819 */ /* 0x000fc600000006ff */
[----:B------:R-:W-:Y:S02]  /*4270*/  IMAD R13, R18, UR15, R13 ;  /* 0x0000000f120d7c24 */ /* 0x000fe4000f8e020d */
[----:B-1----:R-:W-:-:S03]  /*4280*/  IMAD.IADD R10, R11, 0x1, R6 ;  /* 0x000000010b0a7824 */ /* 0x002fc600078e0206 */
[----:B------:R-:W-:Y:S02]  /*4290*/  IADD3 R13, PT, PT, R9, R13, RZ ;  /* 0x0000000d090d7210 */ /* 0x000fe40007ffe0ff */
        /* <DEDUP_REMOVED lines=8> */
.L_x_573:
        /* <DEDUP_REMOVED lines=9> */
[-C--:B--2---:R-:W-:Y:S02]  /*43b0*/  ISETP.NE.AND P2, PT, R8, R9.reuse, PT ;  /* 0x000000090800720c */ /* 0x084fe40003f45270 */
[----:B------:R-:W-:-:S11]  /*43c0*/  MOV R8, R9 ;  /* 0x0000000900087202 */ /* 0x000fd60000000f00 */
[----:B------:R-:W-:Y:S05]  /*43d0*/  @P2 BRA `(.L_x_573) ;  /* 0xfffffffc00d02947 */ /* 0x000fea000383ffff */
.L_x_569:
[----:B------:R-:W-:Y:S05]  /*43e0*/  BSYNC B0 ;  /* 0x0000000000007941 */ /* 0x000fea0003800000 */
.L_x_568:
[----:B------:R-:W-:Y:S05]  /*43f0*/  @!P0 BRA `(.L_x_574) ;  /* 0xffffffc000e88947 */ /* 0x000fea000383ffff */
[----:B------:R-:W-:Y:S05]  /*4400*/  EXIT ;  /* 0x000000000000794d */ /* 0x000fea0003800000 */
        .weak           $__internal_16_$__cuda_sm20_div_s64
        .type           $__internal_16_$__cuda_sm20_div_s64,@function
        .size           $__internal_16_$__cuda_sm20_div_s64,(.L_x_6392 - $__internal_16_$__cuda_sm20_div_s64)
$__internal_16_$__cuda_sm20_div_s64:
        /* <DEDUP_REMOVED lines=21> */
[C---:B------:R-:W-:Y:S02]  /*4560*/  IMAD R21, R33.reuse, R22, RZ ;  /* 0x0000001621157224 */ /* 0x040fe400078e02ff */
[----:B------:R-:W-:-:S04]  /*4570*/  IMAD.HI.U32 R23, P2, R33, R23, R30 ;  /* 0x0000001721177227 */ /* 0x000fc8000784001e */
[----:B------:R-:W-:Y:S01]  /*4580*/  IMAD.HI.U32 R22, R33, R22, RZ ;  /* 0x0000001621167227 */ /* 0x000fe200078e00ff */
[----:B------:R-:W-:-:S03]  /*4590*/  IADD3 R31, P3, PT, R21, R23, RZ ;  /* 0x00000017151f7210 */ /* 0x000fc60007f7e0ff */
[----:B------:R-:W-:Y:S02]  /*45a0*/  IMAD.X R22, R22, 0x1, R33, P1 ;  /* 0x0000000116167824 */ /* 0x000fe400008e0621 */
        /* <DEDUP_REMOVED lines=11> */
[----:B------:R-:W-:Y:S02]  /*4660*/  IADD3 R21, P3, PT, R21, R27, RZ ;  /* 0x0000001b15157210 */ /* 0x000fe40007f7e0ff */
[----:B------:R-:W-:Y:S01]  /*4670*/  IADD3 R27, P5, PT, RZ, -R26, RZ ;  /* 0x8000001aff1b7210 */ /* 0x000fe20007fbe0ff */
[----:B------:R-:W-:Y:S01]  /*4680*/  IMAD.MOV.U32 R31, RZ, RZ, RZ ;  /* 0x000000ffff1f7224 */ /* 0x000fe200078e00ff */
        /* <DEDUP_REMOVED lines=10> */
[----:B------:R-:W-:-:S04]  /*4730*/  IADD3 R21, P2, PT, R21, R26, RZ ;  /* 0x0000001a15157210 */ /* 0x000fc80007f5e0ff */
[----:B------:R-:W-:Y:S01]  /*4740*/  IADD3.X R23, PT, PT, R23, RZ, RZ, P1, !PT ;  /* 0x000000ff17177210 */ /* 0x000fe20000ffe4ff */
[----:B------:R-:W-:-:S04]  /*4750*/  IMAD.WIDE.U32 R30, R21, R18, RZ ;  /* 0x00000012151e7225 */ /* 0x000fc800078e00ff */
[----:B------:R-:W-:Y:S01]  /*4760*/  IMAD R26, R21, R19, R31 ;  /* 0x00000013151a7224 */ /* 0x000fe200078e021f */
[----:B------:R-:W-:Y:S01]  /*4770*/  IADD3 R27, P1, PT, -R30, R27, RZ ;  /* 0x0000001b1e1b7210 */ /* 0x000fe20007f3e1ff */
[----:B------:R-:W-:-:S03]  /*4780*/  IMAD.X R23, RZ, RZ, R23, P2 ;  /* 0x000000ffff177224 */ /* 0x000fc600010e0617 */
[-C--:B------:R-:W-:Y:S01]  /*4790*/  ISETP.GE.U32.AND P2, PT, R27, R18.reuse, PT ;  /* 0x000000121b00720c */ /* 0x080fe20003f46070 */
[----:B------:R-:W-:-:S05]  /*47a0*/  IMAD R26, R23, R18, R26 ;  /* 0x00000012171a7224 */ /* 0x000fca00078e021a */
[----:B------:R-:W-:Y:S02]  /*47b0*/  IADD3.X R22, PT, PT, ~R26, R22, RZ, P1, !PT ;  /* 0x000000161a167210 */ /* 0x000fe40000ffe5ff */
        /* <DEDUP_REMOVED lines=12> */
[----:B------:R-:W-:Y:S01]  /*4880*/  LOP3.LUT R19, R10, R20, RZ, 0x3c, !PT ;  /* 0x000000140a137212 */ /* 0x000fe200078e3cff */
[----:B------:R-:W-:Y:S01]  /*4890*/  IMAD.X R18, RZ, RZ, R21, P2 ;  /* 0x000000ffff127224 */ /* 0x000fe200010e0615 */
[----:B------:R-:W-:Y:S02]  /*48a0*/  SEL R22, R22, R26, P1 ;  /* 0x0000001a16167207 */ /* 0x000fe40000800000 */
[----:B------:R-:W-:-:S02]  /*48b0*/  ISETP.GE.AND P2, PT, R19, RZ, PT ;  /* 0x000000ff1300720c */ /* 0x000fc40003f46270 */
[----:B------:R-:W-:Y:S02]  /*48c0*/  SEL R21, R18, R21, P1 ;  /* 0x0000001512157207 */ /* 0x000fe40000800000 */
[----:B------:R-:W-:Y:S02]  /*48d0*/  IADD3 R18, P3, PT, RZ, -R22, RZ ;  /* 0x80000016ff127210 */ /* 0x000fe40007f7e0ff */
[----:B------:R-:W-:Y:S02]  /*48e0*/  ISETP.NE.U32.AND P1, PT, R11, RZ, PT ;  /* 0x000000ff0b00720c */ /* 0x000fe40003f25070 */
[-C--:B------:R-:W-:Y:S02]  /*48f0*/  IADD3.X R11, PT, PT, RZ, ~R21.reuse, RZ, P3, !PT ;  /* 0x80000015ff0b7210 */ /* 0x080fe40001ffe4ff */
[----:B------:R-:W-:Y:S01]  /*4900*/  ISETP.NE.AND.EX P1, PT, R10, RZ, PT, P1 ;  /* 0x000000ff0a00720c */ /* 0x000fe20003f25310 */
[----:B------:R-:W-:Y:S01]  /*4910*/  IMAD.MOV.U32 R10, RZ, RZ, R8 ;  /* 0x000000ffff0a7224 */ /* 0x000fe200078e0008 */
[----:B------:R-:W-:-:S02]  /*4920*/  SEL R11, R11, R21, !P2 ;  /* 0x000000150b0b7207 */ /* 0x000fc40005000000 */
[----:B------:R-:W-:Y:S02]  /*4930*/  SEL R18, R18, R22, !P2 ;  /* 0x0000001612127207 */ /* 0x000fe40005000000 */
[----:B------:R-:W-:Y:S01]  /*4940*/  SEL R19, R11, 0xffffffff, P1 ;  /* 0xffffffff0b137807 */ /* 0x000fe20000800000 */
[----:B------:R-:W-:Y:S01]  /*4950*/  HFMA2 R11, -RZ, RZ, 0, 0 ;  /* 0x00000000ff0b7431 */ /* 0x000fe200000001ff */
[----:B------:R-:W-:-:S03]  /*4960*/  SEL R18, R18, 0xffffffff, P1 ;  /* 0xffffffff12127807 */ /* 0x000fc60000800000 */
[----:B------:R-:W-:Y:S05]  /*4970*/  RET.REL.NODEC R10 `(_ZN2at4cuda17kernelHistogram1DIsslLi1ELi2ELin1ELNS0_23CUDAHistogramMemoryTypeE1EZNS0_21CUDA_tensor_histogramIssLb0EEEbNS_6TensorES4_S4_lNS_14AccumulateTypeIT0_Lb1EE4typeES8_NS0_13TensorArgTypeES9_S9_EUllE0_EEvNS0_6detail10TensorInfoIT_T1_EESF_NSC_IKS6_SE_EElS8_S8_SE_T6_) ;  /* 0xffffffb40aa07950 */ /* 0x000fea0003c3ffff */
.L_x_575:
        /* <DEDUP_REMOVED lines=16> */
.L_x_6392:


//--------------------- .text._ZN2at4cuda17kernelHistogram1DIsslLi1ELi2ELin1ELNS0_23CUDAHistogramMemoryTypeE0EZNS0_21CUDA_tensor_histogramIssLb0EEEbNS_6TensorES4_S4_lNS_14AccumulateTypeIT0_Lb1EE4typeES8_NS0_13TensorArgTypeES9_S9_EUllE0_EEvNS0_6detail10TensorInfoIT_T1_EESF_NSC_IKS6_SE_EElS8_S8_SE_T6_ --------------------------
	.section	.text._ZN2at4cuda17kernelHistogram1DIsslLi1ELi2ELin1ELNS0_23CUDAHistogramMemoryTypeE0EZNS0_21CUDA_tensor_histogramIssLb0EEEbNS_6TensorES4_S4_lNS_14AccumulateTypeIT0_Lb1EE4typeES8_NS0_13TensorArgTypeES9_S9_EUllE0_EEvNS0_6detail10TensorInfoIT_T1_EESF_NSC_IKS6_SE_EElS8_S8_SE_T6_,"ax",@progbits
	.align	128
        .global         _ZN2at4cuda17kernelHistogram1DIsslLi1ELi2ELin1ELNS0_23CUDAHistogramMemoryTypeE0EZNS0_21CUDA_tensor_histogramIssLb0EEEbNS_6TensorES4_S4_lNS_14AccumulateTypeIT0_Lb1EE4typeES8_NS0_13TensorArgTypeES9_S9_EUllE0_EEvNS0_6detail10TensorInfoIT_T1_EESF_NSC_IKS6_SE_EElS8_S8_SE_T6_
        .type           _ZN2at4cuda17kernelHistogram1DIsslLi1ELi2ELin1ELNS0_23CUDAHistogramMemoryTypeE0EZNS0_21CUDA_tensor_histogramIssLb0EEEbNS_6TensorES4_S4_lNS_14AccumulateTypeIT0_Lb1EE4typeES8_NS0_13TensorArgTypeES9_S9_EUllE0_EEvNS0_6detail10TensorInfoIT_T1_EESF_NSC_IKS6_SE_EElS8_S8_SE_T6_,@function
        .size           _ZN2at4cuda17kernelHistogram1DIsslLi1ELi2ELin1ELNS0_23CUDAHistogramMemoryTypeE0EZNS0_21CUDA_tensor_histogramIssLb0EEEbNS_6TensorES4_S4_lNS_14AccumulateTypeIT0_Lb1EE4typeES8_NS0_13TensorArgTypeES9_S9_EUllE0_EEvNS0_6detail10TensorInfoIT_T1_EESF_NSC_IKS6_SE_EElS8_S8_SE_T6_,(.L_x_6394 - _ZN2at4cuda17kernelHistogram1DIsslLi1ELi2ELin1ELNS0_23CUDAHistogramMemoryTypeE0EZNS0_21CUDA_tensor_histogramIssLb0EEEbNS_6TensorES4_S4_lNS_14AccumulateTypeIT0_Lb1EE4typeES8_NS0_13TensorArgTypeES9_S9_EUllE0_EEvNS0_6detail10TensorInfoIT_T1_EESF_NSC_IKS6_SE_EElS8_S8_SE_T6_)
        .other          _ZN2at4cuda17kernelHistogram1DIsslLi1ELi2ELin1ELNS0_23CUDAHistogramMemoryTypeE0EZNS0_21CUDA_tensor_histogramIssLb0EEEbNS_6TensorES4_S4_lNS_14AccumulateTypeIT0_Lb1EE4typeES8_NS0_13TensorArgTypeES9_S9_EUllE0_EEvNS0_6detail10TensorInfoIT_T1_EESF_NSC_IKS6_SE_EElS8_S8_SE_T6_,@"STO_CUDA_ENTRY STV_DEFAULT"
_ZN2at4cuda17kernelHistogram1DIsslLi1ELi2ELin1ELNS0_23CUDAHistogramMemoryTypeE0EZNS0_21CUDA_tensor_histogramIssLb0EEEbNS_6TensorES4_S4_lNS_14AccumulateTypeIT0_Lb1EE4typeES8_NS0_13TensorArgTypeES9_S9_EUllE0_EEvNS0_6detail10TensorInfoIT_T1_EESF_NSC_IKS6_SE_EElS8_S8_SE_T6_:
.text._ZN2at4cuda17kernelHistogram1DIsslLi1ELi2ELin1ELNS0_23CUDAHistogramMemoryTypeE0EZNS0_21CUDA_tensor_histogramIssLb0EEEbNS_6TensorES4_S4_lNS_14AccumulateTypeIT0_Lb1EE4typeES8_NS0_13TensorArgTypeES9_S9_EUllE0_EEvNS0_6detail10TensorInfoIT_T1_EESF_NSC_IKS6_SE_EElS8_S8_SE_T6_:
        /* <DEDUP_REMOVED lines=44> */
.L_x_579:
[----:B------:R-:W-:-:S07]  /*02c0*/  MOV R4, 0x2e0 ;  /* 0x000002e000047802 */ /* 0x000fce0000000f00 */
[----:B------:R-:W-:Y:S05]  /*02d0*/  CALL.REL.NOINC `($__internal_18_$__cuda_sm20_div_u64) ;  /* 0x0000004c00c87944 */ /* 0x000fea0003c00000 */
[----:B------:R-:W-:Y:S01]  /*02e0*/  IMAD.MOV.U32 R4, RZ, RZ, R3 ;  /* 0x000000ffff047224 */ /* 0x000fe200078e0003 */
[----:B------:R-:W-:-:S07]  /*02f0*/  MOV R5, R6 ;  /* 0x0000000600057202 */ /* 0x000fce0000000f00 */
.L_x_580:
[----:B------:R-:W-:Y:S05]  /*0300*/  BSYNC.RECONVERGENT B1 ;  /* 0x0000000000017941 */ /* 0x000fea0003800200 */
.L_x_578:
        /* <DEDUP_REMOVED lines=19> */
.L_x_583:
[----:B------:R-:W-:Y:S01]  /*0440*/  IMAD R3, R7, 0x2, R2 ;  /* 0x0000000207037824 */ /* 0x000fe200078e0202 */
[----:B------:R-:W-:Y:S02]  /*0450*/  IADD3 R4, P0, PT, R4, 0x1, RZ ;  /* 0x0000000104047810 */ /* 0x000fe40007f1e0ff */
[----:B------:R-:W-:Y:S02]  /*0460*/  IADD3 R7, P2, PT, R0, R7, RZ ;  /* 0x0000000700077210 */ /* 0x000fe40007f5e0ff */
[----:B------:R0:W-:Y:S01]  /*0470*/  STS.U16 [R3], RZ ;  /* 0x000000ff03007388 */ /* 0x0001e20000000400 */
[----:B------:R-:W-:Y:S01]  /*0480*/  IMAD.X R5, RZ, RZ, R5, P0 ;  /* 0x000000ffff057224 */ /* 0x000fe200000e0605 */
[----:B------:R-:W-:Y:S02]  /*0490*/  ISETP.NE.U32.AND P0, PT, R4, R11, PT ;  /* 0x0000000b0400720c */ /* 0x000fe40003f05070 */
[----:B------:R-:W-:Y:S02]  /*04a0*/  IADD3.X R9, PT, PT, RZ, R9, RZ, P2, !PT ;  /* 0x00000009ff097210 */ /* 0x000fe400017fe4ff */
[----:B------:R-:W-:-:S13]  /*04b0*/  ISETP.NE.AND.EX P0, PT, R5, RZ, PT, P0 ;  /* 0x000000ff0500720c */ /* 0x000fda0003f05300 */
[----:B0-----:R-:W-:Y:S05]  /*04c0*/  @P0 BRA `(.L_x_583) ;  /* 0xfffffffc00dc0947 */ /* 0x001fea000383ffff */
.L_x_582:
[----:B------:R-:W-:Y:S05]  /*04d0*/  BSYNC.RECONVERGENT B1 ;  /* 0x0000000000017941 */ /* 0x000fea0003800200 */
.L_x_581:
[----:B------:R-:W-:Y:S05]  /*04e0*/  @!P1 BRA `(.L_x_577) ;  /* 0x0000000000409947 */ /* 0x000fea0003800000 */
[----:B------:R-:W0:Y:S01]  /*04f0*/  S2R R3, SR_CgaCtaId ;  /* 0x0000000000037919 */ /* 0x000e220000008800 */
[----:B------:R-:W-:-:S04]  /*0500*/  MOV R2, 0x400 ;  /* 0x0000040000027802 */ /* 0x000fc80000000f00 */
[----:B0-----:R-:W-:-:S07]  /*0510*/  LEA R4, R3, R2, 0x18 ;  /* 0x0000000203047211 */ /* 0x001fce00078ec0ff */
.L_x_584:
[----:B0-----:R-:W-:Y:S01]  /*0520*/  IMAD R11, R7, 0x2, R4 ;  /* 0x00000002070b7824 */ /* 0x001fe200078e0204 */
[----:B------:R-:W-:-:S03]  /*0530*/  LEA R7, P0, R0, R7, 0x2 ;  /* 0x0000000700077211 */ /* 0x000fc600078010ff */
[C---:B------:R-:W-:Y:S01]  /*0540*/  IMAD R3, R0.reuse, 0x2, R11 ;  /* 0x0000000200037824 */ /* 0x040fe200078e020b */
[----:B------:R0:W-:Y:S01]  /*0550*/  STS.U16 [R11], RZ ;  /* 0x000000ff0b007388 */ /* 0x0001e20000000400 */
[C---:B------:R-:W-:Y:S02]  /*0560*/  LEA.HI.X R9, R0.reuse, R9, RZ, 0x2, P0 ;  /* 0x0000000900097211 */ /* 0x040fe400000f14ff */
[----:B------:R-:W-:Y:S01]  /*0570*/  ISETP.GE.U32.AND P0, PT, R7, UR6, PT ;  /* 0x0000000607007c0c */ /* 0x000fe2000bf06070 */
[----:B------:R0:W-:Y:S01]  /*0580*/  STS.U16 [R3], RZ ;  /* 0x000000ff03007388 */ /* 0x0001e20000000400 */
[----:B------:R-:W-:Y:S02]  /*0590*/  LEA R5, R0, R3, 0x1 ;  /* 0x0000000300057211 */ /* 0x000fe400078e08ff */
[----:B------:R-:W-:-:S03]  /*05a0*/  ISETP.GE.AND.EX P0, PT, R9, UR7, PT, P0 ;  /* 0x0000000709007c0c */ /* 0x000fc6000bf06300 */
[----:B------:R-:W-:Y:S01]  /*05b0*/  IMAD R2, R0, 0x2, R5 ;  /* 0x0000000200027824 */ /* 0x000fe200078e0205 */
[----:B------:R0:W-:Y:S04]  /*05c0*/  STS.U16 [R5], RZ ;  /* 0x000000ff05007388 */ /* 0x0001e80000000400 */
[----:B------:R0:W-:Y:S05]  /*05d0*/  STS.U16 [R2], RZ ;  /* 0x000000ff02007388 */ /* 0x0001ea0000000400 */
[----:B------:R-:W-:Y:S05]  /*05e0*/  @!P0 BRA `(.L_x_584) ;  /* 0xfffffffc00cc8947 */ /* 0x000fea000383ffff */
.L_x_577:
[----:B------:R-:W-:Y:S05]  /*05f0*/  BSYNC.RECONVERGENT B0 ;  /* 0x0000000000007941 */ /* 0x000fea0003800200 */
.L_x_576:
        /* <DEDUP_REMOVED lines=9> */
[----:B------:R-:W1:Y:S01]  /*0690*/  LDC R35, c[0x0][0x858] ;  /* 0x00021600ff237b82 */ /* 0x000e620000000800 */
[----:B------:R-:W2:Y:S01]  /*06a0*/  LDCU.64 UR6, c[0x0][0x870] ;  /* 0x00010e00ff0677ac */ /* 0x000ea20008000a00 */
[----:B------:R-:W-:Y:S01]  /*06b0*/  IMAD.MOV.U32 R27, RZ, RZ, RZ ;  /* 0x000000ffff1b7224 */ /* 0x000fe200078e00ff */
[----:B------:R-:W3:Y:S05]  /*06c0*/  LDCU UR4, c[0x0][0x370] ;  /* 0x00006e00ff0477ac */ /* 0x000eea0008000800 */
[----:B0-----:R-:W2:Y:S01]  /*06d0*/  LDC.64 R2, c[0x0][0x868] ;  /* 0x00021a00ff027b82 */ /* 0x001ea20000000a00 */
[----:B---3--:R-:W-:Y:S01]  /*06e0*/  IMAD R32, R33, UR4, RZ ;  /* 0x0000000421207c24 */ /* 0x008fe2000f8e02ff */
[----:B-1----:R-:W-:-:S02]  /*06f0*/  ISETP.GT.AND P0, PT, R35, 0x1, PT ;  /* 0x000000012300780c */ /* 0x002fc40003f04270 */
[----:B--2---:R-:W-:-:S04]  /*0700*/  IADD3 R23, P1, PT, -R2, UR6, RZ ;  /* 0x0000000602177c10 */ /* 0x004fc8000ff3e1ff */
[----:B------:R-:W-:-:S07]  /*0710*/  IADD3.X R30, PT, PT, ~R3, UR7, RZ, P1, !PT ;  /* 0x00000007031e7c10 */ /* 0x000fce0008ffe5ff */
[----:B------:R-:W-:Y:S05]  /*0720*/  @P0 BRA `(.L_x_586) ;  /* 0x0000000400740947 */ /* 0x000fea0003800000 */
.L_x_593:
[----:B0-----:R-:W0:Y:S01]  /*0730*/  LDCU.64 UR4, c[0x0][0x790] ;  /* 0x0000f200ff0477ac */ /* 0x001e220008000a00 */
[----:B------:R-:W1:Y:S01]  /*0740*/  LDC.64 R6, c[0x0][0x868] ;  /* 0x00021a00ff067b82 */ /* 0x000e620000000a00 */
[----:B------:R-:W2:Y:S01]  /*0750*/  LDCU.64 UR6, c[0x0][0x6c0] ;  /* 0x0000d800ff0677ac */ /* 0x000ea20008000a00 */
[----:B0-----:R-:W-:Y:S02]  /*0760*/  IMAD R5, R27, UR4, RZ ;  /* 0x000000041b057c24 */ /* 0x001fe4000f8e02ff */
[----:B------:R-:W-:-:S04]  /*0770*/  IMAD.WIDE.U32 R2, R26, UR4, RZ ;  /* 0x000000041a027c25 */ /* 0x000fc8000f8e00ff */
[----:B------:R-:W-:Y:S01]  /*0780*/  IMAD R5, R26, UR5, R5 ;  /* 0x000000051a057c24 */ /* 0x000fe2000f8e0205 */
[----:B--2---:R-:W-:-:S04]  /*0790*/  LEA R4, P0, R2, UR6, 0x1 ;  /* 0x0000000602047c11 */ /* 0x004fc8000f8008ff */
[----:B------:R-:W-:-:S04]  /*07a0*/  IADD3 R3, PT, PT, R3, R5, RZ ;  /* 0x0000000503037210 */ /* 0x000fc80007ffe0ff */
[----:B------:R-:W-:Y:S01]  /*07b0*/  LEA.HI.X R5, R2, UR7, R3, 0x1, P0 ;  /* 0x0000000702057c11 */ /* 0x000fe200080f0c03 */
[----:B------:R-:W0:Y:S05]  /*07c0*/  LDCU.128 UR4, c[0x0][0x870] ;  /* 0x00010e00ff0477ac */ /* 0x000e2a0008000c00 */
[----:B------:R-:W2:Y:S01]  /*07d0*/  LDG.E.S16 R5, desc[UR8][R4.64] ;  /* 0x0000000804057981 */ /* 0x000ea2000c1e1700 */
[----:B------:R-:W-:Y:S01]  /*07e0*/  IADD3 R26, P2, PT, R32, R26, RZ ;  /* 0x0000001a201a7210 */ /* 0x000fe20007f5e0ff */
[----:B------:R-:W-:Y:S04]  /*07f0*/  BSSY B0, `(.L_x_587) ;  /* 0x000004e000007945 */ /* 0x000fe80003800000 */
[----:B------:R-:W-:Y:S01]  /*0800*/  IMAD.X R27, RZ, RZ, R27, P2 ;  /* 0x000000ffff1b7224 */ /* 0x000fe200010e061b */
[----:B0-----:R-:W-:-:S04]  /*0810*/  ISETP.GE.U32.AND P0, PT, R26, UR6, PT ;  /* 0x000000061a007c0c */ /* 0x001fc8000bf06070 */
[----:B------:R-:W-:Y:S02]  /*0820*/  ISETP.GE.AND.EX P0, PT, R27, UR7, PT, P0 ;  /* 0x000000071b007c0c */ /* 0x000fe4000bf06300 */
[C---:B--2---:R-:W-:Y:S02]  /*0830*/  ISETP.GT.U32.AND P1, PT, R5.reuse, UR4, PT ;  /* 0x0000000405007c0c */ /* 0x044fe4000bf24070 */
[----:B------:R-:W-:Y:S02]  /*0840*/  SHF.R.S32.HI R2, RZ, 0x1f, R5 ;  /* 0x0000001fff027819 */ /* 0x000fe40000011405 */
[----:B-1----:R-:W-:Y:S02]  /*0850*/  ISETP.LT.U32.AND P2, PT, R5, R6, PT ;  /* 0x000000060500720c */ /* 0x002fe40003f41070 */
        /* <DEDUP_REMOVED lines=11> */
[----:B------:R-:W-:-:S04]  /*0910*/  LOP3.LUT R0, R5, R30, RZ, 0xfc, !PT ;  /* 0x0000001e05007212 */ /* 0x000fc800078efcff */
[----:B------:R-:W-:-:S13]  /*0920*/  ISETP.NE.U32.AND P1, PT, R0, RZ, PT ;  /* 0x000000ff0000720c */ /* 0x000fda0003f25070 */
[----:B------:R-:W-:Y:S05]  /*0930*/  @P1 BRA `(.L_x_590) ;  /* 0x00000000004c1947 */ /* 0x000fea0003800000 */
[----:B------:R-:W0:Y:S01]  /*0940*/  I2F.U32.RP R0, R23 ;  /* 0x0000001700007306 */ /* 0x000e220000209000 */
[----:B------:R-:W-:-:S07]  /*0950*/  ISETP.NE.U32.AND P3, PT, R23, RZ, PT ;  /* 0x000000ff1700720c */ /* 0x000fce0003f65070 */
[----:B0-----:R-:W0:Y:S02]  /*0960*/  MUFU.RCP R0, R0 ;  /* 0x0000000000007308 */ /* 0x001e240000001000 */
[----:B0-----:R-:W-:-:S06]  /*0970*/  VIADD R2, R0, 0xffffffe ;  /* 0x0ffffffe00027836 */ /* 0x001fcc0000000000 */
[----:B------:R0:W1:Y:S02]  /*0980*/  F2I.FTZ.U32.TRUNC.NTZ R3, R2 ;  /* 0x0000000200037305 */ /* 0x000064000021f000 */
[----:B0-----:R-:W-:Y:S02]  /*0990*/  HFMA2 R2, -RZ, RZ, 0, 0 ;  /* 0x00000000ff027431 */ /* 0x001fe400000001ff */
[----:B-1----:R-:W-:-:S04]  /*09a0*/  IMAD.MOV R4, RZ, RZ, -R3 ;  /* 0x000000ffff047224 */ /* 0x002fc800078e0a03 */
[----:B------:R-:W-:-:S04]  /*09b0*/  IMAD R5, R4, R23, RZ ;  /* 0x0000001704057224 */ /* 0x000fc800078e02ff */
        /* <DEDUP_REMOVED lines=9> */
[----:B------:R-:W-:Y:S01]  /*0a50*/  @!P3 LOP3.LUT R3, RZ, R23, RZ, 0x33, !PT ;  /* 0x00000017ff03b212 */ /* 0x000fe200078e33ff */
[----:B------:R-:W-:Y:S06]  /*0a60*/  BRA `(.L_x_591) ;  /* 0x0000000000147947 */ /* 0x000fec0003800000 */
.L_x_590:
[----:B------:R-:W-:Y:S01]  /*0a70*/  IMAD.MOV.U32 R4, RZ, RZ, R23 ;  /* 0x000000ffff047224 */ /* 0x000fe200078e0017 */
[----:B------:R-:W-:Y:S02]  /*0a80*/  MOV R3, R30 ;  /* 0x0000001e00037202 */ /* 0x000fe40000000f00 */
[----:B------:R-:W-:-:S07]  /*0a90*/  MOV R2, 0xab0 ;  /* 0x00000ab000027802 */ /* 0x000fce0000000f00 */
[----:B------:R-:W-:Y:S05]  /*0aa0*/  CALL.REL.NOINC `($__internal_17_$__cuda_sm20_div_s64) ;  /* 0x0000004000787944 */ /* 0x000fea0003c00000 */
[----:B------:R-:W-:-:S07]  /*0ab0*/  IMAD.MOV.U32 R3, RZ, RZ, R4 ;  /* 0x000000ffff037224 */ /* 0x000fce00078e0004 */
.L_x_591:
[----:B------:R-:W-:Y:S05]  /*0ac0*/  BSYNC.RECONVERGENT B1 ;  /* 0x0000000000017941 */ /* 0x000fea0003800200 */
.L_x_589:
[----:B------:R-:W0:Y:S01]  /*0ad0*/  LDCU.64 UR10, c[0x0][0x860] ;  /* 0x00010c00ff0a77ac */ /* 0x000e220008000a00 */
[----:B------:R-:W1:Y:S01]  /*0ae0*/  S2UR UR5, SR_CgaCtaId ;  /* 0x00000000000579c3 */ /* 0x000e620000008800 */
[----:B------:R-:W-:Y:S01]  /*0af0*/  SHF.R.S32.HI R0, RZ, 0x1f, R3 ;  /* 0x0000001fff007819 */ /* 0x000fe20000011403 */
[----:B------:R-:W-:-:S06]  /*0b00*/  UMOV UR4, 0x400 ;  /* 0x0000040000047882 */ /* 0x000fcc0000000000 */
[----:B------:R-:W2:Y:S01]  /*0b10*/  S2UR UR6, SR_SWINHI ;  /* 0x00000000000679c3 */ /* 0x000ea20000002f00 */
[----:B0-----:R-:W-:-:S04]  /*0b20*/  ISETP.NE.U32.AND P1, PT, R3, UR10, PT ;  /* 0x0000000a03007c0c */ /* 0x001fc8000bf25070 */
[----:B------:R-:W-:Y:S01]  /*0b30*/  ISETP.NE.AND.EX P1, PT, R0, UR11, PT, P1 ;  /* 0x0000000b00007c0c */ /* 0x000fe2000bf25310 */
[----:B-1----:R-:W-:-:S03]  /*0b40*/  ULEA UR7, UR5, UR4, 0x18 ;  /* 0x0000000405077291 */ /* 0x002fc6000f8ec0ff */
[----:B------:R-:W-:-:S05]  /*0b50*/  SEL R0, RZ, 0xffffffff, P1 ;  /* 0xffffffffff007807 */ /* 0x000fca0000800000 */
[----:B------:R-:W-:Y:S01]  /*0b60*/  IMAD.IADD R0, R3, 0x1, R0 ;  /* 0x0000000103007824 */ /* 0x000fe200078e0200 */
[----:B------:R-:W-:Y:S01]  /*0b70*/  UMOV UR4, UR7 ;  /* 0x0000000700047c82 */ /* 0x000fe20008000000 */
[----:B--2---:R-:W-:-:S03]  /*0b80*/  UMOV UR5, UR6 ;  /* 0x0000000600057c82 */ /* 0x004fc60008000000 */
[C---:B------:R-:W-:Y:S02]  /*0b90*/  LEA R3, R0.reuse, UR4, 0x1 ;  /* 0x0000000400037c11 */ /* 0x040fe4000f8e08ff */
[----:B------:R-:W-:Y:S02]  /*0ba0*/  LEA R0, R0, UR7, 0x1 ;  /* 0x0000000700007c11 */ /* 0x000fe4000f8e08ff */
[----:B------:R-:W-:-:S04]  /*0bb0*/  LOP3.LUT R3, R3, 0x2, RZ, 0xc0, !PT ;  /* 0x0000000203037812 */ /* 0x000fc800078ec0ff */
[----:B------:R-:W-:Y:S01]  /*0bc0*/  IADD3 R4, PT, PT, R0, -R3, RZ ;  /* 0x8000000300047210 */ /* 0x000fe20007ffe0ff */
[C---:B------:R-:W-:Y:S01]  /*0bd0*/  IMAD.SHL.U32 R7, R3.reuse, 0x8, RZ ;  /* 0x0000000803077824 */ /* 0x040fe200078e00ff */
[----:B------:R-:W-:-:S03]  /*0be0*/  ISETP.NE.U32.AND P1, PT, R3, RZ, PT ;  /* 0x000000ff0300720c */ /* 0x000fc60003f25070 */
[----:B------:R0:W1:Y:S01]  /*0bf0*/  LDS R2, [R4] ;  /* 0x0000000004027984 */ /* 0x0000620000000800 */
[----:B------:R-:W-:-:S13]  /*0c00*/  ISETP.NE.AND.EX P1, PT, RZ, RZ, PT, P1 ;  /* 0x000000ffff00720c */ /* 0x000fda0003f25310 */
.L_x_592:
[----:B-1----:R-:W-:Y:S01]  /*0c10*/  SHF.R.U32.HI R0, RZ, R7, R2 ;  /* 0x00000007ff007219 */ /* 0x002fe20000011602 */
[----:B------:R-:W-:Y:S05]  /*0c20*/  YIELD ;  /* 0x0000000000007946 */ /* 0x000fea0003800000 */
[----:B------:R-:W-:Y:S02]  /*0c30*/  PRMT R0, R0, 0x9910, RZ ;  /* 0x0000991000007816 */ /* 0x000fe400000000ff */
[----:B------:R-:W-:-:S03]  /*0c40*/  @P1 LOP3.LUT R3, R2, 0xffff, RZ, 0xc0, !PT ;  /* 0x0000ffff02031812 */ /* 0x000fc600078ec0ff */
[----:B------:R-:W-:-:S05]  /*0c50*/  VIADD R0, R0, 0x1 ;  /* 0x0000000100007836 */ /* 0x000fca0000000000 */
[C---:B------:R-:W-:Y:S02]  /*0c60*/  @!P1 LOP3.LUT R5, R0.reuse, 0xffff, RZ, 0xc0, !PT ;  /* 0x0000ffff00059812 */ /* 0x040fe400078ec0ff */
[----:B------:R-:W-:Y:S02]  /*0c70*/  @P1 LEA R3, R0, R3, 0x10 ;  /* 0x0000000300031211 */ /* 0x000fe400078e80ff */
[----:B------:R-:W-:-:S06]  /*0c80*/  @!P1 LOP3.LUT R3, R5, 0xffff0000, R2, 0xf8, !PT ;  /* 0xffff000005039812 */ /* 0x000fcc00078ef802 */
[----:B------:R-:W1:Y:S02]  /*0c90*/  ATOMS.CAS R3, [R4], R2, R3 ;  /* 0x000000020403738d */ /* 0x000e640000000003 */
[----:B-1----:R-:W-:Y:S01]  /*0ca0*/  ISETP.NE.AND P2, PT, R2, R3, PT ;  /* 0x000000030200720c */ /* 0x002fe20003f45270 */
[----:B------:R-:W-:-:S12]  /*0cb0*/  IMAD.MOV.U32 R2, RZ, RZ, R3 ;  /* 0x000000ffff027224 */ /* 0x000fd800078e0003 */
[----:B------:R-:W-:Y:S05]  /*0cc0*/  @P2 BRA `(.L_x_592) ;  /* 0xfffffffc00d02947 */ /* 0x000fea000383ffff */
.L_x_588:
[----:B------:R-:W-:Y:S05]  /*0cd0*/  BSYNC B0 ;  /* 0x0000000000007941 */ /* 0x000fea0003800000 */
.L_x_587:
[----:B------:R-:W-:Y:S05]  /*0ce0*/  @!P0 BRA `(.L_x_593) ;  /* 0xfffffff800908947 */ /* 0x000fea000383ffff */
[----:B------:R-:W-:Y:S05]  /*0cf0*/  BRA `(.L_x_585) ;  /* 0x0000003c00247947 */ /* 0x000fea0003800000 */
.L_x_586:
[C---:B------:R-:W-:Y:S01]  /*0d00*/  VIADD R31, R35.reuse, 0xffffffff ;  /* 0xffffffff231f7836 */ /* 0x040fe20000000000 */
[C---:B------:R-:W-:Y:S01]  /*0d10*/  IADD3 R36, PT, PT, R35.reuse, -0x4, RZ ;  /* 0xfffffffc23247810 */ /* 0x040fe20007ffe0ff */
[----:B------:R-:W-:-:S03]  /*0d20*/  VIADD R35, R35, 0xfffffffe ;  /* 0xfffffffe23237836 */ /* 0x000fc60000000000 */
[----:B------:R-:W-:-:S05]  /*0d30*/  LOP3.LUT R34, R31, 0xfffffff8, RZ, 0xc0, !PT ;  /* 0xfffffff81f227812 */ /* 0x000fca00078ec0ff */
[----:B------:R-:W-:-:S07]  /*0d40*/  IMAD.MOV R34, RZ, RZ, -R34 ;  /* 0x000000ffff227224 */ /* 0x000fce00078e0a22 */
.L_x_652:
[----:B0-----:R-:W0:Y:S01]  /*0d50*/  LDCU.64 UR6, c[0x0][0x878] ;  /* 0x00010f00ff0677ac */ /* 0x001e220008000a00 */
[-C--:B------:R-:W-:Y:S01]  /*0d60*/  MOV R12, R26.reuse ;  /* 0x0000001a000c7202 */ /* 0x080fe20000000f00 */
[----:B------:R-:W-:Y:S01]  /*0d70*/  IMAD.MOV.U32 R5, RZ, RZ, R27 ;  /* 0x000000ffff057224 */ /* 0x000fe200078e001b */
[----:B------:R-:W-:Y:S01]  /*0d80*/  IADD3 R26, P1, PT, R32, R26, RZ ;  /* 0x0000001a201a7210 */ /* 0x000fe20007f3e0ff */
[----:B------:R-:W1:Y:S01]  /*0d90*/  LDCU UR4, c[0x0][0x858] ;  /* 0x00010b00ff0477ac */ /* 0x000e620008000800 */
[----:B------:R-:W-:-:S03]  /*0da0*/  CS2R R16, SRZ ;  /* 0x0000000000107805 */ /* 0x000fc6000001ff00 */
[----:B------:R-:W-:Y:S01]  /*0db0*/  IMAD.X R27, RZ, RZ, R27, P1 ;  /* 0x000000ffff1b7224 */ /* 0x000fe200008e061b */
[----:B------:R-:W-:Y:S02]  /*0dc0*/  ISETP.GE.U32.AND P1, PT, R35, 0x7, PT ;  /* 0x000000072300780c */ /* 0x000fe40003f26070 */
[----:B0-----:R-:W-:-:S04]  /*0dd0*/  ISETP.GE.U32.AND P0, PT, R26, UR6, PT ;  /* 0x000000061a007c0c */ /* 0x001fc8000bf06070 */
[----:B------:R-:W-:Y:S02]  /*0de0*/  ISETP.GE.AND.EX P0, PT, R27, UR7, PT, P0 ;  /* 0x000000071b007c0c */ /* 0x000fe4000bf06300 */
[----:B-1----:R-:W-:-:S05]  /*0df0*/  MOV R0, UR4 ;  /* 0x0000000400007c02 */ /* 0x002fca0008000f00 */
[----:B------:R-:W-:Y:S06]  /*0e00*/  @!P1 BRA `(.L_x_594) ;  /* 0x0000001c00089947 */ /* 0x000fec0003800000 */
[----:B------:R-:W-:Y:S01]  /*0e10*/  BSSY.RECONVERGENT B0, `(.L_x_595) ;  /* 0x00001c0000007945 */ /* 0x000fe20003800200 */
[----:B------:R-:W-:Y:S02]  /*0e20*/  IMAD.MOV.U32 R25, RZ, RZ, R34 ;  /* 0x000000ffff197224 */ /* 0x000fe400078e0022 */
[----:B------:R-:W-:-:S07]  /*0e30*/  IMAD.MOV.U32 R0, RZ, RZ, R36 ;  /* 0x000000ffff007224 */ /* 0x000fce00078e0024 */
.L_x_620:
        /* <DEDUP_REMOVED lines=34> */
.L_x_597:
[----:B------:R-:W-:Y:S01]  /*1060*/  IMAD.MOV.U32 R6, RZ, RZ, R12 ;  /* 0x000000ffff067224 */ /* 0x000fe200078e000c */
[----:B------:R-:W-:Y:S01]  /*1070*/  MOV R3, R11 ;  /* 0x0000000b00037202 */ /* 0x000fe20000000f00 */
[----:B------:R-:W-:Y:S01]  /*1080*/  IMAD.MOV.U32 R4, RZ, RZ, R10 ;  /* 0x000000ffff047224 */ /* 0x000fe200078e000a */
[----:B------:R-:W-:-:S07]  /*1090*/  MOV R2, 0x10b0 ;  /* 0x000010b000027802 */ /* 0x000fce0000000f00 */
[----:B------:R-:W-:Y:S05]  /*10a0*/  CALL.REL.NOINC `($__internal_17_$__cuda_sm20_div_s64) ;  /* 0x0000003800f87944 */ /* 0x000fea0003c00000 */
        /* <DEDUP_REMOVED lines=8> */
[----:B------:R-:W-:-:S03]  /*1130*/  MOV R11, R3 ;  /* 0x00000003000b7202 */ /* 0x000fc60000000f00 */
[----:B------:R-:W-:-:S07]  /*1140*/  IMAD.IADD R5, R7, 0x1, R9 ;  /* 0x0000000107057824 */ /* 0x000fce00078e0209 */
.L_x_598:
[----:B------:R-:W-:Y:S05]  /*1150*/  BSYNC.RECONVERGENT B1 ;  /* 0x0000000000017941 */ /* 0x000fea0003800200 */
.L_x_596:
[----:B------:R-:W-:Y:S01]  /*1160*/  VIADD R20, R0, 0x2 ;  /* 0x0000000200147836 */ /* 0x000fe20000000000 */
[----:B------:R-:W-:Y:S01]  /*1170*/  UMOV UR4, 0x340 ;  /* 0x0000034000047882 */ /* 0x000fe20000000000 */
[----:B------:R-:W0:Y:S01]  /*1180*/  LDC.64 R2, c[0x0][R21+0x450] ;  /* 0x0001140015027b82 */ /* 0x000e220000000a00 */
[-C--:B------:R-:W-:Y:S01]  /*1190*/  LOP3.LUT R17, R17, R16.reuse, RZ, 0x3c, !PT ;  /* 0x0000001011117212 */ /* 0x080fe200078e3cff */
[----:B------:R-:W-:Y:S01]  /*11a0*/  BSSY.RECONVERGENT B1, `(.L_x_599) ;  /* 0x0000034000017945 */ /* 0x000fe20003800200 */
[----:B------:R-:W-:Y:S02]  /*11b0*/  LEA R20, R20, UR4, 0x3 ;  /* 0x0000000414147c11 */ /* 0x000fe4000f8e18ff */
[----:B------:R-:W-:-:S03]  /*11c0*/  LOP3.LUT R16, R17, R16, RZ, 0x3c, !PT ;  /* 0x0000001011107212 */ /* 0x000fc600078e3cff */
[----:B------:R-:W1:Y:S01]  /*11d0*/  LDC.64 R12, c[0x0][R20+0x388] ;  /* 0x0000e200140c7b82 */ /* 0x000e620000000a00 */
[----:B------:R-:W-:Y:S01]  /*11e0*/  LOP3.LUT R17, R17, R16, RZ, 0x3c, !PT ;  /* 0x0000001011117212 */ /* 0x000fe200078e3cff */
        /* <DEDUP_REMOVED lines=31> */
.L_x_600:
[----:B------:R-:W-:Y:S01]  /*13e0*/  IMAD.MOV.U32 R6, RZ, RZ, R10 ;  /* 0x000000ffff067224 */ /* 0x000fe200078e000a */
[----:B------:R-:W-:Y:S01]  /*13f0*/  MOV R5, R11 ;  /* 0x0000000b00057202 */ /* 0x000fe20000000f00 */
[----:B------:R-:W-:Y:S01]  /*1400*/  IMAD.MOV.U32 R4, RZ, RZ, R12 ;  /* 0x000000ffff047224 */ /* 0x000fe200078e000c */
[----:B------:R-:W-:Y:S01]  /*1410*/  MOV R2, 0x1440 ;  /* 0x0000144000027802 */ /* 0x000fe20000000f00 */
[----:B------:R-:W-:-:S07]  /*1420*/  IMAD.MOV.U32 R3, RZ, RZ, R13 ;  /* 0x000000ffff037224 */ /* 0x000fce00078e000d */
[----:B------:R-:W-:Y:S05]  /*1430*/  CALL.REL.NOINC `($__internal_17_$__cuda_sm20_div_s64) ;  /* 0x0000003800147944 */ /* 0x000fea0003c00000 */
        /* <DEDUP_REMOVED lines=10> */
.L_x_601:
[----:B------:R-:W-:Y:S05]  /*14e0*/  BSYNC.RECONVERGENT B1 ;  /* 0x0000000000017941 */ /* 0x000fea0003800200 */
.L_x_599:
        /* <DEDUP_REMOVED lines=38> */
.L_x_603:
        /* <DEDUP_REMOVED lines=16> */
.L_x_604:
[----:B------:R-:W-:Y:S05]  /*1850*/  BSYNC.RECONVERGENT B1 ;  /* 0x0000000000017941 */ /* 0x000fea0003800200 */
.L_x_602:
        /* <DEDUP_REMOVED lines=37> */
.L_x_606:
[----:B------:R-:W-:Y:S01]  /*1ab0*/  IMAD.MOV.U32 R6, RZ, RZ, R10 ;  /* 0x000000ffff067224 */ /* 0x000fe200078e000a */
[----:B------:R-:W-:Y:S01]  /*1ac0*/  MOV R4, R12 ;  /* 0x0000000c00047202 */ /* 0x000fe20000000f00 */
[----:B------:R-:W-:Y:S01]  /*1ad0*/  IMAD.MOV.U32 R5, RZ, RZ, R11 ;  /* 0x000000ffff057224 */ /* 0x000fe200078e000b */
[----:B------:R-:W-:Y:S01]  /*1ae0*/  MOV R2, 0x1b10 ;  /* 0x00001b1000027802 */ /* 0x000fe20000000f00 */
[----:B------:R-:W-:-:S07]  /*1af0*/  IMAD.MOV.U32 R3, RZ, RZ, R13 ;  /* 0x000000ffff037224 */ /* 0x000fce00078e000d */
[----:B------:R-:W-:Y:S05]  /*1b00*/  CALL.REL.NOINC `($__internal_17_$__cuda_sm20_div_s64) ;  /* 0x0000003000607944 */ /* 0x000fea0003c00000 */
        /* <DEDUP_REMOVED lines=8> */
[----:B------:R-:W-:-:S04]  /*1b90*/  IMAD R5, R13, R9, R5 ;  /* 0x000000090d057224 */ /* 0x000fc800078e0205 */
[----:B------:R-:W-:-:S07]  /*1ba0*/  IMAD.IADD R5, R7, 0x1, R5 ;  /* 0x0000000107057824 */ /* 0x000fce00078e0205 */
.L_x_607:
[----:B------:R-:W-:Y:S05]  /*1bb0*/  BSYNC.RECONVERGENT B1 ;  /* 0x0000000000017941 */ /* 0x000fea0003800200 */
.L_x_605:
        /* <DEDUP_REMOVED lines=38> */
.L_x_609:
        /* <DEDUP_REMOVED lines=16> */
.L_x_610:
[----:B------:R-:W-:Y:S05]  /*1f20*/  BSYNC.RECONVERGENT B1 ;  /* 0x0000000000017941 */ /* 0x000fea0003800200 */
.L_x_608:
        /* <DEDUP_REMOVED lines=38> */
.L_x_612:
        /* <DEDUP_REMOVED lines=16> */
.L_x_613:
[----:B------:R-:W-:Y:S05]  /*2290*/  BSYNC.RECONVERGENT B1 ;  /* 0x0000000000017941 */ /* 0x000fea0003800200 */
.L_x_611:
        /* <DEDUP_REMOVED lines=38> */
.L_x_615:
        /* <DEDUP_REMOVED lines=16> */
.L_x_616:
[----:B------:R-:W-:Y:S05]  /*2600*/  BSYNC.RECONVERGENT B1 ;  /* 0x0000000000017941 */ /* 0x000fea0003800200 */
.L_x_614:
        /* <DEDUP_REMOVED lines=38> */
.L_x_618:
        /* <DEDUP_REMOVED lines=13> */
[----:B------:R-:W-:-:S05]  /*2940*/  IMAD R5, R13, R9, R5 ;  /* 0x000000090d057224 */ /* 0x000fca00078e0205 */
[----:B------:R-:W-:Y:S01]  /*2950*/  IADD3 R9, PT, PT, R7, R5, RZ ;  /* 0x0000000507097210 */ /* 0x000fe20007ffe0ff */
[----:B------:R-:W-:-:S07]  /*2960*/  IMAD.MOV.U32 R5, RZ, RZ, R3 ;  /* 0x000000ffff057224 */ /* 0x000fce00078e0003 */
.L_x_619:
[----:B------:R-:W-:Y:S05]  /*2970*/  BSYNC.RECONVERGENT B1 ;  /* 0x0000000000017941 */ /* 0x000fea0003800200 */
.L_x_617:
[----:B------:R0:W1:Y:S01]  /*2980*/  LDC.64 R2, c[0x0][R20+0x450] ;  /* 0x0001140014027b82 */ /* 0x0000620000000a00 */
[----:B------:R-:W-:Y:S01]  /*2990*/  IADD3 R0, PT, PT, R0, -0x8, RZ ;  /* 0xfffffff800007810 */ /* 0x000fe20007ffe0ff */
[----:B0-----:R-:W-:Y:S02]  /*29a0*/  IMAD.MOV.U32 R20, RZ, RZ, R16 ;  /* 0x000000ffff147224 */ /* 0x001fe400078e0010 */
[-C--:B-1----:R-:W-:Y:S02]  /*29b0*/  IMAD R3, R3, R6.reuse, RZ ;  /* 0x0000000603037224 */ /* 0x082fe400078e02ff */
[----:B------:R-:W-:-:S04]  /*29c0*/  IMAD.WIDE.U32 R6, R2, R6, R20 ;  /* 0x0000000602067225 */ /* 0x000fc800078e0014 */
[----:B------:R-:W-:Y:S02]  /*29d0*/  IMAD R3, R2, R9, R3 ;  /* 0x0000000902037224 */ /* 0x000fe400078e0203 */
[----:B------:R-:W-:Y:S02]  /*29e0*/  IMAD.MOV.U32 R17, RZ, RZ, R6 ;  /* 0x000000ffff117224 */ /* 0x000fe400078e0006 */
[----:B------:R-:W-:Y:S01]  /*29f0*/  IMAD.IADD R16, R7, 0x1, R3 ;  /* 0x0000000107107824 */ /* 0x000fe200078e0203 */
[----:B------:R-:W-:Y:S06]  /*2a00*/  @P6 BRA `(.L_x_620) ;  /* 0xffffffe4000c6947 */ /* 0x000fec000383ffff */
[----:B------:R-:W-:Y:S05]  /*2a10*/  BSYNC.RECONVERGENT B0 ;  /* 0x0000000000007941 */ /* 0x000fea0003800200 */
.L_x_595:
[----:B------:R-:W-:-:S07]  /*2a20*/  IADD3 R0, PT, PT, R0, 0x4, RZ ;  /* 0x0000000400007810 */ /* 0x000fce0007ffe0ff */
.L_x_594:
        /* <DEDUP_REMOVED lines=41> */
.L_x_625:
        /* <DEDUP_REMOVED lines=15> */
.L_x_626:
[----:B------:R-:W-:Y:S05]  /*2db0*/  BSYNC.RECONVERGENT B1 ;  /* 0x0000000000017941 */ /* 0x000fea0003800200 */
.L_x_624:
        /* <DEDUP_REMOVED lines=40> */
.L_x_628:
        /* <DEDUP_REMOVED lines=16> */
.L_x_629:
[----:B------:R-:W-:Y:S05]  /*3140*/  BSYNC.RECONVERGENT B1 ;  /* 0x0000000000017941 */ /* 0x000fea0003800200 */
.L_x_627:
        /* <DEDUP_REMOVED lines=38> */
.L_x_631:
[----:B------:R-:W-:Y:S01]  /*33b0*/  IMAD.MOV.U32 R6, RZ, RZ, R10 ;  /* 0x000000ffff067224 */ /* 0x000fe200078e000a */
[----:B------:R-:W-:Y:S01]  /*33c0*/  MOV R5, R11 ;  /* 0x0000000b00057202 */ /* 0x000fe20000000f00 */
[----:B------:R-:W-:Y:S01]  /*33d0*/  IMAD.MOV.U32 R4, RZ, RZ, R12 ;  /* 0x000000ffff047224 */ /* 0x000fe200078e000c */
[----:B------:R-:W-:Y:S02]  /*33e0*/  MOV R3, R13 ;  /* 0x0000000d00037202 */ /* 0x000fe40000000f00 */
[----:B------:R-:W-:-:S07]  /*33f0*/  MOV R2, 0x3410 ;  /* 0x0000341000027802 */ /* 0x000fce0000000f00 */
[----:B------:R-:W-:Y:S05]  /*3400*/  CALL.REL.NOINC `($__internal_17_$__cuda_sm20_div_s64) ;  /* 0x0000001800207944 */ /* 0x000fea0003c00000 */
[----:B------:R-:W-:Y:S01]  /*3410*/  IADD3 R9, P1, PT, RZ, -R4, RZ ;  /* 0x80000004ff097210 */ /* 0x000fe20007f3e0ff */
[----:B------:R-:W-:Y:S01]  /*3420*/  IMAD.MOV.U32 R7, RZ, RZ, R11 ;  /* 0x000000ffff077224 */ /* 0x000fe200078e000b */
[----:B------:R-:W-:Y:S01]  /*3430*/  MOV R6, R10 ;  /* 0x0000000a00067202 */ /* 0x000fe20000000f00 */
[----:B------:R-:W-:Y:S01]  /*3440*/  IMAD.MOV.U32 R10, RZ, RZ, R4 ;  /* 0x000000ffff0a7224 */ /* 0x000fe200078e0004 */
[----:B------:R-:W-:Y:S01]  /*3450*/  MOV R11, R3 ;  /* 0x00000003000b7202 */ /* 0x000fe20000000f00 */
[----:B------:R-:W-:Y:S02]  /*3460*/  IMAD.X R5, RZ, RZ, ~R3, P1 ;  /* 0x000000ffff057224 */ /* 0x000fe400008e0e03 */
[----:B------:R-:W-:-:S04]  /*3470*/  IMAD.WIDE.U32 R6, R12, R9, R6 ;  /* 0x000000090c067225 */ /* 0x000fc800078e0006 */
[----:B------:R-:W-:-:S04]  /*3480*/  IMAD R5, R5, R12, RZ ;  /* 0x0000000c05057224 */ /* 0x000fc800078e02ff */
[----:B------:R-:W-:-:S05]  /*3490*/  IMAD R5, R13, R9, R5 ;  /* 0x000000090d057224 */ /* 0x000fca00078e0205 */
[----:B------:R-:W-:-:S07]  /*34a0*/  IADD3 R5, PT, PT, R7, R5, RZ ;  /* 0x0000000507057210 */ /* 0x000fce0007ffe0ff */
.L_x_632:
[----:B------:R-:W-:Y:S05]  /*34b0*/  BSYNC.RECONVERGENT B1 ;  /* 0x0000000000017941 */ /* 0x000fea0003800200 */
.L_x_630:
        /* <DEDUP_REMOVED lines=38> */
.L_x_634:
        /* <DEDUP_REMOVED lines=16> */
.L_x_635:
[----:B------:R-:W-:Y:S05]  /*3820*/  BSYNC.RECONVERGENT B1 ;  /* 0x0000000000017941 */ /* 0x000fea0003800200 */
.L_x_633:
[----:B------:R0:W1:Y:S02]  /*3830*/  LDC.64 R2, c[0x0][R20+0x450] ;  /* 0x0001140014027b82 */ /* 0x0000640000000a00 */
[----:B0-----:R-:W-:Y:S02]  /*3840*/  IMAD.MOV.U32 R20, RZ, RZ, R16 ;  /* 0x000000ffff147224 */ /* 0x001fe400078e0010 */
[-C--:B-1----:R-:W-:Y:S02]  /*3850*/  IMAD R3, R3, R6.reuse, RZ ;  /* 0x0000000603037224 */ /* 0x082fe400078e02ff */
[----:B------:R-:W-:-:S04]  /*3860*/  IMAD.WIDE.U32 R6, R2, R6, R20 ;  /* 0x0000000602067225 */ /* 0x000fc800078e0014 */
[----:B------:R-:W-:Y:S01]  /*3870*/  IMAD R3, R2, R9, R3 ;  /* 0x0000000902037224 */ /* 0x000fe200078e0203 */
[----:B------:R-:W-:-:S03]  /*3880*/  MOV R17, R6 ;  /* 0x0000000600117202 */ /* 0x000fc60000000f00 */
[----:B------:R-:W-:-:S07]  /*3890*/  IMAD.IADD R16, R7, 0x1, R3 ;  /* 0x0000000107107824 */ /* 0x000fce00078e0203 */
.L_x_623:
        /* <DEDUP_REMOVED lines=39> */
.L_x_638:
[----:B------:R-:W-:Y:S01]  /*3b10*/  IMAD.MOV.U32 R6, RZ, RZ, R12 ;  /* 0x000000ffff067224 */ /* 0x000fe200078e000c */
[----:B------:R-:W-:Y:S01]  /*3b20*/  MOV R4, R10 ;  /* 0x0000000a00047202 */ /* 0x000fe20000000f00 */
[----:B------:R-:W-:Y:S01]  /*3b30*/  IMAD.MOV.U32 R3, RZ, RZ, R11 ;  /* 0x000000ffff037224 */ /* 0x000fe200078e000b */
[----:B------:R-:W-:-:S07]  /*3b40*/  MOV R2, 0x3b60 ;  /* 0x00003b6000027802 */ /* 0x000fce0000000f00 */
[----:B------:R-:W-:Y:S05]  /*3b50*/  CALL.REL.NOINC `($__internal_17_$__cuda_sm20_div_s64) ;  /* 0x00000010004c7944 */ /* 0x000fea0003c00000 */
        /* <DEDUP_REMOVED lines=10> */
.L_x_639:
[----:B------:R-:W-:Y:S05]  /*3c00*/  BSYNC.RECONVERGENT B1 ;  /* 0x0000000000017941 */ /* 0x000fea0003800200 */
.L_x_637:
[----:B------:R-:W-:Y:S01]  /*3c10*/  IADD3 R0, PT, PT, R0, -0x2, RZ ;  /* 0xfffffffe00007810 */ /* 0x000fe20007ffe0ff */
        /* <DEDUP_REMOVED lines=39> */
.L_x_641:
        /* <DEDUP_REMOVED lines=16> */
.L_x_642:
[----:B------:R-:W-:Y:S05]  /*3f90*/  BSYNC.RECONVERGENT B1 ;  /* 0x0000000000017941 */ /* 0x000fea0003800200 */
.L_x_640:
[----:B------:R0:W1:Y:S02]  /*3fa0*/  LDC.64 R2, c[0x0][R20+0x450] ;  /* 0x0001140014027b82 */ /* 0x0000640000000a00 */
[----:B0-----:R-:W-:Y:S02]  /*3fb0*/  IMAD.MOV.U32 R20, RZ, RZ, R16 ;  /* 0x000000ffff147224 */ /* 0x001fe400078e0010 */
[-C--:B-1----:R-:W-:Y:S02]  /*3fc0*/  IMAD R3, R3, R6.reuse, RZ ;  /* 0x0000000603037224 */ /* 0x082fe400078e02ff */
[----:B------:R-:W-:-:S04]  /*3fd0*/  IMAD.WIDE.U32 R6, R2, R6, R20 ;  /* 0x0000000602067225 */ /* 0x000fc800078e0014 */
[----:B------:R-:W-:Y:S01]  /*3fe0*/  IMAD R3, R2, R9, R3 ;  /* 0x0000000902037224 */ /* 0x000fe200078e0203 */
[----:B------:R-:W-:-:S03]  /*3ff0*/  MOV R17, R6 ;  /* 0x0000000600117202 */ /* 0x000fc60000000f00 */
[----:B------:R-:W-:-:S07]  /*4000*/  IMAD.IADD R16, R7, 0x1, R3 ;  /* 0x0000000107107824 */ /* 0x000fce00078e0203 */
.L_x_636:
        /* <DEDUP_REMOVED lines=36> */
.L_x_644:
[----:B------:R-:W-:Y:S01]  /*4250*/  MOV R6, R12 ;  /* 0x0000000c00067202 */ /* 0x000fe20000000f00 */
[----:B------:R-:W-:Y:S01]  /*4260*/  IMAD.MOV.U32 R4, RZ, RZ, R10 ;  /* 0x000000ffff047224 */ /* 0x000fe200078e000a */
[----:B------:R-:W-:Y:S02]  /*4270*/  MOV R3, R11 ;  /* 0x0000000b00037202 */ /* 0x000fe40000000f00 */
[----:B------:R-:W-:-:S07]  /*4280*/  MOV R2, 0x42a0 ;  /* 0x000042a000027802 */ /* 0x000fce0000000f00 */
[----:B------:R-:W-:Y:S05]  /*4290*/  CALL.REL.NOINC `($__internal_17_$__cuda_sm20_div_s64) ;  /* 0x00000008007c7944 */ /* 0x000fea0003c00000 */
        /* <DEDUP_REMOVED lines=10> */
.L_x_645:
[----:B------:R-:W-:Y:S05]  /*4340*/  BSYNC.RECONVERGENT B1 ;  /* 0x0000000000017941 */ /* 0x000fea0003800200 */
.L_x_643:
[----:B------:R-:W0:Y:S01]  /*4350*/  LDC.64 R2, c[0x0][R0+0x450] ;  /* 0x0001140000027b82 */ /* 0x000e220000000a00 */
[----:B------:R-:W-:-:S04]  /*4360*/  LOP3.LUT R17, R17, R16, RZ, 0x3c, !PT ;  /* 0x0000001011117212 */ /* 0x000fc800078e3cff */
[----:B------:R-:W-:-:S04]  /*4370*/  LOP3.LUT R16, R17, R16, RZ, 0x3c, !PT ;  /* 0x0000001011107212 */ /* 0x000fc800078e3cff */
[----:B------:R-:W-:Y:S01]  /*4380*/  LOP3.LUT R17, R17, R16, RZ, 0x3c, !PT ;  /* 0x0000001011117212 */ /* 0x000fe200078e3cff */
[-C--:B0-----:R-:W-:Y:S02]  /*4390*/  IMAD R3, R3, R6.reuse, RZ ;  /* 0x0000000603037224 */ /* 0x081fe400078e02ff */
[----:B------:R-:W-:-:S04]  /*43a0*/  IMAD.WIDE.U32 R6, R2, R6, R16 ;  /* 0x0000000602067225 */ /* 0x000fc800078e0010 */
[----:B------:R-:W-:Y:S02]  /*43b0*/  IMAD R3, R2, R9, R3 ;  /* 0x0000000902037224 */ /* 0x000fe400078e0203 */
[----:B------:R-:W-:-:S03]  /*43c0*/  IMAD.MOV.U32 R17, RZ, RZ, R6 ;  /* 0x000000ffff117224 */ /* 0x000fc600078e0006 */
[----:B------:R-:W-:-:S07]  /*43d0*/  IADD3 R16, PT, PT, R7, R3, RZ ;  /* 0x0000000307107210 */ /* 0x000fce0007ffe0ff */
.L_x_622:
[----:B------:R-:W-:Y:S05]  /*43e0*/  BSYNC.RECONVERGENT B0 ;  /* 0x0000000000007941 */ /* 0x000fea0003800200 */
.L_x_621:
[----:B------:R-:W0:Y:S01]  /*43f0*/  LDCU.64 UR4, c[0x0][0x790] ;  /* 0x0000f200ff0477ac */ /* 0x000e220008000a00 */
[----:B------:R-:W-:Y:S01]  /*4400*/  MOV R3, R16 ;  /* 0x0000001000037202 */ /* 0x000fe20000000f00 */
[----:B------:R-:W-:Y:S01]  /*4410*/  IMAD.MOV.U32 R2, RZ, RZ, R17 ;  /* 0x000000ffff027224 */ /* 0x000fe200078e0011 */
[----:B------:R-:W1:Y:S01]  /*4420*/  LDC.64 R6, c[0x0][0x868] ;  /* 0x00021a00ff067b82 */ /* 0x000e620000000a00 */
[----:B------:R-:W2:Y:S01]  /*4430*/  LDCU.64 UR6, c[0x0][0x6c0] ;  /* 0x0000d800ff0677ac */ /* 0x000ea20008000a00 */
[----:B0-----:R-:W-:Y:S02]  /*4440*/  IMAD R5, R5, UR4, RZ ;  /* 0x0000000405057c24 */ /* 0x001fe4000f8e02ff */
[----:B------:R-:W-:-:S04]  /*4450*/  IMAD.WIDE.U32 R2, R12, UR4, R2 ;  /* 0x000000040c027c25 */ /* 0x000fc8000f8e0002 */
[----:B------:R-:W-:Y:S01]  /*4460*/  IMAD R5, R12, UR5, R5 ;  /* 0x000000050c057c24 */ /* 0x000fe2000f8e0205 */
[----:B--2---:R-:W-:Y:S01]  /*4470*/  LEA R4, P1, R2, UR6, 0x1 ;  /* 0x0000000602047c11 */ /* 0x004fe2000f8208ff */
[----:B------:R-:W0:Y:S02]  /*4480*/  LDCU.64 UR4, c[0x0][0x870] ;  /* 0x00010e00ff0477ac */ /* 0x000e240008000a00 */
[----:B------:R-:W-:-:S05]  /*4490*/  IMAD.IADD R3, R3, 0x1, R5 ;  /* 0x0000000103037824 */ /* 0x000fca00078e0205 */
[----:B------:R-:W-:-:S06]  /*44a0*/  LEA.HI.X R5, R2, UR7, R3, 0x1, P1 ;  /* 0x0000000702057c11 */ /* 0x000fcc00088f0c03 */
[----:B------:R-:W0:Y:S01]  /*44b0*/  LDG.E.S16 R5, desc[UR8][R4.64] ;  /* 0x0000000804057981 */ /* 0x000e22000c1e1700 */
[----:B------:R-:W-:Y:S01]  /*44c0*/  BSSY B0, `(.L_x_646) ;  /* 0x000004b000007945 */ /* 0x000fe20003800000 */
[C---:B0-----:R-:W-:Y:S02]  /*44d0*/  ISETP.GT.U32.AND P1, PT, R5.reuse, UR4, PT ;  /* 0x0000000405007c0c */ /* 0x041fe4000bf24070 */
[----:B------:R-:W-:Y:S02]  /*44e0*/  SHF.R.S32.HI R2, RZ, 0x1f, R5 ;  /* 0x0000001fff027819 */ /* 0x000fe40000011405 */
[----:B-1----:R-:W-:Y:S02]  /*44f0*/  ISETP.LT.U32.AND P2, PT, R5, R6, PT ;  /* 0x000000060500720c */ /* 0x002fe40003f41070 */
[----:B------:R-:W-:-:S04]  /*4500*/  ISETP.GT.AND.EX P1, PT, R2, UR5, PT, P1 ;  /* 0x0000000502007c0c */ /* 0x000fc8000bf24310 */
[----:B------:R-:W-:-:S13]  /*4510*/  ISETP.LT.OR.EX P1, PT, R2, R7, P1, P2 ;  /* 0x000000070200720c */ /* 0x000fda0000f21720 */
[----:B------:R-:W-:Y:S05]  /*4520*/  @P1 BRA `(.L_x_647) ;  /* 0x0000000400101947 */ /* 0x000fea0003800000 */
[----:B------:R-:W0:Y:S01]  /*4530*/  LDCU.64 UR4, c[0x0][0x860] ;  /* 0x00010c00ff0477ac */ /* 0x000e220008000a00 */
[----:B------:R-:W-:Y:S01]  /*4540*/  IADD3 R0, P1, PT, R5, -R6, RZ ;  /* 0x8000000605007210 */ /* 0x000fe20007f3e0ff */
[----:B------:R-:W-:Y:S03]  /*4550*/  BSSY.RECONVERGENT B1, `(.L_x_648) ;  /* 0x0000021000017945 */ /* 0x000fe60003800200 */
[----:B------:R-:W-:-:S05]  /*4560*/  IADD3.X R2, PT, PT, R2, ~R7, RZ, P1, !PT ;  /* 0x8000000702027210 */ /* 0x000fca0000ffe4ff */
[----:B0-----:R-:W-:Y:S02]  /*4570*/  IMAD R3, R2, UR4, RZ ;  /* 0x0000000402037c24 */ /* 0x001fe4000f8e02ff */
[----:B------:R-:W-:-:S04]  /*4580*/  IMAD.WIDE.U32 R6, R0, UR4, RZ ;  /* 0x0000000400067c25 */ /* 0x000fc8000f8e00ff */
[----:B------:R-:W-:-:S04]  /*4590*/  IMAD R3, R0, UR5, R3 ;  /* 0x0000000500037c24 */ /* 0x000fc8000f8e0203 */
[----:B------:R-:W-:-:S05]  /*45a0*/  IMAD.IADD R5, R7, 0x1, R3 ;  /* 0x0000000107057824 */ /* 0x000fca00078e0203 */
[----:B------:R-:W-:-:S04]  /*45b0*/  LOP3.LUT R0, R5, R30, RZ, 0xfc, !PT ;  /* 0x0000001e05007212 */ /* 0x000fc800078efcff */
[----:B------:R-:W-:-:S13]  /*45c0*/  ISETP.NE.U32.AND P1, PT, R0, RZ, PT ;  /* 0x000000ff0000720c */ /* 0x000fda0003f25070 */
[----:B------:R-:W-:Y:S05]  /*45d0*/  @P1 BRA `(.L_x_649) ;  /* 0x00000000004c1947 */ /* 0x000fea0003800000 */
[----:B------:R-:W0:Y:S01]  /*45e0*/  I2F.U32.RP R4, R23 ;  /* 0x0000001700047306 */ /* 0x000e220000209000 */
[----:B------:R-:W-:Y:S01]  /*45f0*/  HFMA2 R2, -RZ, RZ, 0, 0 ;  /* 0x00000000ff027431 */ /* 0x000fe200000001ff */
[----:B------:R-:W-:-:S06]  /*4600*/  ISETP.NE.U32.AND P3, PT, R23, RZ, PT ;  /* 0x000000ff1700720c */ /* 0x000fcc0003f65070 */
[----:B0-----:R-:W0:Y:S02]  /*4610*/  MUFU.RCP R4, R4 ;  /* 0x0000000400047308 */ /* 0x001e240000001000 */
[----:B0-----:R-:W-:-:S06]  /*4620*/  IADD3 R3, PT, PT, R4, 0xffffffe, RZ ;  /* 0x0ffffffe04037810 */ /* 0x001fcc0007ffe0ff */
[----:B------:R-:W0:Y:S02]  /*4630*/  F2I.FTZ.U32.TRUNC.NTZ R3, R3 ;  /* 0x0000000300037305 */ /* 0x000e24000021f000 */
[----:B0-----:R-:W-:-:S04]  /*4640*/  IMAD.MOV R0, RZ, RZ, -R3 ;  /* 0x000000ffff007224 */ /* 0x001fc800078e0a03 */
[----:B------:R-:W-:-:S04]  /*4650*/  IMAD R5, R0, R23, RZ ;  /* 0x0000001700057224 */ /* 0x000fc800078e02ff */
[----:B------:R-:W-:-:S06]  /*4660*/  IMAD.HI.U32 R5, R3, R5, R2 ;  /* 0x0000000503057227 */ /* 0x000fcc00078e0002 */
[----:B------:R-:W-:-:S04]  /*4670*/  IMAD.HI.U32 R0, R5, R6, RZ ;  /* 0x0000000605007227 */ /* 0x000fc800078e00ff */
[----:B------:R-:W-:-:S04]  /*4680*/  IMAD.MOV R2, RZ, RZ, -R0 ;  /* 0x000000ffff027224 */ /* 0x000fc800078e0a00 */
[----:B------:R-:W-:-:S05]  /*4690*/  IMAD R6, R23, R2, R6 ;  /* 0x0000000217067224 */ /* 0x000fca00078e0206 */
[----:B------:R-:W-:-:S13]  /*46a0*/  ISETP.GE.U32.AND P1, PT, R6, R23, PT ;  /* 0x000000170600720c */ /* 0x000fda0003f26070 */
[----:B------:R-:W-:Y:S01]  /*46b0*/  @P1 IADD3 R6, PT, PT, R6, -R23, RZ ;  /* 0x8000001706061210 */ /* 0x000fe20007ffe0ff */
[----:B------:R-:W-:-:S03]  /*46c0*/  @P1 VIADD R0, R0, 0x1 ;  /* 0x0000000100001836 */ /* 0x000fc60000000000 */
[----:B------:R-:W-:-:S13]  /*46d0*/  ISETP.GE.U32.AND P2, PT, R6, R23, PT ;  /* 0x000000170600720c */ /* 0x000fda0003f46070 */
[----:B------:R-:W-:Y:S02]  /*46e0*/  @P2 IADD3 R0, PT, PT, R0, 0x1, RZ ;  /* 0x0000000100002810 */ /* 0x000fe40007ffe0ff */
[----:B------:R-:W-:Y:S01]  /*46f0*/  @!P3 LOP3.LUT R0, RZ, R23, RZ, 0x33, !PT ;  /* 0x00000017ff00b212 */ /* 0x000fe200078e33ff */
[----:B------:R-:W-:Y:S06]  /*4700*/  BRA `(.L_x_650) ;  /* 0x0000000000147947 */ /* 0x000fec0003800000 */
.L_x_649:
[----:B------:R-:W-:Y:S01]  /*4710*/  IMAD.MOV.U32 R4, RZ, RZ, R23 ;  /* 0x000000ffff047224 */ /* 0x000fe200078e0017 */
[----:B------:R-:W-:Y:S02]  /*4720*/  MOV R3, R30 ;  /* 0x0000001e00037202 */ /* 0x000fe40000000f00 */
[----:B------:R-:W-:-:S07]  /*4730*/  MOV R2, 0x4750 ;  /* 0x0000475000027802 */ /* 0x000fce0000000f00 */
[----:B------:R-:W-:Y:S05]  /*4740*/  CALL.REL.NOINC `($__internal_17_$__cuda_sm20_div_s64) ;  /* 0x0000000400507944 */ /* 0x000fea0003c00000 */
[----:B------:R-:W-:-:S07]  /*4750*/  IMAD.MOV.U32 R0, RZ, RZ, R4 ;  /* 0x000000ffff007224 */ /* 0x000fce00078e0004 */
.L_x_650:
[----:B------:R-:W-:Y:S05]  /*4760*/  BSYNC.RECONVERGENT B1 ;  /* 0x0000000000017941 */ /* 0x000fea0003800200 */
.L_x_648:
        /* <DEDUP_REMOVED lines=8> */
[----:B------:R-:W-:-:S04]  /*47f0*/  SEL R3, RZ, 0xffffffff, P1 ;  /* 0xffffffffff037807 */ /* 0x000fc80000800000 */
[----:B------:R-:W-:Y:S01]  /*4800*/  IADD3 R0, PT, PT, R0, R3, RZ ;  /* 0x0000000300007210 */ /* 0x000fe20007ffe0ff */
[----:B------:R-:W-:Y:S01]  /*4810*/  UMOV UR4, UR6 ;  /* 0x0000000600047c82 */ /* 0x000fe20008000000 */
[----:B--2---:R-:W-:Y:S02]  /*4820*/  UMOV UR5, UR7 ;  /* 0x0000000700057c82 */ /* 0x004fe40008000000 */
[C---:B------:R-:W-:Y:S02]  /*4830*/  LEA R3, R0.reuse, UR4, 0x1 ;  /* 0x0000000400037c11 */ /* 0x040fe4000f8e08ff */
[----:B------:R-:W-:Y:S02]  /*4840*/  LEA R0, R0, UR6, 0x1 ;  /* 0x0000000600007c11 */ /* 0x000fe4000f8e08ff */
[----:B------:R-:W-:-:S04]  /*4850*/  LOP3.LUT R3, R3, 0x2, RZ, 0xc0, !PT ;  /* 0x0000000203037812 */ /* 0x000fc800078ec0ff */
[C---:B------:R-:W-:Y:S01]  /*4860*/  ISETP.NE.U32.AND P1, PT, R3.reuse, RZ, PT ;  /* 0x000000ff0300720c */ /* 0x040fe20003f25070 */
[----:B------:R-:W-:Y:S01]  /*4870*/  IMAD.IADD R4, R0, 0x1, -R3 ;  /* 0x0000000100047824 */ /* 0x000fe200078e0a03 */
[----:B------:R-:W-:Y:S02]  /*4880*/  SHF.L.U32 R7, R3, 0x3, RZ ;  /* 0x0000000303077819 */ /* 0x000fe400000006ff */
[----:B------:R-:W-:Y:S02]  /*4890*/  ISETP.NE.AND.EX P1, PT, RZ, RZ, PT, P1 ;  /* 0x000000ffff00720c */ /* 0x000fe40003f25310 */
[----:B------:R0:W1:Y:S11]  /*48a0*/  LDS R2, [R4] ;  /* 0x0000000004027984 */ /* 0x0000760000000800 */
.L_x_651:
        /* <DEDUP_REMOVED lines=12> */
.L_x_647:
[----:B------:R-:W-:Y:S05]  /*4970*/  BSYNC B0 ;  /* 0x0000000000007941 */ /* 0x000fea0003800000 */
.L_x_646:
[----:B------:R-:W-:Y:S05]  /*4980*/  @!P0 BRA `(.L_x_652) ;  /* 0xffffffc000f08947 */ /* 0x000fea000383ffff */
.L_x_585:
[----:B------:R-:W-:Y:S05]  /*4990*/  WARPSYNC.ALL ;  /* 0x0000000000007948 */ /* 0x000fea0003800000 */
[----:B------:R-:W1:Y:S01]  /*49a0*/  LDCU.64 UR4, c[0x0][0x388] ;  /* 0x00007100ff0477ac */ /* 0x000e620008000a00 */
[----:B------:R-:W-:Y:S01]  /*49b0*/  BAR.SYNC.DEFER_BLOCKING 0x0 ;  /* 0x0000000000007b1d */ /* 0x000fe20000010000 */
[----:B-1----:R-:W-:-:S04]  /*49c0*/  ISETP.GE.U32.AND P0, PT, R28, UR4, PT ;  /* 0x000000041c007c0c */ /* 0x002fc8000bf06070 */
[----:B------:R-:W-:-:S13]  /*49d0*/  ISETP.GE.AND.EX P0, PT, R29, UR5, PT, P0 ;  /* 0x000000051d007c0c */ /* 0x000fda000bf06300 */
[----:B------:R-:W-:Y:S05]  /*49e0*/  @P0 EXIT ;  /* 0x000000000000094d */ /* 0x000fea0003800000 */
[----:B------:R-:W1:Y:S01]  /*49f0*/  S2UR UR5, SR_CgaCtaId ;  /* 0x00000000000579c3 */ /* 0x000e620000008800 */
[----:B------:R-:W-:Y:S02]  /*4a00*/  UMOV UR4, 0x400 ;  /* 0x0000040000047882 */ /* 0x000fe40000000000 */
[----:B-1----:R-:W-:-:S12]  /*4a10*/  ULEA UR4, UR5, UR4, 0x18 ;  /* 0x0000000405047291 */ /* 0x002fd8000f8ec0ff */
.L_x_655:
[----:B------:R-:W1:Y:S01]  /*4a20*/  LDCU.64 UR6, c[0x0][0x450] ;  /* 0x00008a00ff0677ac */ /* 0x000e620008000a00 */
[----:B0-----:R-:W0:Y:S01]  /*4a30*/  LDC.64 R10, c[0x0][0x380] ;  /* 0x0000e000ff0a7b82 */ /* 0x001e220000000a00 */
[----:B-1----:R-:W-:-:S04]  /*4a40*/  IMAD.WIDE.U32 R2, R28, UR6, RZ ;  /* 0x000000061c027c25 */ /* 0x002fc8000f8e00ff */
[----:B------:R-:W-:Y:S01]  /*4a50*/  IMAD R5, R29, UR6, RZ ;  /* 0x000000061d057c24 */ /* 0x000fe2000f8e02ff */
[----:B------:R-:W-:-:S03]  /*4a60*/  SHF.L.U32 R7, R2, 0x1, RZ ;  /* 0x0000000102077819 */ /* 0x000fc600000006ff */
[----:B------:R-:W-:Y:S02]  /*4a70*/  IMAD R9, R28, UR7, R5 ;  /* 0x000000071c097c24 */ /* 0x000fe4000f8e0205 */
[----:B0-----:R-:W-:-:S03]  /*4a80*/  IMAD.IADD R5, R7, 0x1, R10 ;  /* 0x0000000107057824 */ /* 0x001fc600078e020a */
[----:B------:R-:W-:Y:S02]  /*4a90*/  IADD3 R3, PT, PT, R3, R9, RZ ;  /* 0x0000000903037210 */ /* 0x000fe40007ffe0ff */
[----:B------:R-:W-:Y:S02]  /*4aa0*/  LOP3.LUT R5, R5, 0x2, RZ, 0xc0, !PT ;  /* 0x0000000205057812 */ /* 0x000fe400078ec0ff */
[----:B------:R-:W-:Y:S02]  /*4ab0*/  SHF.L.U64.HI R0, R2, 0x1, R3 ;  /* 0x0000000102007819 */ /* 0x000fe40000010203 */
[----:B------:R-:W-:-:S04]  /*4ac0*/  IADD3 R2, P0, P1, -R5, R10, R7 ;  /* 0x0000000a05027210 */ /* 0x000fc8000791e107 */
[----:B------:R-:W-:-:S05]  /*4ad0*/  IADD3.X R3, PT, PT, R11, -0x1, R0, P0, P1 ;  /* 0xffffffff0b037810 */ /* 0x000fca00007e2400 */
[----:B------:R0:W5:Y:S01]  /*4ae0*/  LDG.E R4, desc[UR8][R2.64] ;  /* 0x0000000802047981 */ /* 0x000162000c1e1900 */
[----:B------:R-:W-:Y:S01]  /*4af0*/  LEA R0, R28, UR4, 0x1 ;  /* 0x000000041c007c11 */ /* 0x000fe2000f8e08ff */
[----:B------:R-:W-:Y:S01]  /*4b00*/  BSSY B0, `(.L_x_653) ;  /* 0x0000011000007945 */ /* 0x000fe20003800000 */
[C---:B------:R-:W-:Y:S01]  /*4b10*/  ISETP.NE.U32.AND P0, PT, R5.reuse, RZ, PT ;  /* 0x000000ff0500720c */ /* 0x040fe20003f05070 */
[----:B------:R-:W-:Y:S02]  /*4b20*/  IMAD.SHL.U32 R11, R5, 0x8, RZ ;  /* 0x00000008050b7824 */ /* 0x000fe400078e00ff */
[----:B------:R0:W1:Y:S01]  /*4b30*/  LDS.S16 R9, [R0] ;  /* 0x0000000000097984 */ /* 0x0000620000000600 */
[----:B------:R-:W-:-:S13]  /*4b40*/  ISETP.NE.AND.EX P0, PT, RZ, RZ, PT, P0 ;  /* 0x000000ffff00720c */ /* 0x000fda0003f05300 */
.L_x_654:
[----:B0----5:R-:W-:Y:S01]  /*4b50*/  SHF.R.U32.HI R0, RZ, R11, R4 ;  /* 0x0000000bff007219 */ /* 0x021fe20000011604 */
[----:B------:R-:W-:Y:S05]  /*4b60*/  YIELD ;  /* 0x0000000000007946 */ /* 0x000fea0003800000 */
[----:B------:R-:W-:Y:S02]  /*4b70*/  PRMT R0, R0, 0x9910, RZ ;  /* 0x0000991000007816 */ /* 0x000fe400000000ff */
[----:B------:R-:W-:Y:S02]  /*4b80*/  @P0 LOP3.LUT R5, R4, 0xffff, RZ, 0xc0, !PT ;  /* 0x0000ffff04050812 */ /* 0x000fe400078ec0ff */
[----:B-1----:R-:W-:-:S04]  /*4b90*/  IADD3 R0, PT, PT, R9, R0, RZ ;  /* 0x0000000009007210 */ /* 0x002fc80007ffe0ff */
[C---:B------:R-:W-:Y:S01]  /*4ba0*/  @!P0 LOP3.LUT R7, R0.reuse, 0xffff, RZ, 0xc0, !PT ;  /* 0x0000ffff00078812 */ /* 0x040fe200078ec0ff */
[----:B------:R-:W-:-:S03]  /*4bb0*/  @P0 IMAD R5, R0, 0x10000, R5 ;  /* 0x0001000000050824 */ /* 0x000fc600078e0205 */
[----:B------:R-:W-:-:S06]  /*4bc0*/  @!P0 LOP3.LUT R5, R7, 0xffff0000, R4, 0xf8, !PT ;  /* 0xffff000007058812 */ /* 0x000fcc00078ef804 */
[----:B------:R-:W2:Y:S02]  /*4bd0*/  ATOMG.E.CAS.STRONG.GPU PT, R5, [R2], R4, R5 ;  /* 0x00000004020573a9 */ /* 0x000ea400001ee105 */
[-C--:B--2---:R-:W-:Y:S02]  /*4be0*/  ISETP.NE.AND P1, PT, R4, R5.reuse, PT ;  /* 0x000000050400720c */ /* 0x084fe40003f25270 */
[----:B------:R-:W-:-:S11]  /*4bf0*/  MOV R4, R5 ;  /* 0x0000000500047202 */ /* 0x000fd60000000f00 */
[----:B------:R-:W-:Y:S05]  /*4c00*/  @P1 BRA `(.L_x_654) ;  /* 0xfffffffc00d01947 */ /* 0x000fea000383ffff */
[----:B------:R-:W-:Y:S05]  /*4c10*/  BSYNC B0 ;  /* 0x0000000000007941 */ /* 0x000fea0003800000 */
.L_x_653:
[----:B------:R-:W0:Y:S01]  /*4c20*/  LDCU.64 UR6, c[0x0][0x388] ;  /* 0x00007100ff0677ac */ /* 0x000e220008000a00 */
[----:B------:R-:W-:-:S05]  /*4c30*/  IADD3 R28, P0, PT, R33, R28, RZ ;  /* 0x0000001c211c7210 */ /* 0x000fca0007f1e0ff */
[----:B------:R-:W-:Y:S01]  /*4c40*/  IMAD.X R29, RZ, RZ, R29, P0 ;  /* 0x000000ffff1d7224 */ /* 0x000fe200000e061d */
[----:B0-----:R-:W-:-:S04]  /*4c50*/  ISETP.GE.U32.AND P0, PT, R28, UR6, PT ;  /* 0x000000061c007c0c */ /* 0x001fc8000bf06070 */
[----:B------:R-:W-:-:S13]  /*4c60*/  ISETP.GE.AND.EX P0, PT, R29, UR7, PT, P0 ;  /* 0x000000071d007c0c */ /* 0x000fda000bf06300 */
[----:B------:R-:W-:Y:S05]  /*4c70*/  @!P0 BRA `(.L_x_655) ;  /* 0xfffffffc00688947 */ /* 0x000fea000383ffff */
[----:B------:R-:W-:Y:S05]  /*4c80*/  EXIT ;  /* 0x000000000000794d */ /* 0x000fea0003800000 */
        .weak           $__internal_17_$__cuda_sm20_div_s64
        .type           $__internal_17_$__cuda_sm20_div_s64,@function
        .size           $__internal_17_$__cuda_sm20_div_s64,($__internal_18_$__cuda_sm20_div_u64 - $__internal_17_$__cuda_sm20_div_s64)
$__internal_17_$__cuda_sm20_div_s64:
        /* <DEDUP_REMOVED lines=21> */
[----:B------:R-:W-:-:S04]  /*4de0*/  IMAD.HI.U32 R15, P2, R19, R24, R14 ;  /* 0x00000018130f7227 */ /* 0x000fc8000784000e */
[CC--:B------:R-:W-:Y:S02]  /*4df0*/  IMAD R14, R19.reuse, R7.reuse, RZ ;  /* 0x00000007130e7224 */ /* 0x0c0fe400078e02ff */
[----:B------:R-:W-:-:S03]  /*4e00*/  IMAD.HI.U32 R7, R19, R7, RZ ;  /* 0x0000000713077227 */ /* 0x000fc600078e00ff */
[----:B------:R-:W-:Y:S02]  /*4e10*/  IADD3 R15, P3, PT, R14, R15, RZ ;  /* 0x0000000f0e0f7210 */ /* 0x000fe40007f7e0ff */
[----:B------:R-:W-:-:S03]  /*4e20*/  IADD3.X R7, PT, PT, R7, R19, RZ, P1, !PT ;  /* 0x0000001307077210 */ /* 0x000fc60000ffe4ff */
[----:B------:R-:W-:Y:S01]  /*4e30*/  IMAD.WIDE.U32 R18, R15, R8, RZ ;  /* 0x000000080f127225 */ /* 0x000fe200078e00ff */
[----:B------:R-:W-:-:S03]  /*4e40*/  IADD3.X R7, PT, PT, RZ, RZ, R7, P3, P2 ;  /* 0x000000ffff077210 */ /* 0x000fc60001fe4407 */
[----:B------:R-:W-:Y:S01]  /*4e50*/  IMAD R14, R15, R9, R19 ;  /* 0x000000090f0e7224 */ /* 0x000fe200078e0213 */
[----:B------:R-:W-:-:S03]  /*4e60*/  IADD3 R19, P1, PT, RZ, -R18, RZ ;  /* 0x80000012ff137210 */ /* 0x000fc60007f3e0ff */
[----:B------:R-:W-:Y:S02]  /*4e70*/  IMAD R18, R7, R8, R14 ;  /* 0x0000000807127224 */ /* 0x000fe400078e020e */
[----:B------:R-:W-:-:S04]  /*4e80*/  IMAD.HI.U32 R14, R15, R19, RZ ;  /* 0x000000130f0e7227 */ /* 0x000fc800078e00ff */
[----:B------:R-:W-:-:S04]  /*4e90*/  IMAD.X R18, RZ, RZ, ~R18, P1 ;  /* 0x000000ffff127224 */ /* 0x000fc800008e0e12 */
[----:B------:R-:W-:-:S04]  /*4ea0*/  IMAD.WIDE.U32 R14, P1, R15, R18, R14 ;  /* 0x000000120f0e7225 */ /* 0x000fc8000782000e */
[----:B------:R-:W-:Y:S01]  /*4eb0*/  IMAD.HI.U32 R15, P2, R7, R19, R14 ;  /* 0x00000013070f7227 */ /* 0x000fe2000784000e */
[----:B------:R-:W-:-:S03]  /*4ec0*/  IADD3 R19, P5, PT, RZ, -R6, RZ ;  /* 0x80000006ff137210 */ /* 0x000fc60007fbe0ff */
[----:B------:R-:W-:Y:S01]  /*4ed0*/  IMAD R14, R7, R18, RZ ;  /* 0x00000012070e7224 */ /* 0x000fe200078e02ff */
[----:B------:R-:W-:Y:S01]  /*4ee0*/  SEL R19, R19, R6, !P4 ;  /* 0x0000000613137207 */ /* 0x000fe20006000000 */
[----:B------:R-:W-:-:S03]  /*4ef0*/  IMAD.HI.U32 R18, R7, R18, RZ ;  /* 0x0000001207127227 */ /* 0x000fc600078e00ff */
[----:B------:R-:W-:Y:S01]  /*4f00*/  IADD3 R14, P3, PT, R14, R15, RZ ;  /* 0x0000000f0e0e7210 */ /* 0x000fe20007f7e0ff */
[----:B------:R-:W-:Y:S01]  /*4f10*/  IMAD.X R24, R18, 0x1, R7, P1 ;  /* 0x0000000112187824 */ /* 0x000fe200008e0607 */
[----:B------:R-:W-:Y:S01]  /*4f20*/  IADD3.X R15, PT, PT, RZ, ~R5, RZ, P5, !PT ;  /* 0x80000005ff0f7210 */ /* 0x000fe20002ffe4ff */
[----:B------:R-:W-:Y:S02]  /*4f30*/  HFMA2 R7, -RZ, RZ, 0, 0 ;  /* 0x00000000ff077431 */ /* 0x000fe400000001ff */
        /* <DEDUP_REMOVED lines=13> */
[-C--:B------:R-:W-:Y:S01]  /*5010*/  IMAD R15, R7, R8.reuse, R15 ;  /* 0x00000008070f7224 */ /* 0x080fe200078e020f */
[----:B------:R-:W-:-:S03]  /*5020*/  ISETP.GE.U32.AND P2, PT, R14, R8, PT ;  /* 0x000000080e00720c */ /* 0x000fc60003f46070 */
[----:B------:R-:W-:Y:S01]  /*5030*/  IMAD.X R18, R18, 0x1, ~R15, P1 ;  /* 0x0000000112127824 */ /* 0x000fe200008e0e0f */
[----:B------:R-:W-:-:S04]  /*5040*/  IADD3 R15, P3, PT, R14, -R8, RZ ;  /* 0x800000080e0f7210 */ /* 0x000fc80007f7e0ff */
        /* <DEDUP_REMOVED lines=14> */
[----:B------:R-:W-:Y:S02]  /*5130*/  LOP3.LUT R8, R3, R5, RZ, 0x3c, !PT ;  /* 0x0000000503087212 */ /* 0x000fe400078e3cff */
[-C--:B------:R-:W-:Y:S02]  /*5140*/  IADD3 R9, P3, PT, RZ, -R7.reuse, RZ ;  /* 0x80000007ff097210 */ /* 0x080fe40007f7e0ff */
[----:B------:R-:W-:Y:S02]  /*5150*/  ISETP.GE.AND P2, PT, R8, RZ, PT ;  /* 0x000000ff0800720c */ /* 0x000fe40003f46270 */
[----:B------:R-:W-:Y:S01]  /*5160*/  ISETP.NE.U32.AND P1, PT, R4, RZ, PT ;  /* 0x000000ff0400720c */ /* 0x000fe20003f25070 */
[----:B------:R-:W-:Y:S01]  /*5170*/  IMAD.X R8, RZ, RZ, ~R6, P3 ;  /* 0x000000ffff087224 */ /* 0x000fe200018e0e06 */
[----:B------:R-:W-:Y:S01]  /*5180*/  SEL R4, R9, R7, !P2 ;  /* 0x0000000709047207 */ /* 0x000fe20005000000 */
[----:B------:R-:W-:Y:S01]  /*5190*/  IMAD.MOV.U32 R7, RZ, RZ, 0x0 ;  /* 0x00000000ff077424 */ /* 0x000fe200078e00ff */
[----:B------:R-:W-:-:S02]  /*51a0*/  ISETP.NE.AND.EX P1, PT, R3, RZ, PT, P1 ;  /* 0x000000ff0300720c */ /* 0x000fc40003f25310 */
[----:B------:R-:W-:Y:S02]  /*51b0*/  SEL R3, R8, R6, !P2 ;  /* 0x0000000608037207 */ /* 0x000fe40005000000 */
[----:B------:R-:W-:Y:S02]  /*51c0*/  MOV R6, R2 ;  /* 0x0000000200067202 */ /* 0x000fe40000000f00 */
[----:B------:R-:W-:Y:S02]  /*51d0*/  SEL R4, R4, 0xffffffff, P1 ;  /* 0xffffffff04047807 */ /* 0x000fe40000800000 */
[----:B------:R-:W-:Y:S01]  /*51e0*/  SEL R3, R3, 0xffffffff, P1 ;  /* 0xffffffff03037807 */ /* 0x000fe20000800000 */
[----:B------:R-:W-:Y:S06]  /*51f0*/  RET.REL.NODEC R6 `(_ZN2at4cuda17kernelHistogram1DIsslLi1ELi2ELin1ELNS0_23CUDAHistogramMemoryTypeE0EZNS0_21CUDA_tensor_histogramIssLb0EEEbNS_6TensorES4_S4_lNS_14AccumulateTypeIT0_Lb1EE4typeES8_NS0_13TensorArgTypeES9_S9_EUllE0_EEvNS0_6detail10TensorInfoIT_T1_EESF_NSC_IKS6_SE_EElS8_S8_SE_T6_) ;  /* 0xffffffac06807950 */ /* 0x000fec0003c3ffff */
        .weak           $__internal_18_$__cuda_sm20_div_u64
        .type           $__internal_18_$__cuda_sm20_div_u64,@function
        .size           $__internal_18_$__cuda_sm20_div_u64,(.L_x_6394 - $__internal_18_$__cuda_sm20_div_u64)
$__internal_18_$__cuda_sm20_div_u64:
        /* <DEDUP_REMOVED lines=68> */
[----:B------:R-:W-:Y:S06]  /*5640*/  RET.REL.NODEC R4 `(_ZN2at4cuda17kernelHistogram1DIsslLi1ELi2ELin1ELNS0_23CUDAHistogramMemoryTypeE0EZNS0_21CUDA_tensor_histogramIssLb0EEEbNS_6TensorES4_S4_lNS_14AccumulateTypeIT0_Lb1EE4typeES8_NS0_13TensorArgTypeES9_S9_EUllE0_EEvNS0_6detail10TensorInfoIT_T1_EESF_NSC_IKS6_SE_EElS8_S8_SE_T6_) ;  /* 0xffffffa8046c7950 */ /* 0x000fec0003c3ffff */
.L_x_656:
        /* <DEDUP_REMOVED lines=11> */
.L_x_6394:


//--------------------- .text._ZN2at4cuda17kernelHistogram1DIsslLi1ELi2ELin1ELNS0_23CUDAHistogramMemoryTypeE1EZNS0_21CUDA_tensor_histogramIssLb0EEEbNS_6TensorES4_S4_lNS_14AccumulateTypeIT0_Lb1EE4typeES8_NS0_13TensorArgTypeES9_S9_EUllE_EEvNS0_6detail10TensorInfoIT_T1_EESF_NSC_IKS6_SE_EElS8_S8_SE_T6_ --------------------------
	.section	.text._ZN2at4cuda17kernelHistogram1DIsslLi1ELi2ELin1ELNS0_23CUDAHistogramMemoryTypeE1EZNS0_21CUDA_tensor_histogramIssLb0EEEbNS_6TensorES4_S4_lNS_14AccumulateTypeIT0_Lb1EE4typeES8_NS0_13TensorArgTypeES9_S9_EUllE_EEvNS0_6detail10TensorInfoIT_T1_EESF_NSC_IKS6_SE_EElS8_S8_SE_T6_,"ax",@progbits
	.align	128
        .global         _ZN2at4cuda17kernelHistogram1DIsslLi1ELi2ELin1ELNS0_23CUDAHistogramMemoryTypeE1EZNS0_21CUDA_tensor_histogramIssLb0EEEbNS_6TensorES4_S4_lNS_14AccumulateTypeIT0_Lb1EE4typeES8_NS0_13TensorArgTypeES9_S9_EUllE_EEvNS0_6detail10TensorInfoIT_T1_EESF_NSC_IKS6_SE_EElS8_S8_SE_T6_
        .type           _ZN2at4cuda17kernelHistogram1DIsslLi1ELi2ELin1ELNS0_23CUDAHistogramMemoryTypeE1EZNS0_21CUDA_tensor_histogramIssLb0EEEbNS_6TensorES4_S4_lNS_14AccumulateTypeIT0_Lb1EE4typeES8_NS0_13TensorArgTypeES9_S9_EUllE_EEvNS0_6detail10TensorInfoIT_T1_EESF_NSC_IKS6_SE_EElS8_S8_SE_T6_,@function
        .size           _ZN2at4cuda17kernelHistogram1DIsslLi1ELi2ELin1ELNS0_23CUDAHistogramMemoryTypeE1EZNS0_21CUDA_tensor_histogramIssLb0EEEbNS_6TensorES4_S4_lNS_14AccumulateTypeIT0_Lb1EE4typeES8_NS0_13TensorArgTypeES9_S9_EUllE_EEvNS0_6detail10TensorInfoIT_T1_EESF_NSC_IKS6_SE_EElS8_S8_SE_T6_,(.L_x_6395 - _ZN2at4cuda17kernelHistogram1DIsslLi1ELi2ELin1ELNS0_23CUDAHistogramMemoryTypeE1EZNS0_21CUDA_tensor_histogramIssLb0EEEbNS_6TensorES4_S4_lNS_14AccumulateTypeIT0_Lb1EE4typeES8_NS0_13TensorArgTypeES9_S9_EUllE_EEvNS0_6detail10TensorInfoIT_T1_EESF_NSC_IKS6_SE_EElS8_S8_SE_T6_)
        .other          _ZN2at4cuda17kernelHistogram1DIsslLi1ELi2ELin1ELNS0_23CUDAHistogramMemoryTypeE1EZNS0_21CUDA_tensor_histogramIssLb0EEEbNS_6TensorES4_S4_lNS_14AccumulateTypeIT0_Lb1EE4typeES8_NS0_13TensorArgTypeES9_S9_EUllE_EEvNS0_6detail10TensorInfoIT_T1_EESF_NSC_IKS6_SE_EElS8_S8_SE_T6_,@"STO_CUDA_ENTRY STV_DEFAULT"
_ZN2at4cuda17kernelHistogram1DIsslLi1ELi2ELin1ELNS0_23CUDAHistogramMemoryTypeE1EZNS0_21CUDA_tensor_histogramIssLb0EEEbNS_6TensorES4_S4_lNS_14AccumulateTypeIT0_Lb1EE4typeES8_NS0_13TensorArgTypeES9_S9_EUllE_EEvNS0_6detail10TensorInfoIT_T1_EESF_NSC_IKS6_SE_EElS8_S8_SE_T6_:
.text._ZN2at4cuda17kernelHistogram1DIsslLi1ELi2ELin1ELNS0_23CUDAHistogramMemoryTypeE1EZNS0_21CUDA_tensor_histogramIssLb0EEEbNS_6TensorES4_S4_lNS_14AccumulateTypeIT0_Lb1EE4typeES8_NS0_13TensorArgTypeES9_S9_EUllE_EEvNS0_6detail10TensorInfoIT_T1_EESF_NSC_IKS6_SE_EElS8_S8_SE_T6_:
        /* <DEDUP_REMOVED lines=20> */
.L_x_664:
[----:B0-----:R-:W0:Y:S01]  /*0140*/  LDCU.64 UR4, c[0x0][0x790] ;  /* 0x0000f200ff0477ac */ /* 0x001e220008000a00 */
[----:B------:R-:W1:Y:S01]  /*0150*/  LDCU.64 UR8, c[0x0][0x6c0] ;  /* 0x0000d800ff0877ac */ /* 0x000e620008000a00 */
[----:B0-----:R-:W-:Y:S02]  /*0160*/  IMAD R7, R2, UR4, RZ ;  /* 0x0000000402077c24 */ /* 0x001fe4000f8e02ff */
[----:B------:R-:W-:-:S04]  /*0170*/  IMAD.WIDE.U32 R4, R0, UR4, RZ ;  /* 0x0000000400047c25 */ /* 0x000fc8000f8e00ff */
[----:B------:R-:W-:Y:S01]  /*0180*/  IMAD R7, R0, UR5, R7 ;  /* 0x0000000500077c24 */ /* 0x000fe2000f8e0207 */
[----:B-1----:R-:W-:Y:S01]  /*0190*/  LEA R6, P0, R4, UR8, 0x1 ;  /* 0x0000000804067c11 */ /* 0x002fe2000f8008ff */
[----:B------:R-:W0:Y:S02]  /*01a0*/  LDCU.64 UR4, c[0x0][0x870] ;  /* 0x00010e00ff0477ac */ /* 0x000e240008000a00 */
[----:B------:R-:W-:-:S05]  /*01b0*/  IMAD.IADD R5, R5, 0x1, R7 ;  /* 0x0000000105057824 */ /* 0x000fca00078e0207 */
[----:B------:R-:W-:Y:S02]  /*01c0*/  LEA.HI.X R7, R4, UR9, R5, 0x1, P0 ;  /* 0x0000000904077c11 */ /* 0x000fe400080f0c05 */
[----:B------:R-:W1:Y:S04]  /*01d0*/  LDC.64 R4, c[0x0][0x868] ;  /* 0x00021a00ff047b82 */ /* 0x000e680000000a00 */
[----:B------:R-:W0:Y:S01]  /*01e0*/  LDG.E.S16 R7, desc[UR10][R6.64] ;  /* 0x0000000a06077981 */ /* 0x000e22000c1e1700 */
[----:B------:R-:W-:Y:S01]  /*01f0*/  BSSY B0, `(.L_x_658) ;  /* 0x0000057000007945 */ /* 0x000fe20003800000 */
[----:B0-----:R-:W-:Y:S02]  /*0200*/  ISETP.GT.U32.AND P0, PT, R7, UR4, PT ;  /* 0x0000000407007c0c */ /* 0x001fe4000bf04070 */
[----:B------:R-:W-:-:S02]  /*0210*/  SHF.R.S32.HI R8, RZ, 0x1f, R7 ;  /* 0x0000001fff087819 */ /* 0x000fc40000011407 */
        /* <DEDUP_REMOVED lines=18> */
[----:B0-----:R-:W-:-:S06]  /*0340*/  VIADD R4, R6, 0xffffffe ;  /* 0x0ffffffe06047836 */ /* 0x001fcc0000000000 */
[----:B------:R0:W1:Y:S02]  /*0350*/  F2I.FTZ.U32.TRUNC.NTZ R5, R4 ;  /* 0x0000000400057305 */ /* 0x000064000021f000 */
[----:B0-----:R-:W-:Y:S01]  /*0360*/  IMAD.MOV.U32 R4, RZ, RZ, RZ ;  /* 0x000000ffff047224 */ /* 0x001fe200078e00ff */
[----:B-1----:R-:W-:-:S05]  /*0370*/  IADD3 R7, PT, PT, RZ, -R5, RZ ;  /* 0x80000005ff077210 */ /* 0x002fca0007ffe0ff */
[----:B------:R-:W-:-:S04]  /*0380*/  IMAD R7, R7, UR6, RZ ;  /* 0x0000000607077c24 */ /* 0x000fc8000f8e02ff */
[----:B------:R-:W-:-:S06]  /*0390*/  IMAD.HI.U32 R5, R5, R7, R4 ;  /* 0x0000000705057227 */ /* 0x000fcc00078e0004 */
[----:B------:R-:W-:-:S04]  /*03a0*/  IMAD.HI.U32 R5, R5, R26, RZ ;  /* 0x0000001a05057227 */ /* 0x000fc800078e00ff */
[----:B------:R-:W-:-:S04]  /*03b0*/  IMAD.MOV R7, RZ, RZ, -R5 ;  /* 0x000000ffff077224 */ /* 0x000fc800078e0a05 */
[----:B------:R-:W-:-:S05]  /*03c0*/  IMAD R26, R7, UR6, R26 ;  /* 0x00000006071a7c24 */ /* 0x000fca000f8e021a */
[----:B------:R-:W-:-:S13]  /*03d0*/  ISETP.GE.U32.AND P0, PT, R26, UR6, PT ;  /* 0x000000061a007c0c */ /* 0x000fda000bf06070 */
[----:B------:R-:W-:Y:S01]  /*03e0*/  @P0 IADD3 R26, PT, PT, R26, -UR6, RZ ;  /* 0x800000061a1a0c10 */ /* 0x000fe2000fffe0ff */
[----:B------:R-:W-:-:S03]  /*03f0*/  @P0 VIADD R5, R5, 0x1 ;  /* 0x0000000105050836 */ /* 0x000fc60000000000 */
[----:B------:R-:W-:-:S13]  /*0400*/  ISETP.GE.U32.AND P1, PT, R26, UR6, PT ;  /* 0x000000061a007c0c */ /* 0x000fda000bf26070 */
[----:B------:R-:W-:Y:S01]  /*0410*/  @P1 VIADD R5, R5, 0x1 ;  /* 0x0000000105051836 */ /* 0x000fe20000000000 */
[----:B------:R-:W-:-:S04]  /*0420*/  @!P2 LOP3.LUT R5, RZ, UR6, RZ, 0x33, !PT ;  /* 0x00000006ff05ac12 */ /* 0x000fc8000f8e33ff */
[----:B------:R-:W-:Y:S01]  /*0430*/  MOV R18, R5 ;  /* 0x0000000500127202 */ /* 0x000fe20000000f00 */
[----:B------:R-:W-:Y:S06]  /*0440*/  BRA `(.L_x_662) ;  /* 0x0000000000107947 */ /* 0x000fec0003800000 */
.L_x_661:
[----:B------:R-:W-:Y:S01]  /*0450*/  IMAD.U32 R11, RZ, RZ, UR6 ;  /* 0x00000006ff0b7e24 */ /* 0x000fe2000f8e00ff */
[----:B------:R-:W-:Y:S01]  /*0460*/  MOV R8, 0x490 ;  /* 0x0000049000087802 */ /* 0x000fe20000000f00 */
[----:B------:R-:W-:-:S07]  /*0470*/  IMAD.U32 R10, RZ, RZ, UR7 ;  /* 0x00000007ff0a7e24 */ /* 0x000fce000f8e00ff */
[----:B------:R-:W-:Y:S05]  /*0480*/  CALL.REL.NOINC `($__internal_19_$__cuda_sm20_div_s64) ;  /* 0x0000004000307944 */ /* 0x000fea0003c00000 */
.L_x_662:
[----:B------:R-:W-:Y:S05]  /*0490*/  BSYNC.RECONVERGENT B1 ;  /* 0x0000000000017941 */ /* 0x000fea0003800200 */
.L_x_660:
[----:B------:R-:W0:Y:S01]  /*04a0*/  LDCU.64 UR8, c[0x0][0x860] ;  /* 0x00010c00ff0877ac */ /* 0x000e220008000a00 */
[----:B------:R-:W-:Y:S01]  /*04b0*/  SHF.R.S32.HI R6, RZ, 0x1f, R18 ;  /* 0x0000001fff067819 */ /* 0x000fe20000011412 */
[----:B------:R-:W1:Y:S01]  /*04c0*/  LDC.64 R4, c[0x0][0x380] ;  /* 0x0000e000ff047b82 */ /* 0x000e620000000a00 */
[----:B------:R-:W2:Y:S01]  /*04d0*/  LDCU.64 UR4, c[0x0][0x450] ;  /* 0x00008a00ff0477ac */ /* 0x000ea20008000a00 */
[----:B------:R-:W3:Y:S01]  /*04e0*/  LDCU.64 UR12, c[0x0][0x880] ;  /* 0x00011000ff0c77ac */ /* 0x000ee20008000a00 */
[----:B0-----:R-:W-:-:S04]  /*04f0*/  ISETP.NE.U32.AND P0, PT, R18, UR8, PT ;  /* 0x0000000812007c0c */ /* 0x001fc8000bf05070 */
[----:B------:R-:W-:Y:S01]  /*0500*/  ISETP.NE.AND.EX P0, PT, R6, UR9, PT, P0 ;  /* 0x0000000906007c0c */ /* 0x000fe2000bf05300 */
[----:B------:R-:W0:Y:S03]  /*0510*/  LDCU.64 UR8, c[0x0][0x950] ;  /* 0x00012a00ff0877ac */ /* 0x000e260008000a00 */
[----:B------:R-:W-:-:S04]  /*0520*/  SEL R7, RZ, 0xffffffff, P0 ;  /* 0xffffffffff077807 */ /* 0x000fc80000000000 */
[----:B------:R-:W-:-:S04]  /*0530*/  IADD3 R18, P0, PT, R18, R7, RZ ;  /* 0x0000000712127210 */ /* 0x000fc80007f1e0ff */
[----:B------:R-:W-:Y:S01]  /*0540*/  IADD3.X R8, PT, PT, R6, R7, RZ, P0, !PT ;  /* 0x0000000706087210 */ /* 0x000fe200007fe4ff */
[----:B--2---:R-:W-:-:S04]  /*0550*/  IMAD.WIDE.U32 R6, R18, UR4, RZ ;  /* 0x0000000412067c25 */ /* 0x004fc8000f8e00ff */
[----:B------:R-:W-:Y:S02]  /*0560*/  IMAD R9, R8, UR4, RZ ;  /* 0x0000000408097c24 */ /* 0x000fe4000f8e02ff */
[----:B------:R-:W-:Y:S02]  /*0570*/  IMAD.SHL.U32 R11, R6, 0x2, RZ ;  /* 0x00000002060b7824 */ /* 0x000fe400078e00ff */
[----:B------:R-:W-:Y:S02]  /*0580*/  IMAD R13, R18, UR5, R9 ;  /* 0x00000005120d7c24 */ /* 0x000fe4000f8e0209 */
[----:B0-----:R-:W-:Y:S02]  /*0590*/  IMAD R15, R2, UR8, RZ ;  /* 0x00000008020f7c24 */ /* 0x001fe4000f8e02ff */
[----:B-1----:R-:W-:Y:S01]  /*05a0*/  IMAD.IADD R10, R11, 0x1, R4 ;  /* 0x000000010b0a7824 */ /* 0x002fe200078e0204 */
[----:B------:R-:W-:Y:S01]  /*05b0*/  IADD3 R13, PT, PT, R7, R13, RZ ;  /* 0x0000000d070d7210 */ /* 0x000fe20007ffe0ff */
[----:B------:R-:W-:-:S03]  /*05c0*/  IMAD.WIDE.U32 R8, R0, UR8, RZ ;  /* 0x0000000800087c25 */ /* 0x000fc6000f8e00ff */
[----:B------:R-:W-:Y:S01]  /*05d0*/  LOP3.LUT R7, R10, 0x2, RZ, 0xc0, !PT ;  /* 0x000000020a077812 */ /* 0x000fe200078ec0ff */
[----:B------:R-:W-:Y:S01]  /*05e0*/  IMAD R15, R0, UR9, R15 ;  /* 0x00000009000f7c24 */ /* 0x000fe2000f8e020f */
[----:B---3--:R-:W-:Y:S02]  /*05f0*/  LEA R10, P0, R8, UR12, 0x1 ;  /* 0x0000000c080a7c11 */ /* 0x008fe4000f8008ff */
[----:B------:R-:W-:Y:S01]  /*0600*/  SHF.L.U64.HI R6, R6, 0x1, R13 ;  /* 0x0000000106067819 */ /* 0x000fe2000001020d */
[----:B------:R-:W-:Y:S01]  /*0610*/  IMAD.IADD R9, R9, 0x1, R15 ;  /* 0x0000000109097824 */ /* 0x000fe200078e020f */
[----:B------:R-:W-:-:S04]  /*0620*/  IADD3 R4, P1, P2, -R7, R4, R11 ;  /* 0x0000000407047210 */ /* 0x000fc80007a3e10b */
[----:B------:R-:W-:Y:S02]  /*0630*/  LEA.HI.X R11, R8, UR13, R9, 0x1, P0 ;  /* 0x0000000d080b7c11 */ /* 0x000fe400080f0c09 */
[----:B------:R-:W-:-:S03]  /*0640*/  IADD3.X R5, PT, PT, R5, -0x1, R6, P1, P2 ;  /* 0xffffffff05057810 */ /* 0x000fc60000fe4406 */
[----:B------:R0:W5:Y:S04]  /*0650*/  LDG.E.S16 R10, desc[UR10][R10.64] ;  /* 0x0000000a0a0a7981 */ /* 0x000168000c1e1700 */
[----:B------:R0:W5:Y:S01]  /*0660*/  LDG.E R6, desc[UR10][R4.64] ;  /* 0x0000000a04067981 */ /* 0x000162000c1e1900 */
[C---:B------:R-:W-:Y:S01]  /*0670*/  ISETP.NE.U32.AND P0, PT, R7.reuse, RZ, PT ;  /* 0x000000ff0700720c */ /* 0x040fe20003f05070 */
[----:B------:R-:W-:-:S03]  /*0680*/  IMAD.SHL.U32 R13, R7, 0x8, RZ ;  /* 0x00000008070d7824 */ /* 0x000fc600078e00ff */
[----:B------:R-:W-:-:S13]  /*0690*/  ISETP.NE.AND.EX P0, PT, RZ, RZ, PT, P0 ;  /* 0x000000ffff00720c */ /* 0x000fda0003f05300 */
.L_x_663:
[----:B-----5:R-:W-:Y:S01]  /*06a0*/  SHF.R.U32.HI R7, RZ, R13, R6 ;  /* 0x0000000dff077219 */ /* 0x020fe20000011606 */
[----:B------:R-:W-:Y:S05]  /*06b0*/  YIELD ;  /* 0x0000000000007946 */ /* 0x000fea0003800000 */
[----:B------:R-:W-:Y:S02]  /*06c0*/  PRMT R7, R7, 0x9910, RZ ;  /* 0x0000991007077816 */ /* 0x000fe400000000ff */
[----:B------:R-:W-:Y:S02]  /*06d0*/  @P0 LOP3.LUT R8, R6, 0xffff, RZ, 0xc0, !PT ;  /* 0x0000ffff06080812 */ /* 0x000fe400078ec0ff */
[----:B------:R-:W-:-:S05]  /*06e0*/  IADD3 R9, PT, PT, R10, R7, RZ ;  /* 0x000000070a097210 */ /* 0x000fca0007ffe0ff */
[C---:B------:R-:W-:Y:S01]  /*06f0*/  @P0 IMAD R7, R9.reuse, 0x10000, R8 ;  /* 0x0001000009070824 */ /* 0x040fe200078e0208 */
[----:B------:R-:W-:-:S04]  /*0700*/  @!P0 LOP3.LUT R9, R9, 0xffff, RZ, 0xc0, !PT ;  /* 0x0000ffff09098812 */ /* 0x000fc800078ec0ff */
[----:B------:R-:W-:-:S06]  /*0710*/  @!P0 LOP3.LUT R7, R9, 0xffff0000, R6, 0xf8, !PT ;  /* 0xffff000009078812 */ /* 0x000fcc00078ef806 */
[----:B------:R-:W2:Y:S02]  /*0720*/  ATOMG.E.CAS.STRONG.GPU PT, R7, [R4], R6, R7 ;  /* 0x00000006040773a9 */ /* 0x000ea400001ee107 */
[----:B--2---:R-:W-:Y:S01]  /*0730*/  ISETP.NE.AND P1, PT, R6, R7, PT ;  /* 0x000000070600720c */ /* 0x004fe20003f25270 */
[----:B------:R-:W-:-:S12]  /*0740*/  IMAD.MOV.U32 R6, RZ, RZ, R7 ;  /* 0x000000ffff067224 */ /* 0x000fd800078e0007 */
[----:B------:R-:W-:Y:S05]  /*0750*/  @P1 BRA `(.L_x_663) ;  /* 0xfffffffc00d01947 */ /* 0x000fea000383ffff */
.L_x_659:
[----:B------:R-:W-:Y:S05]  /*0760*/  BSYNC B0 ;  /* 0x0000000000007941 */ /* 0x000fea0003800000 */
.L_x_658:
[----:B------:R-:W1:Y:S01]  /*0770*/  LDCU.64 UR4, c[0x0][0x878] ;  /* 0x00010f00ff0477ac */ /* 0x000e620008000a00 */
[----:B------:R-:W-:-:S04]  /*0780*/  IADD3 R0, P0, PT, R3, R0, RZ ;  /* 0x0000000003007210 */ /* 0x000fc80007f1e0ff */
[----:B------:R-:W-:Y:S02]  /*0790*/  IADD3.X R2, PT, PT, RZ, R2, RZ, P0, !PT ;  /* 0x00000002ff027210 */ /* 0x000fe400007fe4ff */
[----:B-1----:R-:W-:-:S04]  /*07a0*/  ISETP.GE.U32.AND P0, PT, R0, UR4, PT ;  /* 0x0000000400007c0c */ /* 0x002fc8000bf06070 */
[----:B------:R-:W-:-:S13]  /*07b0*/  ISETP.GE.AND.EX P0, PT, R2, UR5, PT, P0 ;  /* 0x0000000502007c0c */ /* 0x000fda000bf06300 */
[----:B------:R-:W-:Y:S05]  /*07c0*/  @!P0 BRA `(.L_x_664) ;  /* 0xfffffff8005c8947 */ /* 0x000fea000383ffff */
[----:B------:R-:W-:Y:S05]  /*07d0*/  EXIT ;  /* 0x000000000000794d */ /* 0x000fea0003800000 */
.L_x_657:
[----:B------:R-:W-:Y:S02]  /*07e0*/  UIADD3 UR5, UPT, UPT, UR4, -0x1, URZ ;  /* 0xffffffff04057890 */ /* 0x000fe4000fffe0ff */
[----:B------:R-:W-:Y:S02]  /*07f0*/  UIADD3 UR8, UPT, UPT, UR4, -0x4, URZ ;  /* 0xfffffffc04087890 */ /* 0x000fe4000fffe0ff */
[----:B------:R-:W-:Y:S02]  /*0800*/  UIADD3 UR4, UPT, UPT, UR4, -0x2, URZ ;  /* 0xfffffffe04047890 */ /* 0x000fe4000fffe0ff */
[----:B------:R-:W-:-:S05]  /*0810*/  IMAD.U32 R4, RZ, RZ, UR5 ;  /* 0x00000005ff047e24 */ /* 0x000fca000f8e00ff */
[----:B------:R-:W-:-:S05]  /*0820*/  LOP3.LUT R5, R4, 0xfffffff8, RZ, 0xc0, !PT ;  /* 0xfffffff804057812 */ /* 0x000fca00078ec0ff */
[----:B------:R-:W-:-:S07]  /*0830*/  IMAD.MOV R5, RZ, RZ, -R5 ;  /* 0x000000ffff057224 */ /* 0x000fce00078e0a05 */
.L_x_723:
        /* <DEDUP_REMOVED lines=8> */
[----:B------:R-:W-:Y:S01]  /*08c0*/  BSSY.RECONVERGENT B0, `(.L_x_666) ;  /* 0x00001c3000007945 */ /* 0x000fe20003800200 */
[----:B------:R-:W-:Y:S01]  /*08d0*/  IMAD.MOV.U32 R6, RZ, RZ, R5 ;  /* 0x000000ffff067224 */ /* 0x000fe200078e0005 */
[----:B------:R-:W-:-:S07]  /*08e0*/  MOV R7, UR8 ;  /* 0x0000000800077c02 */ /* 0x000fce0008000f00 */
.L_x_691:
        /* <DEDUP_REMOVED lines=33> */
.L_x_668:
[----:B------:R-:W-:Y:S01]  /*0b00*/  IMAD.MOV.U32 R26, RZ, RZ, R16 ;  /* 0x000000ffff1a7224 */ /* 0x000fe200078e0010 */
[----:B------:R-:W-:Y:S01]  /*0b10*/  MOV R11, R24 ;  /* 0x00000018000b7202 */ /* 0x000fe20000000f00 */
[----:B------:R-:W-:Y:S01]  /*0b20*/  IMAD.MOV.U32 R20, RZ, RZ, R13 ;  /* 0x000000ffff147224 */ /* 0x000fe200078e000d */
[----:B------:R-:W-:Y:S01]  /*0b30*/  MOV R8, 0xb60 ;  /* 0x00000b6000087802 */ /* 0x000fe20000000f00 */
[----:B------:R-:W-:-:S07]  /*0b40*/  IMAD.MOV.U32 R10, RZ, RZ, R25 ;  /* 0x000000ffff0a7224 */ /* 0x000fce00078e0019 */
[----:B------:R-:W-:Y:S05]  /*0b50*/  CALL.REL.NOINC `($__internal_19_$__cuda_sm20_div_s64) ;  /* 0x00000038007c7944 */ /* 0x000fea0003c00000 */
        /* <DEDUP_REMOVED lines=10> */
.L_x_669:
[----:B------:R-:W-:Y:S05]  /*0c00*/  BSYNC.RECONVERGENT B1 ;  /* 0x0000000000017941 */ /* 0x000fea0003800200 */
.L_x_667:
        /* <DEDUP_REMOVED lines=38> */
.L_x_671:
[----:B------:R-:W-:Y:S01]  /*0e70*/  IMAD.MOV.U32 R26, RZ, RZ, R28 ;  /* 0x000000ffff1a7224 */ /* 0x000fe200078e001c */
[----:B------:R-:W-:Y:S01]  /*0e80*/  MOV R11, R16 ;  /* 0x00000010000b7202 */ /* 0x000fe20000000f00 */
[----:B------:R-:W-:Y:S01]  /*0e90*/  IMAD.MOV.U32 R20, RZ, RZ, R29 ;  /* 0x000000ffff147224 */ /* 0x000fe200078e001d */
[----:B------:R-:W-:Y:S01]  /*0ea0*/  MOV R8, 0xed0 ;  /* 0x00000ed000087802 */ /* 0x000fe20000000f00 */
[----:B------:R-:W-:-:S07]  /*0eb0*/  IMAD.MOV.U32 R10, RZ, RZ, R17 ;  /* 0x000000ffff0a7224 */ /* 0x000fce00078e0011 */
[----:B------:R-:W-:Y:S05]  /*0ec0*/  CALL.REL.NOINC `($__internal_19_$__cuda_sm20_div_s64) ;  /* 0x0000003400a07944 */ /* 0x000fea0003c00000 */
        /* <DEDUP_REMOVED lines=11> */
.L_x_672:
[----:B------:R-:W-:Y:S05]  /*0f80*/  BSYNC.RECONVERGENT B1 ;  /* 0x0000000000017941 */ /* 0x000fea0003800200 */
.L_x_670:
        /* <DEDUP_REMOVED lines=38> */
.L_x_674:
[----:B------:R-:W-:Y:S01]  /*11f0*/  MOV R26, R16 ;  /* 0x00000010001a7202 */ /* 0x000fe20000000f00 */
[----:B------:R-:W-:Y:S01]  /*1200*/  IMAD.MOV.U32 R20, RZ, RZ, R17 ;  /* 0x000000ffff147224 */ /* 0x000fe200078e0011 */
[----:B------:R-:W-:Y:S01]  /*1210*/  MOV R11, R14 ;  /* 0x0000000e000b7202 */ /* 0x000fe20000000f00 */
[----:B------:R-:W-:Y:S01]  /*1220*/  IMAD.MOV.U32 R10, RZ, RZ, R15 ;  /* 0x000000ffff0a7224 */ /* 0x000fe200078e000f */
[----:B------:R-:W-:-:S07]  /*1230*/  MOV R8, 0x1250 ;  /* 0x0000125000087802 */ /* 0x000fce0000000f00 */
[----:B------:R-:W-:Y:S05]  /*1240*/  CALL.REL.NOINC `($__internal_19_$__cuda_sm20_div_s64) ;  /* 0x0000003000c07944 */ /* 0x000fea0003c00000 */
        /* <DEDUP_REMOVED lines=11> */
.L_x_675:
[----:B------:R-:W-:Y:S05]  /*1300*/  BSYNC.RECONVERGENT B1 ;  /* 0x0000000000017941 */ /* 0x000fea0003800200 */
.L_x_673:
        /* <DEDUP_REMOVED lines=37> */
.L_x_677:
        /* <DEDUP_REMOVED lines=17> */
.L_x_678:
[----:B------:R-:W-:Y:S05]  /*1670*/  BSYNC.RECONVERGENT B1 ;  /* 0x0000000000017941 */ /* 0x000fea0003800200 */
.L_x_676:
        /* <DEDUP_REMOVED lines=38> */
.L_x_680:
[----:B------:R-:W-:Y:S01]  /*18e0*/  IMAD.MOV.U32 R26, RZ, RZ, R16 ;  /* 0x000000ffff1a7224 */ /* 0x000fe200078e0010 */
[----:B------:R-:W-:Y:S01]  /*18f0*/  MOV R20, R17 ;  /* 0x0000001100147202 */ /* 0x000fe20000000f00 */
[----:B------:R-:W-:Y:S01]  /*1900*/  IMAD.MOV.U32 R11, RZ, RZ, R14 ;  /* 0x000000ffff0b7224 */ /* 0x000fe200078e000e */
[----:B------:R-:W-:Y:S02]  /*1910*/  MOV R10, R15 ;  /* 0x0000000f000a7202 */ /* 0x000fe40000000f00 */
[----:B------:R-:W-:-:S07]  /*1920*/  MOV R8, 0x1940 ;  /* 0x0000194000087802 */ /* 0x000fce0000000f00 */
[----:B------:R-:W-:Y:S05]  /*1930*/  CALL.REL.NOINC `($__internal_19_$__cuda_sm20_div_s64) ;  /* 0x0000002c00047944 */ /* 0x000fea0003c00000 */
        /* <DEDUP_REMOVED lines=11> */
.L_x_681:
[----:B------:R-:W-:Y:S05]  /*19f0*/  BSYNC.RECONVERGENT B1 ;  /* 0x0000000000017941 */ /* 0x000fea0003800200 */
.L_x_679:
        /* <DEDUP_REMOVED lines=38> */
.L_x_683:
        /* <DEDUP_REMOVED lines=17> */
.L_x_684:
[----:B------:R-:W-:Y:S05]  /*1d70*/  BSYNC.RECONVERGENT B1 ;  /* 0x0000000000017941 */ /* 0x000fea0003800200 */
.L_x_682:
        /* <DEDUP_REMOVED lines=38> */
.L_x_686:
        /* <DEDUP_REMOVED lines=16> */
.L_x_687:
[----:B------:R-:W-:Y:S05]  /*20e0*/  BSYNC.RECONVERGENT B1 ;  /* 0x0000000000017941 */ /* 0x000fea0003800200 */
.L_x_685:
        /* <DEDUP_REMOVED lines=38> */
.L_x_689:
        /* <DEDUP_REMOVED lines=16> */
.L_x_690:
[----:B------:R-:W-:Y:S05]  /*2450*/  BSYNC.RECONVERGENT B1 ;  /* 0x0000000000017941 */ /* 0x000fea0003800200 */
.L_x_688:
        /* <DEDUP_REMOVED lines=10> */
.L_x_666:
[----:B------:R-:W-:-:S07]  /*2500*/  VIADD R12, R7, 0x4 ;  /* 0x00000004070c7836 */ /* 0x000fce0000000000 */
.L_x_665:
        /* <DEDUP_REMOVED lines=40> */
.L_x_696:
        /* <DEDUP_REMOVED lines=16> */
.L_x_697:
[----:B------:R-:W-:Y:S05]  /*2890*/  BSYNC.RECONVERGENT B1 ;  /* 0x0000000000017941 */ /* 0x000fea0003800200 */
.L_x_695:
        /* <DEDUP_REMOVED lines=38> */
.L_x_699:
        /* <DEDUP_REMOVED lines=17> */
.L_x_700:
[----:B------:R-:W-:Y:S05]  /*2c10*/  BSYNC.RECONVERGENT B1 ;  /* 0x0000000000017941 */ /* 0x000fea0003800200 */
.L_x_698:
        /* <DEDUP_REMOVED lines=38> */
.L_x_702:
        /* <DEDUP_REMOVED lines=17> */
.L_x_703:
[----:B------:R-:W-:Y:S05]  /*2f90*/  BSYNC.RECONVERGENT B1 ;  /* 0x0000000000017941 */ /* 0x000fea0003800200 */
.L_x_701:
        /* <DEDUP_REMOVED lines=38> */
.L_x_705:
        /* <DEDUP_REMOVED lines=16> */
.L_x_706:
[----:B------:R-:W-:Y:S05]  /*3300*/  BSYNC.RECONVERGENT B1 ;  /* 0x0000000000017941 */ /* 0x000fea0003800200 */
.L_x_704:
[----:B------:R-:W0:Y:S01]  /*3310*/  LDC.64 R6, c[0x0][R6+0x450] ;  /* 0x0001140006067b82 */ /* 0x000e220000000a00 */
[----:B------:R-:W-:Y:S01]  /*3320*/  MOV R15, R4 ;  /* 0x00000004000f7202 */ /* 0x000fe20000000f00 */
[----:B------:R-:W-:Y:S02]  /*3330*/  IMAD.MOV.U32 R14, RZ, RZ, R24 ;  /* 0x000000ffff0e7224 */ /* 0x000fe400078e0018 */
[-C--:B0-----:R-:W-:Y:S02]  /*3340*/  IMAD R7, R7, R8.reuse, RZ ;  /* 0x0000000807077224 */ /* 0x081fe400078e02ff */
[----:B------:R-:W-:-:S04]  /*3350*/  IMAD.WIDE.U32 R14, R6, R8, R14 ;  /* 0x00000008060e7225 */ /* 0x000fc800078e000e */
[----:B------:R-:W-:-:S04]  /*3360*/  IMAD R7, R6, R11, R7 ;  /* 0x0000000b06077224 */ /* 0x000fc800078e0207 */
[----:B------:R-:W-:-:S07]  /*3370*/  IMAD.IADD R9, R15, 0x1, R7 ;  /* 0x000000010f097824 */ /* 0x000fce00078e0207 */
.L_x_694:
[----:B------:R-:W0:Y:S02]  /*3380*/  LDCU UR5, c[0x0][0x858] ;  /* 0x00010b00ff0577ac */ /* 0x000e240008000800 */
[----:B0-----:R-:W-:-:S06]  /*3390*/  UIADD3 UR5, UPT, UPT, UR5, -0x1, URZ ;  /* 0xffffffff05057890 */ /* 0x001fcc000fffe0ff */
[----:B------:R-:W-:-:S04]  /*33a0*/  MOV R4, UR5 ;  /* 0x0000000500047c02 */ /* 0x000fc80008000f00 */
[----:B------:R-:W-:-:S13]  /*33b0*/  LOP3.LUT P0, RZ, R4, 0x3, RZ, 0xc0, !PT ;  /* 0x0000000304ff7812 */ /* 0x000fda000780c0ff */
[----:B------:R-:W-:Y:S05]  /*33c0*/  @!P0 BRA `(.L_x_693) ;  /* 0x0000000800b08947 */ /* 0x000fea0003800000 */
[----:B------:R-:W-:-:S04]  /*33d0*/  LOP3.LUT R6, R4, 0x3, RZ, 0xc0, !PT ;  /* 0x0000000304067812 */ /* 0x000fc800078ec0ff */
        /* <DEDUP_REMOVED lines=34> */
.L_x_709:
[----:B------:R-:W-:Y:S01]  /*3600*/  IMAD.MOV.U32 R26, RZ, RZ, R16 ;  /* 0x000000ffff1a7224 */ /* 0x000fe200078e0010 */
[----:B------:R-:W-:Y:S01]  /*3610*/  MOV R20, R13 ;  /* 0x0000000d00147202 */ /* 0x000fe20000000f00 */
[----:B------:R-:W-:Y:S01]  /*3620*/  IMAD.MOV.U32 R11, RZ, RZ, R24 ;  /* 0x000000ffff0b7224 */ /* 0x000fe200078e0018 */
[----:B------:R-:W-:Y:S02]  /*3630*/  MOV R10, R25 ;  /* 0x00000019000a7202 */ /* 0x000fe40000000f00 */
[----:B------:R-:W-:-:S07]  /*3640*/  MOV R8, 0x3660 ;  /* 0x0000366000087802 */ /* 0x000fce0000000f00 */
[----:B------:R-:W-:Y:S05]  /*3650*/  CALL.REL.NOINC `($__internal_19_$__cuda_sm20_div_s64) ;  /* 0x0000000c00bc7944 */ /* 0x000fea0003c00000 */
        /* <DEDUP_REMOVED lines=10> */
.L_x_710:
[----:B------:R-:W-:Y:S05]  /*3700*/  BSYNC.RECONVERGENT B1 ;  /* 0x0000000000017941 */ /* 0x000fea0003800200 */
.L_x_708:
        /* <DEDUP_REMOVED lines=38> */
.L_x_712:
        /* <DEDUP_REMOVED lines=17> */
.L_x_713:
[----:B------:R-:W-:Y:S05]  /*3a80*/  BSYNC.RECONVERGENT B1 ;  /* 0x0000000000017941 */ /* 0x000fea0003800200 */
.L_x_711:
[----:B------:R0:W1:Y:S02]  /*3a90*/  LDC.64 R8, c[0x0][R6+0x450] ;  /* 0x0001140006087b82 */ /* 0x0000640000000a00 */
[----:B0-----:R-:W-:Y:S01]  /*3aa0*/  MOV R6, R14 ;  /* 0x0000000e00067202 */ /* 0x001fe20000000f00 */
[----:B-1----:R-:W-:-:S04]  /*3ab0*/  IMAD R9, R9, R17, RZ ;  /* 0x0000001109097224 */ /* 0x002fc800078e02ff */
[----:B------:R-:W-:-:S04]  /*3ac0*/  IMAD.WIDE.U32 R14, R8, R17, R6 ;  /* 0x00000011080e7225 */ /* 0x000fc800078e0006 */
[----:B------:R-:W-:-:S04]  /*3ad0*/  IMAD R9, R8, R11, R9 ;  /* 0x0000000b08097224 */ /* 0x000fc800078e0209 */
[----:B------:R-:W-:-:S07]  /*3ae0*/  IMAD.IADD R9, R15, 0x1, R9 ;  /* 0x000000010f097824 */ /* 0x000fce00078e0209 */
.L_x_707:
        /* <DEDUP_REMOVED lines=36> */
.L_x_715:
[----:B------:R-:W-:Y:S01]  /*3d30*/  MOV R26, R16 ;  /* 0x00000010001a7202 */ /* 0x000fe20000000f00 */
[----:B------:R-:W-:Y:S01]  /*3d40*/  IMAD.MOV.U32 R20, RZ, RZ, R13 ;  /* 0x000000ffff147224 */ /* 0x000fe200078e000d */
[----:B------:R-:W-:Y:S01]  /*3d50*/  MOV R11, R24 ;  /* 0x00000018000b7202 */ /* 0x000fe20000000f00 */
[----:B------:R-:W-:Y:S01]  /*3d60*/  IMAD.MOV.U32 R10, RZ, RZ, R25 ;  /* 0x000000ffff0a7224 */ /* 0x000fe200078e0019 */
[----:B------:R-:W-:-:S07]  /*3d70*/  MOV R8, 0x3d90 ;  /* 0x00003d9000087802 */ /* 0x000fce0000000f00 */
[----:B------:R-:W-:Y:S05]  /*3d80*/  CALL.REL.NOINC `($__internal_19_$__cuda_sm20_div_s64) ;  /* 0x0000000400f07944 */ /* 0x000fea0003c00000 */
        /* <DEDUP_REMOVED lines=9> */
.L_x_716:
[----:B------:R-:W-:Y:S05]  /*3e20*/  BSYNC.RECONVERGENT B1 ;  /* 0x0000000000017941 */ /* 0x000fea0003800200 */
.L_x_714:
[----:B------:R-:W0:Y:S01]  /*3e30*/  LDC.64 R6, c[0x0][R6+0x450] ;  /* 0x0001140006067b82 */ /* 0x000e220000000a00 */
[----:B------:R-:W-:Y:S02]  /*3e40*/  IMAD.MOV.U32 R15, RZ, RZ, R9 ;  /* 0x000000ffff0f7224 */ /* 0x000fe400078e0009 */
[-C--:B0-----:R-:W-:Y:S02]  /*3e50*/  IMAD R7, R7, R10.reuse, RZ ;  /* 0x0000000a07077224 */ /* 0x081fe400078e02ff */
[----:B------:R-:W-:-:S04]  /*3e60*/  IMAD.WIDE.U32 R14, R6, R10, R14 ;  /* 0x0000000a060e7225 */ /* 0x000fc800078e000e */
[----:B------:R-:W-:-:S05]  /*3e70*/  IMAD R7, R6, R17, R7 ;  /* 0x0000001106077224 */ /* 0x000fca00078e0207 */
[----:B------:R-:W-:-:S07]  /*3e80*/  IADD3 R9, PT, PT, R15, R7, RZ ;  /* 0x000000070f097210 */ /* 0x000fce0007ffe0ff */
.L_x_693:
[----:B------:R-:W-:Y:S05]  /*3e90*/  BSYNC.RECONVERGENT B0 ;  /* 0x0000000000007941 */ /* 0x000fea0003800200 */
.L_x_692:
        /* <DEDUP_REMOVED lines=50> */
.L_x_720:
[----:B------:R-:W-:Y:S01]  /*41c0*/  IMAD.U32 R11, RZ, RZ, UR6 ;  /* 0x00000006ff0b7e24 */ /* 0x000fe2000f8e00ff */
[----:B------:R-:W-:Y:S02]  /*41d0*/  MOV R10, UR7 ;  /* 0x00000007000a7c02 */ /* 0x000fe40008000f00 */
[----:B------:R-:W-:-:S07]  /*41e0*/  MOV R8, 0x4200 ;  /* 0x0000420000087802 */ /* 0x000fce0000000f00 */
[----:B------:R-:W-:Y:S05]  /*41f0*/  CALL.REL.NOINC `($__internal_19_$__cuda_sm20_div_s64) ;  /* 0x0000000000d47944 */ /* 0x000fea0003c00000 */
.L_x_721:
[----:B------:R-:W-:Y:S05]  /*4200*/  BSYNC.RECONVERGENT B1 ;  /* 0x0000000000017941 */ /* 0x000fea0003800200 */
.L_x_719:
        /* <DEDUP_REMOVED lines=9> */
[----:B------:R-:W-:-:S05]  /*42a0*/  IADD3 R18, P0, PT, R18, R9, RZ ;  /* 0x0000000912127210 */ /* 0x000fca0007f1e0ff */
[----:B--2---:R-:W-:-:S04]  /*42b0*/  IMAD.WIDE.U32 R12, R18, UR14, RZ ;  /* 0x0000000e120c7c25 */ /* 0x004fc8000f8e00ff */
[----:B------:R-:W-:Y:S01]  /*42c0*/  IMAD.X R8, R8, 0x1, R9, P0 ;  /* 0x0000000108087824 */ /* 0x000fe200000e0609 */
[----:B------:R-:W-:Y:S01]  /*42d0*/  SHF.L.U32 R11, R12, 0x1, RZ ;  /* 0x000000010c0b7819 */ /* 0x000fe200000006ff */
[----:B0-----:R-:W-:Y:S02]  /*42e0*/  IMAD R17, R2, UR12, RZ ;  /* 0x0000000c02117c24 */ /* 0x001fe4000f8e02ff */
[----:B------:R-:W-:Y:S02]  /*42f0*/  IMAD R9, R8, UR14, RZ ;  /* 0x0000000e08097c24 */ /* 0x000fe4000f8e02ff */
[----:B-1----:R-:W-:Y:S02]  /*4300*/  IMAD.IADD R10, R11, 0x1, R6 ;  /* 0x000000010b0a7824 */ /* 0x002fe400078e0206 */
[----:B------:R-:W-:Y:S02]  /*4310*/  IMAD R15, R18, UR15, R9 ;  /* 0x0000000f120f7c24 */ /* 0x000fe4000f8e0209 */
[----:B------:R-:W-:-:S03]  /*4320*/  IMAD.WIDE.U32 R8, R0, UR12, RZ ;  /* 0x0000000c00087c25 */ /* 0x000fc6000f8e00ff */
[----:B------:R-:W-:Y:S01]  /*4330*/  IADD3 R15, PT, PT, R13, R15, RZ ;  /* 0x0000000f0d0f7210 */ /* 0x000fe20007ffe0ff */
[----:B------:R-:W-:Y:S01]  /*4340*/  IMAD R17, R0, UR13, R17 ;  /* 0x0000000d00117c24 */ /* 0x000fe2000f8e0211 */
[----:B------:R-:W-:Y:S02]  /*4350*/  LOP3.LUT R13, R10, 0x2, RZ, 0xc0, !PT ;  /* 0x000000020a0d7812 */ /* 0x000fe400078ec0ff */
[----:B---3--:R-:W-:Y:S01]  /*4360*/  LEA R10, P0, R8, UR16, 0x1 ;  /* 0x00000010080a7c11 */ /* 0x008fe2000f8008ff */
[----:B------:R-:W-:Y:S01]  /*4370*/  IMAD.IADD R9, R9, 0x1, R17 ;  /* 0x0000000109097824 */ /* 0x000fe200078e0211 */
[----:B------:R-:W-:Y:S02]  /*4380*/  SHF.L.U64.HI R12, R12, 0x1, R15 ;  /* 0x000000010c0c7819 */ /* 0x000fe4000001020f */
[----:B------:R-:W-:Y:S02]  /*4390*/  IADD3 R6, P1, P2, -R13, R6, R11 ;  /* 0x000000060d067210 */ /* 0x000fe40007a3e10b */
[----:B------:R-:W-:-:S02]  /*43a0*/  LEA.HI.X R11, R8, UR17, R9, 0x1, P0 ;  /* 0x00000011080b7c11 */ /* 0x000fc400080f0c09 */
[----:B------:R-:W-:-:S03]  /*43b0*/  IADD3.X R7, PT, PT, R7, -0x1, R12, P1, P2 ;  /* 0xffffffff07077810 */ /* 0x000fc60000fe440c */
[----:B------:R0:W5:Y:S04]  /*43c0*/  LDG.E.S16 R12, desc[UR10][R10.64] ;  /* 0x0000000a0a0c7981 */ /* 0x000168000c1e1700 */
[----:B------:R0:W5:Y:S01]  /*43d0*/  LDG.E R8, desc[UR10][R6.64] ;  /* 0x0000000a06087981 */ /* 0x000162000c1e1900 */
[C---:B------:R-:W-:Y:S02]  /*43e0*/  ISETP.NE.U32.AND P0, PT, R13.reuse, RZ, PT ;  /* 0x000000ff0d00720c */ /* 0x040fe40003f05070 */
[----:B------:R-:W-:Y:S02]  /*43f0*/  SHF.L.U32 R13, R13, 0x3, RZ ;  /* 0x000000030d0d7819 */ /* 0x000fe400000006ff */
[----:B------:R-:W-:-:S13]  /*4400*/  ISETP.NE.AND.EX P0, PT, RZ, RZ, PT, P0 ;  /* 0x000000ffff00720c */ /* 0x000fda0003f05300 */
.L_x_722:
[----:B-----5:R-:W-:Y:S01]  /*4410*/  SHF.R.U32.HI R9, RZ, R13, R8 ;  /* 0x0000000dff097219 */ /* 0x020fe20000011608 */
[----:B------:R-:W-:Y:S05]  /*4420*/  YIELD ;  /* 0x0000000000007946 */ /* 0x000fea0003800000 */
[----:B------:R-:W-:Y:S02]  /*4430*/  PRMT R9, R9, 0x9910, RZ ;  /* 0x0000991009097816 */ /* 0x000fe400000000ff */
[----:B0-----:R-:W-:-:S03]  /*4440*/  @P0 LOP3.LUT R10, R8, 0xffff, RZ, 0xc0, !PT ;  /* 0x0000ffff080a0812 */ /* 0x001fc600078ec0ff */
[----:B------:R-:W-:-:S05]  /*4450*/  IMAD.IADD R11, R12, 0x1, R9 ;  /* 0x000000010c0b7824 */ /* 0x000fca00078e0209 */
[C---:B------:R-:W-:Y:S02]  /*4460*/  @P0 LEA R9, R11.reuse, R10, 0x10 ;  /* 0x0000000a0b090211 */ /* 0x040fe400078e80ff */
[----:B------:R-:W-:-:S04]  /*4470*/  @!P0 LOP3.LUT R11, R11, 0xffff, RZ, 0xc0, !PT ;  /* 0x0000ffff0b0b8812 */ /* 0x000fc800078ec0ff */
[----:B------:R-:W-:-:S06]  /*4480*/  @!P0 LOP3.LUT R9, R11, 0xffff0000, R8, 0xf8, !PT ;  /* 0xffff00000b098812 */ /* 0x000fcc00078ef808 */
[----:B------:R-:W2:Y:S02]  /*4490*/  ATOMG.E.CAS.STRONG.GPU PT, R9, [R6], R8, R9 ;  /* 0x00000008060973a9 */ /* 0x000ea400001ee109 */
[----:B--2---:R-:W-:Y:S01]  /*44a0*/  ISETP.NE.AND P1, PT, R8, R9, PT ;  /* 0x000000090800720c */ /* 0x004fe20003f25270 */
[----:B------:R-:W-:-:S12]  /*44b0*/  IMAD.MOV.U32 R8, RZ, RZ, R9 ;  /* 0x000000ffff087224 */ /* 0x000fd800078e0009 */
[----:B------:R-:W-:Y:S05]  /*44c0*/  @P1 BRA `(.L_x_722) ;  /* 0xfffffffc00d01947 */ /* 0x000fea000383ffff */
.L_x_718:
[----:B------:R-:W-:Y:S05]  /*44d0*/  BSYNC B0 ;  /* 0x0000000000007941 */ /* 0x000fea0003800000 */
.L_x_717:
[----:B------:R-:W0:Y:S01]  /*44e0*/  LDCU.64 UR12, c[0x0][0x878] ;  /* 0x00010f00ff0c77ac */ /* 0x000e220008000a00 */
[----:B------:R-:W-:-:S04]  /*44f0*/  IADD3 R0, P0, PT, R3, R0, RZ ;  /* 0x0000000003007210 */ /* 0x000fc80007f1e0ff */
[----:B------:R-:W-:Y:S02]  /*4500*/  IADD3.X R2, PT, PT, RZ, R2, RZ, P0, !PT ;  /* 0x00000002ff027210 */ /* 0x000fe400007fe4ff */
[----:B0-----:R-:W-:-:S04]  /*4510*/  ISETP.GE.U32.AND P0, PT, R0, UR12, PT ;  /* 0x0000000c00007c0c */ /* 0x001fc8000bf06070 */
[----:B------:R-:W-:-:S13]  /*4520*/  ISETP.GE.AND.EX P0, PT, R2, UR13, PT, P0 ;  /* 0x0000000d02007c0c */ /* 0x000fda000bf06300 */
[----:B------:R-:W-:Y:S05]  /*4530*/  @!P0 BRA `(.L_x_723) ;  /* 0xffffffc000c08947 */ /* 0x000fea000383ffff */
[----:B------:R-:W-:Y:S05]  /*4540*/  EXIT ;  /* 0x000000000000794d */ /* 0x000fea0003800000 */
        .weak           $__internal_19_$__cuda_sm20_div_s64
        .type           $__internal_19_$__cuda_sm20_div_s64,@function
        .size           $__internal_19_$__cuda_sm20_div_s64,(.L_x_6395 - $__internal_19_$__cuda_sm20_div_s64)
$__internal_19_$__cuda_sm20_div_s64:
        /* <DEDUP_REMOVED lines=55> */
[----:B------:R-:W-:-:S04]  /*48c0*/  IMAD.X R23, RZ, RZ, R23, P1 ;  /* 0x000000ffff177224 */ /* 0x000fc800008e0617 */
        /* <DEDUP_REMOVED lines=30> */
[----:B------:R-:W-:Y:S05]  /*4ab0*/  RET.REL.NODEC R10 `(_ZN2at4cuda17kernelHistogram1DIsslLi1ELi2ELin1ELNS0_23CUDAHistogramMemoryTypeE1EZNS0_21CUDA_tensor_histogramIssLb0EEEbNS_6TensorES4_S4_lNS_14AccumulateTypeIT0_Lb1EE4typeES8_NS0_13TensorArgTypeES9_S9_EUllE_EEvNS0_6detail10TensorInfoIT_T1_EESF_NSC_IKS6_SE_EElS8_S8_SE_T6_) ;  /* 0xffffffb40a507950 */ /* 0x000fea0003c3ffff */
.L_x_724:
        /* <DEDUP_REMOVED lines=12> */
.L_x_6395:


//--------------------- .text._ZN2at4cuda17kernelHistogram1DIsslLi1ELi2ELin1ELNS0_23CUDAHistogramMemoryTypeE0EZNS0_21CUDA_tensor_histogramIssLb0EEEbNS_6TensorES4_S4_lNS_14AccumulateTypeIT0_Lb1EE4typeES8_NS0_13TensorArgTypeES9_S9_EUllE_EEvNS0_6detail10TensorInfoIT_T1_EESF_NSC_IKS6_SE_EElS8_S8_SE_T6_ --------------------------
	.section	.text._ZN2at4cuda17kernelHistogram1DIsslLi1ELi2ELin1ELNS0_23CUDAHistogramMemoryTypeE0EZNS0_21CUDA_tensor_histogramIssLb0EEEbNS_6TensorES4_S4_lNS_14AccumulateTypeIT0_Lb1EE4typeES8_NS0_13TensorArgTypeES9_S9_EUllE_EEvNS0_6detail10TensorInfoIT_T1_EESF_NSC_IKS6_SE_EElS8_S8_SE_T6_,"ax",@progbits
	.align	128
        .global         _ZN2at4cuda17kernelHistogram1DIsslLi1ELi2ELin1ELNS0_23CUDAHistogramMemoryTypeE0EZNS0_21CUDA_tensor_histogramIssLb0EEEbNS_6TensorES4_S4_lNS_14AccumulateTypeIT0_Lb1EE4typeES8_NS0_13TensorArgTypeES9_S9_EUllE_EEvNS0_6detail10TensorInfoIT_T1_EESF_NSC_IKS6_SE_EElS8_S8_SE_T6_
        .type           _ZN2at4cuda17kernelHistogram1DIsslLi1ELi2ELin1ELNS0_23CUDAHistogramMemoryTypeE0EZNS0_21CUDA_tensor_histogramIssLb0EEEbNS_6TensorES4_S4_lNS_14AccumulateTypeIT0_Lb1EE4typeES8_NS0_13TensorArgTypeES9_S9_EUllE_EEvNS0_6detail10TensorInfoIT_T1_EESF_NSC_IKS6_SE_EElS8_S8_SE_T6_,@function
        .size           _ZN2at4cuda17kernelHistogram1DIsslLi1ELi2ELin1ELNS0_23CUDAHistogramMemoryTypeE0EZNS0_21CUDA_tensor_histogramIssLb0EEEbNS_6TensorES4_S4_lNS_14AccumulateTypeIT0_Lb1EE4typeES8_NS0_13TensorArgTypeES9_S9_EUllE_EEvNS0_6detail10TensorInfoIT_T1_EESF_NSC_IKS6_SE_EElS8_S8_SE_T6_,(.L_x_6397 - _ZN2at4cuda17kernelHistogram1DIsslLi1ELi2ELin1ELNS0_23CUDAHistogramMemoryTypeE0EZNS0_21CUDA_tensor_histogramIssLb0EEEbNS_6TensorES4_S4_lNS_14AccumulateTypeIT0_Lb1EE4typeES8_NS0_13TensorArgTypeES9_S9_EUllE_EEvNS0_6detail10TensorInfoIT_T1_EESF_NSC_IKS6_SE_EElS8_S8_SE_T6_)
        .other          _ZN2at4cuda17kernelHistogram1DIsslLi1ELi2ELin1ELNS0_23CUDAHistogramMemoryTypeE0EZNS0_21CUDA_tensor_histogramIssLb0EEEbNS_6TensorES4_S4_lNS_14AccumulateTypeIT0_Lb1EE4typeES8_NS0_13TensorArgTypeES9_S9_EUllE_EEvNS0_6detail10TensorInfoIT_T1_EESF_NSC_IKS6_SE_EElS8_S8_SE_T6_,@"STO_CUDA_ENTRY STV_DEFAULT"
_ZN2at4cuda17kernelHistogram1DIsslLi1ELi2ELin1ELNS0_23CUDAHistogramMemoryTypeE0EZNS0_21CUDA_tensor_histogramIssLb0EEEbNS_6TensorES4_S4_lNS_14AccumulateTypeIT0_Lb1EE4typeES8_NS0_13TensorArgTypeES9_S9_EUllE_EEvNS0_6detail10TensorInfoIT_T1_EESF_NSC_IKS6_SE_EElS8_S8_SE_T6_:
.text._ZN2at4cuda17kernelHistogram1DIsslLi1ELi2ELin1ELNS0_23CUDAHistogramMemoryTypeE0EZNS0_21CUDA_tensor_histogramIssLb0EEEbNS_6TensorES4_S4_lNS_14AccumulateTypeIT0_Lb1EE4typeES8_NS0_13TensorArgTypeES9_S9_EUllE_EEvNS0_6detail10TensorInfoIT_T1_EESF_NSC_IKS6_SE_EElS8_S8_SE_T6_:
        /* <DEDUP_REMOVED lines=44> */
.L_x_728:
[----:B------:R-:W-:-:S07]  /*02c0*/  MOV R4, 0x2e0 ;  /* 0x000002e000047802 */ /* 0x000fce0000000f00 */
[----:B------:R-:W-:Y:S05]  /*02d0*/  CALL.REL.NOINC `($__internal_21_$__cuda_sm20_div_u64) ;  /* 0x00000050001c7944 */ /* 0x000fea0003c00000 */
[----:B------:R-:W-:Y:S01]  /*02e0*/  IMAD.MOV.U32 R4, RZ, RZ, R3 ;  /* 0x000000ffff047224 */ /* 0x000fe200078e0003 */
[----:B------:R-:W-:-:S07]  /*02f0*/  MOV R5, R6 ;  /* 0x0000000600057202 */ /* 0x000fce0000000f00 */
.L_x_729:
[----:B------:R-:W-:Y:S05]  /*0300*/  BSYNC.RECONVERGENT B1 ;  /* 0x0000000000017941 */ /* 0x000fea0003800200 */
.L_x_727:
        /* <DEDUP_REMOVED lines=19> */
.L_x_732:
        /* <DEDUP_REMOVED lines=9> */
.L_x_731:
[----:B------:R-:W-:Y:S05]  /*04d0*/  BSYNC.RECONVERGENT B1 ;  /* 0x0000000000017941 */ /* 0x000fea0003800200 */
.L_x_730:
[----:B------:R-:W-:Y:S05]  /*04e0*/  @!P1 BRA `(.L_x_726) ;  /* 0x0000000000409947 */ /* 0x000fea0003800000 */
[----:B------:R-:W0:Y:S01]  /*04f0*/  S2R R3, SR_CgaCtaId ;  /* 0x0000000000037919 */ /* 0x000e220000008800 */
[----:B------:R-:W-:-:S04]  /*0500*/  MOV R2, 0x400 ;  /* 0x0000040000027802 */ /* 0x000fc80000000f00 */
[----:B0-----:R-:W-:-:S07]  /*0510*/  LEA R4, R3, R2, 0x18 ;  /* 0x0000000203047211 */ /* 0x001fce00078ec0ff */
.L_x_733:
        /* <DEDUP_REMOVED lines=13> */
.L_x_726:
[----:B------:R-:W-:Y:S05]  /*05f0*/  BSYNC.RECONVERGENT B0 ;  /* 0x0000000000007941 */ /* 0x000fea0003800200 */
.L_x_725:
        /* <DEDUP_REMOVED lines=19> */
.L_x_742:
[----:B0-----:R-:W0:Y:S01]  /*0730*/  LDCU.64 UR4, c[0x0][0x790] ;  /* 0x0000f200ff0477ac */ /* 0x001e220008000a00 */
[----:B------:R-:W1:Y:S01]  /*0740*/  LDC.64 R6, c[0x0][0x868] ;  /* 0x00021a00ff067b82 */ /* 0x000e620000000a00 */
[----:B------:R-:W2:Y:S01]  /*0750*/  LDCU.64 UR6, c[0x0][0x6c0] ;  /* 0x0000d800ff0677ac */ /* 0x000ea20008000a00 */
[----:B0-----:R-:W-:Y:S02]  /*0760*/  IMAD R5, R27, UR4, RZ ;  /* 0x000000041b057c24 */ /* 0x001fe4000f8e02ff */
[----:B------:R-:W-:-:S04]  /*0770*/  IMAD.WIDE.U32 R2, R26, UR4, RZ ;  /* 0x000000041a027c25 */ /* 0x000fc8000f8e00ff */
[----:B------:R-:W-:Y:S01]  /*0780*/  IMAD R5, R26, UR5, R5 ;  /* 0x000000051a057c24 */ /* 0x000fe2000f8e0205 */
[----:B--2---:R-:W-:Y:S01]  /*0790*/  LEA R4, P0, R2, UR6, 0x1 ;  /* 0x0000000602047c11 */ /* 0x004fe2000f8008ff */
[----:B------:R-:W0:Y:S03]  /*07a0*/  LDCU.64 UR4, c[0x0][0x870] ;  /* 0x00010e00ff0477ac */ /* 0x000e260008000a00 */
[----:B------:R-:W-:-:S04]  /*07b0*/  IADD3 R3, PT, PT, R3, R5, RZ ;  /* 0x0000000503037210 */ /* 0x000fc80007ffe0ff */
        /* <DEDUP_REMOVED lines=40> */
.L_x_739:
[----:B------:R-:W-:Y:S01]  /*0a40*/  IMAD.MOV.U32 R4, RZ, RZ, R23 ;  /* 0x000000ffff047224 */ /* 0x000fe200078e0017 */
[----:B------:R-:W-:Y:S02]  /*0a50*/  MOV R3, R31 ;  /* 0x0000001f00037202 */ /* 0x000fe40000000f00 */
[----:B------:R-:W-:-:S07]  /*0a60*/  MOV R2, 0xa80 ;  /* 0x00000a8000027802 */ /* 0x000fce0000000f00 */
[----:B------:R-:W-:Y:S05]  /*0a70*/  CALL.REL.NOINC `($__internal_20_$__cuda_sm20_div_s64) ;  /* 0x0000004000d87944 */ /* 0x000fea0003c00000 */
[----:B------:R-:W-:-:S07]  /*0a80*/  IMAD.MOV.U32 R0, RZ, RZ, R4 ;  /* 0x000000ffff007224 */ /* 0x000fce00078e0004 */
.L_x_740:
[----:B------:R-:W-:Y:S05]  /*0a90*/  BSYNC.RECONVERGENT B1 ;  /* 0x0000000000017941 */ /* 0x000fea0003800200 */
.L_x_738:
[----:B------:R-:W0:Y:S01]  /*0aa0*/  LDCU.64 UR4, c[0x0][0x950] ;  /* 0x00012a00ff0477ac */ /* 0x000e220008000a00 */
[----:B------:R-:W1:Y:S01]  /*0ab0*/  LDCU.64 UR6, c[0x0][0x880] ;  /* 0x00011000ff0677ac */ /* 0x000e620008000a00 */
[----:B------:R-:W2:Y:S01]  /*0ac0*/  LDCU.64 UR10, c[0x0][0x860] ;  /* 0x00010c00ff0a77ac */ /* 0x000ea20008000a00 */
[----:B0-----:R-:W-:Y:S02]  /*0ad0*/  IMAD R5, R27, UR4, RZ ;  /* 0x000000041b057c24 */ /* 0x001fe4000f8e02ff */
[----:B------:R-:W-:-:S04]  /*0ae0*/  IMAD.WIDE.U32 R2, R26, UR4, RZ ;  /* 0x000000041a027c25 */ /* 0x000fc8000f8e00ff */
[----:B------:R-:W-:Y:S01]  /*0af0*/  IMAD R5, R26, UR5, R5 ;  /* 0x000000051a057c24 */ /* 0x000fe2000f8e0205 */
[----:B------:R-:W0:Y:S01]  /*0b00*/  S2UR UR5, SR_CgaCtaId ;  /* 0x00000000000579c3 */ /* 0x000e220000008800 */
[----:B-1----:R-:W-:Y:S02]  /*0b10*/  LEA R4, P0, R2, UR6, 0x1 ;  /* 0x0000000602047c11 */ /* 0x002fe4000f8008ff */
[----:B------:R-:W-:-:S05]  /*0b20*/  IMAD.IADD R3, R3, 0x1, R5 ;  /* 0x0000000103037824 */ /* 0x000fca00078e0205 */
[----:B------:R-:W1:Y:S01]  /*0b30*/  S2UR UR6, SR_SWINHI ;  /* 0x00000000000679c3 */ /* 0x000e620000002f00 */
[----:B------:R-:W-:Y:S02]  /*0b40*/  LEA.HI.X R5, R2, UR7, R3, 0x1, P0 ;  /* 0x0000000702057c11 */ /* 0x000fe400080f0c03 */
[----:B------:R-:W-:Y:S02]  /*0b50*/  SHF.R.S32.HI R2, RZ, 0x1f, R0 ;  /* 0x0000001fff027819 */ /* 0x000fe40000011400 */
[----:B--2---:R-:W-:Y:S01]  /*0b60*/  ISETP.NE.U32.AND P0, PT, R0, UR10, PT ;  /* 0x0000000a00007c0c */ /* 0x004fe2000bf05070 */
[----:B------:R-:W-:Y:S01]  /*0b70*/  UMOV UR4, 0x400 ;  /* 0x0000040000047882 */ /* 0x000fe20000000000 */
[----:B------:R2:W5:Y:S02]  /*0b80*/  LDG.E.S16 R7, desc[UR8][R4.64] ;  /* 0x0000000804077981 */ /* 0x000564000c1e1700 */
[----:B------:R-:W-:-:S04]  /*0b90*/  ISETP.NE.AND.EX P0, PT, R2, UR11, PT, P0 ;  /* 0x0000000b02007c0c */ /* 0x000fc8000bf05300 */
[----:B------:R-:W-:Y:S01]  /*0ba0*/  SEL R3, RZ, 0xffffffff, P0 ;  /* 0xffffffffff037807 */ /* 0x000fe20000000000 */
[----:B0-----:R-:W-:-:S03]  /*0bb0*/  ULEA UR7, UR5, UR4, 0x18 ;  /* 0x0000000405077291 */ /* 0x001fc6000f8ec0ff */
[----:B------:R-:W-:-:S04]  /*0bc0*/  IADD3 R0, PT, PT, R0, R3, RZ ;  /* 0x0000000300007210 */ /* 0x000fc80007ffe0ff */
[----:B------:R-:W-:Y:S01]  /*0bd0*/  UMOV UR4, UR7 ;  /* 0x0000000700047c82 */ /* 0x000fe20008000000 */
[----:B-1----:R-:W-:Y:S01]  /*0be0*/  UMOV UR5, UR6 ;  /* 0x0000000600057c82 */ /* 0x002fe20008000000 */
[C---:B------:R-:W-:Y:S02]  /*0bf0*/  LEA R3, R0.reuse, UR4, 0x1 ;  /* 0x0000000400037c11 */ /* 0x040fe4000f8e08ff */
[----:B------:R-:W-:Y:S02]  /*0c00*/  LEA R0, R0, UR7, 0x1 ;  /* 0x0000000700007c11 */ /* 0x000fe4000f8e08ff */
[----:B------:R-:W-:-:S04]  /*0c10*/  LOP3.LUT R3, R3, 0x2, RZ, 0xc0, !PT ;  /* 0x0000000203037812 */ /* 0x000fc800078ec0ff */
[C---:B------:R-:W-:Y:S01]  /*0c20*/  ISETP.NE.U32.AND P0, PT, R3.reuse, RZ, PT ;  /* 0x000000ff0300720c */ /* 0x040fe20003f05070 */
[----:B--2---:R-:W-:Y:S02]  /*0c30*/  IMAD.IADD R4, R0, 0x1, -R3 ;  /* 0x0000000100047824 */ /* 0x004fe400078e0a03 */
[----:B------:R-:W-:Y:S01]  /*0c40*/  IMAD.SHL.U32 R9, R3, 0x8, RZ ;  /* 0x0000000803097824 */ /* 0x000fe200078e00ff */
[----:B------:R-:W-:Y:S02]  /*0c50*/  ISETP.NE.AND.EX P0, PT, RZ, RZ, PT, P0 ;  /* 0x000000ffff00720c */ /* 0x000fe40003f05300 */
[----:B------:R0:W1:Y:S11]  /*0c60*/  LDS R2, [R4] ;  /* 0x0000000004027984 */ /* 0x0000760000000800 */
.L_x_741:
[----:B-1----:R-:W-:Y:S01]  /*0c70*/  SHF.R.U32.HI R0, RZ, R9, R2 ;  /* 0x00000009ff007219 */ /* 0x002fe20000011602 */
[----:B------:R-:W-:Y:S05]  /*0c80*/  YIELD ;  /* 0x0000000000007946 */ /* 0x000fea0003800000 */
[----:B------:R-:W-:Y:S02]  /*0c90*/  PRMT R0, R0, 0x9910, RZ ;  /* 0x0000991000007816 */ /* 0x000fe400000000ff */
[----:B------:R-:W-:Y:S02]  /*0ca0*/  @P0 LOP3.LUT R3, R2, 0xffff, RZ, 0xc0, !PT ;  /* 0x0000ffff02030812 */ /* 0x000fe400078ec0ff */
[----:B-----5:R-:W-:-:S04]  /*0cb0*/  IADD3 R0, PT, PT, R7, R0, RZ ;  /* 0x0000000007007210 */ /* 0x020fc80007ffe0ff */
[C---:B------:R-:W-:Y:S01]  /*0cc0*/  @!P0 LOP3.LUT R5, R0.reuse, 0xffff, RZ, 0xc0, !PT ;  /* 0x0000ffff00058812 */ /* 0x040fe200078ec0ff */
[----:B------:R-:W-:-:S03]  /*0cd0*/  @P0 IMAD R3, R0, 0x10000, R3 ;  /* 0x0001000000030824 */ /* 0x000fc600078e0203 */
[----:B------:R-:W-:-:S06]  /*0ce0*/  @!P0 LOP3.LUT R3, R5, 0xffff0000, R2, 0xf8, !PT ;  /* 0xffff000005038812 */ /* 0x000fcc00078ef802 */
[----:B------:R-:W1:Y:S02]  /*0cf0*/  ATOMS.CAS R3, [R4], R2, R3 ;  /* 0x000000020403738d */ /* 0x000e640000000003 */
[----:B-1----:R-:W-:Y:S01]  /*0d00*/  ISETP.NE.AND P1, PT, R2, R3, PT ;  /* 0x000000030200720c */ /* 0x002fe20003f25270 */
[----:B------:R-:W-:-:S12]  /*0d10*/  IMAD.MOV.U32 R2, RZ, RZ, R3 ;  /* 0x000000ffff027224 */ /* 0x000fd800078e0003 */
[----:B------:R-:W-:Y:S05]  /*0d20*/  @P1 BRA `(.L_x_741) ;  /* 0xfffffffc00d01947 */ /* 0x000fea000383ffff */
.L_x_737:
[----:B------:R-:W-:Y:S05]  /*0d30*/  BSYNC B0 ;  /* 0x0000000000007941 */ /* 0x000fea0003800000 */
.L_x_736:
[----:B------:R-:W1:Y:S01]  /*0d40*/  LDCU.64 UR4, c[0x0][0x878] ;  /* 0x00010f00ff0477ac */ /* 0x000e620008000a00 */
[----:B------:R-:W-:-:S04]  /*0d50*/  IADD3 R26, P0, PT, R32, R26, RZ ;  /* 0x0000001a201a7210 */ /* 0x000fc80007f1e0ff */
[----:B------:R-:W-:Y:S02]  /*0d60*/  IADD3.X R27, PT, PT, RZ, R27, RZ, P0, !PT ;  /* 0x0000001bff1b7210 */ /* 0x000fe400007fe4ff */
[----:B-1----:R-:W-:-:S04]  /*0d70*/  ISETP.GE.U32.AND P0, PT, R26, UR4, PT ;  /* 0x000000041a007c0c */ /* 0x002fc8000bf06070 */
[----:B------:R-:W-:-:S13]  /*0d80*/  ISETP.GE.AND.EX P0, PT, R27, UR5, PT, P0 ;  /* 0x000000051b007c0c */ /* 0x000fda000bf06300 */
[----:B------:R-:W-:Y:S05]  /*0d90*/  @!P0 BRA `(.L_x_742) ;  /* 0xfffffff800648947 */ /* 0x000fea000383ffff */
[----:B------:R-:W-:Y:S05]  /*0da0*/  BRA `(.L_x_734) ;  /* 0x0000003c004c7947 */ /* 0x000fea0003800000 */
.L_x_735:
[C---:B------:R-:W-:Y:S02]  /*0db0*/  VIADD R29, R35.reuse, 0xffffffff ;  /* 0xffffffff231d7836 */ /* 0x040fe40000000000 */
[C---:B------:R-:W-:Y:S01]  /*0dc0*/  VIADD R36, R35.reuse, 0xfffffffc ;  /* 0xfffffffc23247836 */ /* 0x040fe20000000000 */
[----:B------:R-:W-:Y:S02]  /*0dd0*/  IADD3 R35, PT, PT, R35, -0x2, RZ ;  /* 0xfffffffe23237810 */ /* 0x000fe40007ffe0ff */
[----:B------:R-:W-:-:S05]  /*0de0*/  LOP3.LUT R34, R29, 0xfffffff8, RZ, 0xc0, !PT ;  /* 0xfffffff81d227812 */ /* 0x000fca00078ec0ff */
[----:B------:R-:W-:-:S07]  /*0df0*/  IMAD.MOV R34, RZ, RZ, -R34 ;  /* 0x000000ffff227224 */ /* 0x000fce00078e0a22 */
.L_x_801:
[----:B0-----:R-:W0:Y:S01]  /*0e00*/  LDCU UR4, c[0x0][0x858] ;  /* 0x00010b00ff0477ac */ /* 0x001e220008000800 */
[----:B------:R-:W-:Y:S02]  /*0e10*/  ISETP.GE.U32.AND P0, PT, R35, 0x7, PT ;  /* 0x000000072300780c */ /* 0x000fe40003f06070 */
[----:B------:R-:W-:Y:S01]  /*0e20*/  CS2R R16, SRZ ;  /* 0x0000000000107805 */ /* 0x000fe2000001ff00 */
[----:B------:R-:W-:Y:S01]  /*0e30*/  IMAD.MOV.U32 R12, RZ, RZ, R26 ;  /* 0x000000ffff0c7224 */ /* 0x000fe200078e001a */
[----:B------:R-:W-:Y:S01]  /*0e40*/  MOV R5, R27 ;  /* 0x0000001b00057202 */ /* 0x000fe20000000f00 */
[----:B0-----:R-:W-:-:S08]  /*0e50*/  IMAD.U32 R0, RZ, RZ, UR4 ;  /* 0x00000004ff007e24 */ /* 0x001fd0000f8e00ff */
[----:B------:R-:W-:Y:S05]  /*0e60*/  @!P0 BRA `(.L_x_743) ;  /* 0x0000001c00088947 */ /* 0x000fea0003800000 */
[----:B------:R-:W-:Y:S01]  /*0e70*/  BSSY.RECONVERGENT B0, `(.L_x_744) ;  /* 0x00001c0000007945 */ /* 0x000fe20003800200 */
[----:B------:R-:W-:Y:S01]  /*0e80*/  IMAD.MOV.U32 R25, RZ, RZ, R34 ;  /* 0x000000ffff197224 */ /* 0x000fe200078e0022 */
[----:B------:R-:W-:-:S07]  /*0e90*/  MOV R0, R36 ;  /* 0x0000002400007202 */ /* 0x000fce0000000f00 */
.L_x_769:
        /* <DEDUP_REMOVED lines=34> */
.L_x_746:
[----:B------:R-:W-:Y:S01]  /*10c0*/  IMAD.MOV.U32 R6, RZ, RZ, R12 ;  /* 0x000000ffff067224 */ /* 0x000fe200078e000c */
[----:B------:R-:W-:Y:S01]  /*10d0*/  MOV R4, R10 ;  /* 0x0000000a00047202 */ /* 0x000fe20000000f00 */
[----:B------:R-:W-:Y:S01]  /*10e0*/  IMAD.MOV.U32 R3, RZ, RZ, R11 ;  /* 0x000000ffff037224 */ /* 0x000fe200078e000b */
[----:B------:R-:W-:-:S07]  /*10f0*/  MOV R2, 0x1110 ;  /* 0x0000111000027802 */ /* 0x000fce0000000f00 */
[----:B------:R-:W-:Y:S05]  /*1100*/  CALL.REL.NOINC `($__internal_20_$__cuda_sm20_div_s64) ;  /* 0x0000003c00347944 */ /* 0x000fea0003c00000 */
        /* <DEDUP_REMOVED lines=9> */
[----:B------:R-:W-:-:S07]  /*11a0*/  IMAD.IADD R5, R7, 0x1, R9 ;  /* 0x0000000107057824 */ /* 0x000fce00078e0209 */
.L_x_747:
[----:B------:R-:W-:Y:S05]  /*11b0*/  BSYNC.RECONVERGENT B1 ;  /* 0x0000000000017941 */ /* 0x000fea0003800200 */
.L_x_745:
        /* <DEDUP_REMOVED lines=40> */
.L_x_749:
[----:B------:R-:W-:Y:S01]  /*1440*/  MOV R6, R10 ;  /* 0x0000000a00067202 */ /* 0x000fe20000000f00 */
[----:B------:R-:W-:Y:S01]  /*1450*/  IMAD.MOV.U32 R5, RZ, RZ, R11 ;  /* 0x000000ffff057224 */ /* 0x000fe200078e000b */
[----:B------:R-:W-:Y:S01]  /*1460*/  MOV R3, R13 ;  /* 0x0000000d00037202 */ /* 0x000fe20000000f00 */
[----:B------:R-:W-:Y:S01]  /*1470*/  IMAD.MOV.U32 R4, RZ, RZ, R12 ;  /* 0x000000ffff047224 */ /* 0x000fe200078e000c */
[----:B------:R-:W-:-:S07]  /*1480*/  MOV R2, 0x14a0 ;  /* 0x000014a000027802 */ /* 0x000fce0000000f00 */
[----:B------:R-:W-:Y:S05]  /*1490*/  CALL.REL.NOINC `($__internal_20_$__cuda_sm20_div_s64) ;  /* 0x0000003800507944 */ /* 0x000fea0003c00000 */
        /* <DEDUP_REMOVED lines=8> */
[----:B------:R-:W-:-:S04]  /*1520*/  IMAD R5, R13, R9, R5 ;  /* 0x000000090d057224 */ /* 0x000fc800078e0205 */
[----:B------:R-:W-:-:S07]  /*1530*/  IMAD.IADD R5, R7, 0x1, R5 ;  /* 0x0000000107057824 */ /* 0x000fce00078e0205 */
.L_x_750:
[----:B------:R-:W-:Y:S05]  /*1540*/  BSYNC.RECONVERGENT B1 ;  /* 0x0000000000017941 */ /* 0x000fea0003800200 */
.L_x_748:
[----:B------:R-:W-:Y:S01]  /*1550*/  VIADD R21, R0, 0x1 ;  /* 0x0000000100157836 */ /* 0x000fe20000000000 */
[----:B------:R-:W-:Y:S01]  /*1560*/  UMOV UR4, 0x340 ;  /* 0x0000034000047882 */ /* 0x000fe20000000000 */
[----:B------:R-:W0:Y:S01]  /*1570*/  LDC.64 R2, c[0x0][R20+0x450] ;  /* 0x0001140014027b82 */ /* 0x000e220000000a00 */
[----:B------:R-:W-:Y:S01]  /*1580*/  IMAD.MOV.U32 R17, RZ, RZ, R22 ;  /* 0x000000ffff117224 */ /* 0x000fe200078e0016 */
[----:B------:R-:W-:Y:S01]  /*1590*/  BSSY.RECONVERGENT B1, `(.L_x_751) ;  /* 0x0000032000017945 */ /* 0x000fe20003800200 */
        /* <DEDUP_REMOVED lines=33> */
.L_x_752:
        /* <DEDUP_REMOVED lines=16> */
.L_x_753:
[----:B------:R-:W-:Y:S05]  /*18b0*/  BSYNC.RECONVERGENT B1 ;  /* 0x0000000000017941 */ /* 0x000fea0003800200 */
.L_x_751:
        /* <DEDUP_REMOVED lines=37> */
.L_x_755:
[----:B------:R-:W-:Y:S01]  /*1b10*/  IMAD.MOV.U32 R6, RZ, RZ, R10 ;  /* 0x000000ffff067224 */ /* 0x000fe200078e000a */
[----:B------:R-:W-:Y:S01]  /*1b20*/  MOV R5, R11 ;  /* 0x0000000b00057202 */ /* 0x000fe20000000f00 */
[----:B------:R-:W-:Y:S01]  /*1b30*/  IMAD.MOV.U32 R4, RZ, RZ, R12 ;  /* 0x000000ffff047224 */ /* 0x000fe200078e000c */
[----:B------:R-:W-:Y:S01]  /*1b40*/  MOV R2, 0x1b70 ;  /* 0x00001b7000027802 */ /* 0x000fe20000000f00 */
[----:B------:R-:W-:-:S07]  /*1b50*/  IMAD.MOV.U32 R3, RZ, RZ, R13 ;  /* 0x000000ffff037224 */ /* 0x000fce00078e000d */
[----:B------:R-:W-:Y:S05]  /*1b60*/  CALL.REL.NOINC `($__internal_20_$__cuda_sm20_div_s64) ;  /* 0x00000030009c7944 */ /* 0x000fea0003c00000 */
        /* <DEDUP_REMOVED lines=10> */
.L_x_756:
[----:B------:R-:W-:Y:S05]  /*1c10*/  BSYNC.RECONVERGENT B1 ;  /* 0x0000000000017941 */ /* 0x000fea0003800200 */
.L_x_754:
        /* <DEDUP_REMOVED lines=38> */
.L_x_758:
        /* <DEDUP_REMOVED lines=16> */
.L_x_759:
[----:B------:R-:W-:Y:S05]  /*1f80*/  BSYNC.RECONVERGENT B1 ;  /* 0x0000000000017941 */ /* 0x000fea0003800200 */
.L_x_757:
        /* <DEDUP_REMOVED lines=38> */
.L_x_761:
        /* <DEDUP_REMOVED lines=16> */
.L_x_762:
[----:B------:R-:W-:Y:S05]  /*22f0*/  BSYNC.RECONVERGENT B1 ;  /* 0x0000000000017941 */ /* 0x000fea0003800200 */
.L_x_760:
        /* <DEDUP_REMOVED lines=38> */
.L_x_764:
        /* <DEDUP_REMOVED lines=16> */
.L_x_765:
[----:B------:R-:W-:Y:S05]  /*2660*/  BSYNC.RECONVERGENT B1 ;  /* 0x0000000000017941 */ /* 0x000fea0003800200 */
.L_x_763:
        /* <DEDUP_REMOVED lines=35> */
[----:B------:R-:W-:Y:S02]  /*28a0*/  IMAD R6, R12, R7, R10 ;  /* 0x000000070c067224 */ /* 0x000fe400078e020a */
[----:B------:R-:W-:Y:S01]  /*28b0*/  IMAD.MOV.U32 R12, RZ, RZ, R3 ;  /* 0x000000ffff0c7224 */ /* 0x000fe200078e0003 */
[----:B------:R-:W-:Y:S06]  /*28c0*/  BRA `(.L_x_768) ;  /* 0x0000000000407947 */ /* 0x000fec0003800000 */
.L_x_767:
        /* <DEDUP_REMOVED lines=10> */
[----:B------:R-:W-:-:S04]  /*2970*/  IMAD.WIDE.U32 R6, R12, R9, R6 ;  /* 0x000000090c067225 */ /* 0x000fc800078e0006 */
[----:B------:R-:W-:Y:S01]  /*2980*/  IMAD R5, R5, R12, RZ ;  /* 0x0000000c05057224 */ /* 0x000fe200078e02ff */
[----:B------:R-:W-:-:S03]  /*2990*/  MOV R12, R4 ;  /* 0x00000004000c7202 */ /* 0x000fc60000000f00 */
[----:B------:R-:W-:-:S04]  /*29a0*/  IMAD R5, R13, R9, R5 ;  /* 0x000000090d057224 */ /* 0x000fc800078e0205 */
[----:B------:R-:W-:Y:S02]  /*29b0*/  IMAD.IADD R9, R7, 0x1, R5 ;  /* 0x0000000107097824 */ /* 0x000fe400078e0205 */
[----:B------:R-:W-:-:S07]  /*29c0*/  IMAD.MOV.U32 R5, RZ, RZ, R3 ;  /* 0x000000ffff057224 */ /* 0x000fce00078e0003 */
.L_x_768:
[----:B------:R-:W-:Y:S05]  /*29d0*/  BSYNC.RECONVERGENT B1 ;  /* 0x0000000000017941 */ /* 0x000fea0003800200 */
.L_x_766:
[----:B------:R0:W1:Y:S01]  /*29e0*/  LDC.64 R2, c[0x0][R20+0x450] ;  /* 0x0001140014027b82 */ /* 0x0000620000000a00 */
[----:B------:R-:W-:Y:S01]  /*29f0*/  VIADD R0, R0, 0xfffffff8 ;  /* 0xfffffff800007836 */ /* 0x000fe20000000000 */
[----:B0-----:R-:W-:Y:S01]  /*2a00*/  MOV R20, R16 ;  /* 0x0000001000147202 */ /* 0x001fe20000000f00 */
[----:B-1----:R-:W-:-:S04]  /*2a10*/  IMAD R3, R3, R6, RZ ;  /* 0x0000000603037224 */ /* 0x002fc800078e02ff */
[----:B------:R-:W-:-:S04]  /*2a20*/  IMAD.WIDE.U32 R6, R2, R6, R20 ;  /* 0x0000000602067225 */ /* 0x000fc800078e0014 */
[----:B------:R-:W-:Y:S02]  /*2a30*/  IMAD R3, R2, R9, R3 ;  /* 0x0000000902037224 */ /* 0x000fe400078e0203 */
[----:B------:R-:W-:-:S03]  /*2a40*/  IMAD.MOV.U32 R17, RZ, RZ, R6 ;  /* 0x000000ffff117224 */ /* 0x000fc600078e0006 */
[----:B------:R-:W-:Y:S01]  /*2a50*/  IADD3 R16, PT, PT, R7, R3, RZ ;  /* 0x0000000307107210 */ /* 0x000fe20007ffe0ff */
[----:B------:R-:W-:Y:S06]  /*2a60*/  @P2 BRA `(.L_x_769) ;  /* 0xffffffe4000c2947 */ /* 0x000fec000383ffff */
[----:B------:R-:W-:Y:S05]  /*2a70*/  BSYNC.RECONVERGENT B0 ;  /* 0x0000000000007941 */ /* 0x000fea0003800200 */
.L_x_744:
[----:B------:R-:W-:-:S07]  /*2a80*/  VIADD R0, R0, 0x4 ;  /* 0x0000000400007836 */ /* 0x000fce0000000000 */
.L_x_743:
        /* <DEDUP_REMOVED lines=41> */
.L_x_774:
        /* <DEDUP_REMOVED lines=15> */
.L_x_775:
[----:B------:R-:W-:Y:S05]  /*2e10*/  BSYNC.RECONVERGENT B1 ;  /* 0x0000000000017941 */ /* 0x000fea0003800200 */
.L_x_773:
        /* <DEDUP_REMOVED lines=40> */
.L_x_777:
        /* <DEDUP_REMOVED lines=16> */
.L_x_778:
[----:B------:R-:W-:Y:S05]  /*31a0*/  BSYNC.RECONVERGENT B1 ;  /* 0x0000000000017941 */ /* 0x000fea0003800200 */
.L_x_776:
        /* <DEDUP_REMOVED lines=17> */
[----:B------:R-:W-:-:S05]  /*32c0*/  HFMA2 R11, -RZ, RZ, 0, 0 ;  /* 0x00000000ff0b7431 */ /* 0x000fca00000001ff */
        /* <DEDUP_REMOVED lines=20> */
.L_x_780:
[----:B------:R-:W-:Y:S01]  /*3410*/  IMAD.MOV.U32 R6, RZ, RZ, R10 ;  /* 0x000000ffff067224 */ /* 0x000fe200078e000a */
[----:B------:R-:W-:Y:S01]  /*3420*/  MOV R5, R11 ;  /* 0x0000000b00057202 */ /* 0x000fe20000000f00 */
[----:B------:R-:W-:Y:S01]  /*3430*/  IMAD.MOV.U32 R4, RZ, RZ, R12 ;  /* 0x000000ffff047224 */ /* 0x000fe200078e000c */
[----:B------:R-:W-:Y:S02]  /*3440*/  MOV R3, R13 ;  /* 0x0000000d00037202 */ /* 0x000fe40000000f00 */
        /* <DEDUP_REMOVED lines=12> */
.L_x_781:
[----:B------:R-:W-:Y:S05]  /*3510*/  BSYNC.RECONVERGENT B1 ;  /* 0x0000000000017941 */ /* 0x000fea0003800200 */
.L_x_779:
        /* <DEDUP_REMOVED lines=38> */
.L_x_783:
        /* <DEDUP_REMOVED lines=16> */
.L_x_784:
[----:B------:R-:W-:Y:S05]  /*3880*/  BSYNC.RECONVERGENT B1 ;  /* 0x0000000000017941 */ /* 0x000fea0003800200 */
.L_x_782:
[----:B------:R0:W1:Y:S02]  /*3890*/  LDC.64 R2, c[0x0][R20+0x450] ;  /* 0x0001140014027b82 */ /* 0x0000640000000a00 */
[----:B0-----:R-:W-:Y:S02]  /*38a0*/  IMAD.MOV.U32 R20, RZ, RZ, R16 ;  /* 0x000000ffff147224 */ /* 0x001fe400078e0010 */
[-C--:B-1----:R-:W-:Y:S02]  /*38b0*/  IMAD R3, R3, R6.reuse, RZ ;  /* 0x0000000603037224 */ /* 0x082fe400078e02ff */
[----:B------:R-:W-:-:S04]  /*38c0*/  IMAD.WIDE.U32 R6, R2, R6, R20 ;  /* 0x0000000602067225 */ /* 0x000fc800078e0014 */
[----:B------:R-:W-:Y:S01]  /*38d0*/  IMAD R3, R2, R9, R3 ;  /* 0x0000000902037224 */ /* 0x000fe200078e0203 */
[----:B------:R-:W-:-:S03]  /*38e0*/  MOV R17, R6 ;  /* 0x0000000600117202 */ /* 0x000fc60000000f00 */
[----:B------:R-:W-:-:S07]  /*38f0*/  IMAD.IADD R16, R7, 0x1, R3 ;  /* 0x0000000107107824 */ /* 0x000fce00078e0203 */
.L_x_772:
        /* <DEDUP_REMOVED lines=40> */
.L_x_787:
[----:B------:R-:W-:Y:S01]  /*3b80*/  IMAD.MOV.U32 R6, RZ, RZ, R12 ;  /* 0x000000ffff067224 */ /* 0x000fe200078e000c */
[----:B------:R-:W-:Y:S01]  /*3b90*/  MOV R4, R10 ;  /* 0x0000000a00047202 */ /* 0x000fe20000000f00 */
[----:B------:R-:W-:Y:S01]  /*3ba0*/  IMAD.MOV.U32 R3, RZ, RZ, R11 ;  /* 0x000000ffff037224 */ /* 0x000fe200078e000b */
[----:B------:R-:W-:-:S07]  /*3bb0*/  MOV R2, 0x3bd0 ;  /* 0x00003bd000027802 */ /* 0x000fce0000000f00 */
[----:B------:R-:W-:Y:S05]  /*3bc0*/  CALL.REL.NOINC `($__internal_20_$__cuda_sm20_div_s64) ;  /* 0x0000001000847944 */ /* 0x000fea0003c00000 */
        /* <DEDUP_REMOVED lines=10> */
.L_x_788:
[----:B------:R-:W-:Y:S05]  /*3c70*/  BSYNC.RECONVERGENT B1 ;  /* 0x0000000000017941 */ /* 0x000fea0003800200 */
.L_x_786:
        /* <DEDUP_REMOVED lines=40> */
.L_x_790:
        /* <DEDUP_REMOVED lines=16> */
.L_x_791:
[----:B------:R-:W-:Y:S05]  /*4000*/  BSYNC.RECONVERGENT B1 ;  /* 0x0000000000017941 */ /* 0x000fea0003800200 */
.L_x_789:
[----:B------:R0:W1:Y:S02]  /*4010*/  LDC.64 R2, c[0x0][R20+0x450] ;  /* 0x0001140014027b82 */ /* 0x0000640000000a00 */
[----:B0-----:R-:W-:Y:S02]  /*4020*/  IMAD.MOV.U32 R20, RZ, RZ, R16 ;  /* 0x000000ffff147224 */ /* 0x001fe400078e0010 */
[-C--:B-1----:R-:W-:Y:S02]  /*4030*/  IMAD R3, R3, R6.reuse, RZ ;  /* 0x0000000603037224 */ /* 0x082fe400078e02ff */
[----:B------:R-:W-:-:S04]  /*4040*/  IMAD.WIDE.U32 R6, R2, R6, R20 ;  /* 0x0000000602067225 */ /* 0x000fc800078e0014 */
[----:B------:R-:W-:Y:S01]  /*4050*/  IMAD R3, R2, R9, R3 ;  /* 0x0000000902037224 */ /* 0x000fe200078e0203 */
[----:B------:R-:W-:-:S03]  /*4060*/  MOV R17, R6 ;  /* 0x0000000600117202 */ /* 0x000fc60000000f00 */
[----:B------:R-:W-:-:S07]  /*4070*/  IMAD.IADD R16, R7, 0x1, R3 ;  /* 0x0000000107107824 */ /* 0x000fce00078e0203 */
.L_x_785:
        /* <DEDUP_REMOVED lines=36> */
.L_x_793:
[----:B------:R-:W-:Y:S01]  /*42c0*/  MOV R6, R12 ;  /* 0x0000000c00067202 */ /* 0x000fe20000000f00 */
[----:B------:R-:W-:Y:S01]  /*42d0*/  IMAD.MOV.U32 R4, RZ, RZ, R10 ;  /* 0x000000ffff047224 */ /* 0x000fe200078e000a */
[----:B------:R-:W-:Y:S02]  /*42e0*/  MOV R3, R11 ;  /* 0x0000000b00037202 */ /* 0x000fe40000000f00 */
[----:B------:R-:W-:-:S07]  /*42f0*/  MOV R2, 0x4310 ;  /* 0x0000431000027802 */ /* 0x000fce0000000f00 */
[----:B------:R-:W-:Y:S05]  /*4300*/  CALL.REL.NOINC `($__internal_20_$__cuda_sm20_div_s64) ;  /* 0x0000000800b47944 */ /* 0x000fea0003c00000 */
        /* <DEDUP_REMOVED lines=10> */
.L_x_794:
[----:B------:R-:W-:Y:S05]  /*43b0*/  BSYNC.RECONVERGENT B1 ;  /* 0x0000000000017941 */ /* 0x000fea0003800200 */
.L_x_792:
        /* <DEDUP_REMOVED lines=9> */
.L_x_771:
[----:B------:R-:W-:Y:S05]  /*4450*/  BSYNC.RECONVERGENT B0 ;  /* 0x0000000000007941 */ /* 0x000fea0003800200 */
.L_x_770:
        /* <DEDUP_REMOVED lines=50> */
.L_x_798:
[----:B------:R-:W-:Y:S01]  /*4780*/  IMAD.MOV.U32 R4, RZ, RZ, R23 ;  /* 0x000000ffff047224 */ /* 0x000fe200078e0017 */
[----:B------:R-:W-:Y:S02]  /*4790*/  MOV R3, R31 ;  /* 0x0000001f00037202 */ /* 0x000fe40000000f00 */
[----:B------:R-:W-:-:S07]  /*47a0*/  MOV R2, 0x47c0 ;  /* 0x000047c000027802 */ /* 0x000fce0000000f00 */
[----:B------:R-:W-:Y:S05]  /*47b0*/  CALL.REL.NOINC `($__internal_20_$__cuda_sm20_div_s64) ;  /* 0x0000000400887944 */ /* 0x000fea0003c00000 */
[----:B------:R-:W-:-:S07]  /*47c0*/  IMAD.MOV.U32 R0, RZ, RZ, R4 ;  /* 0x000000ffff007224 */ /* 0x000fce00078e0004 */
.L_x_799:
[----:B------:R-:W-:Y:S05]  /*47d0*/  BSYNC.RECONVERGENT B1 ;  /* 0x0000000000017941 */ /* 0x000fea0003800200 */
.L_x_797:
[----:B------:R-:W0:Y:S01]  /*47e0*/  LDCU.64 UR4, c[0x0][0x950] ;  /* 0x00012a00ff0477ac */ /* 0x000e220008000a00 */
[----:B------:R-:W1:Y:S01]  /*47f0*/  LDCU.64 UR6, c[0x0][0x880] ;  /* 0x00011000ff0677ac */ /* 0x000e620008000a00 */
[----:B------:R-:W2:Y:S01]  /*4800*/  LDCU.64 UR10, c[0x0][0x860] ;  /* 0x00010c00ff0a77ac */ /* 0x000ea20008000a00 */
[----:B0-----:R-:W-:Y:S02]  /*4810*/  IMAD R5, R27, UR4, RZ ;  /* 0x000000041b057c24 */ /* 0x001fe4000f8e02ff */
[----:B------:R-:W-:-:S04]  /*4820*/  IMAD.WIDE.U32 R2, R26, UR4, RZ ;  /* 0x000000041a027c25 */ /* 0x000fc8000f8e00ff */
[----:B------:R-:W-:Y:S01]  /*4830*/  IMAD R5, R26, UR5, R5 ;  /* 0x000000051a057c24 */ /* 0x000fe2000f8e0205 */
[----:B------:R-:W0:Y:S01]  /*4840*/  S2UR UR5, SR_CgaCtaId ;  /* 0x00000000000579c3 */ /* 0x000e220000008800 */
[----:B-1----:R-:W-:-:S03]  /*4850*/  LEA R4, P0, R2, UR6, 0x1 ;  /* 0x0000000602047c11 */ /* 0x002fc6000f8008ff */
[----:B------:R-:W-:-:S04]  /*4860*/  IADD3 R3, PT, PT, R3, R5, RZ ;  /* 0x0000000503037210 */ /* 0x000fc80007ffe0ff */
[----:B------:R-:W-:Y:S01]  /*4870*/  LEA.HI.X R5, R2, UR7, R3, 0x1, P0 ;  /* 0x0000000702057c11 */ /* 0x000fe200080f0c03 */
[----:B------:R-:W1:Y:S01]  /*4880*/  S2UR UR7, SR_SWINHI ;  /* 0x00000000000779c3 */ /* 0x000e620000002f00 */
[----:B------:R-:W-:Y:S02]  /*4890*/  SHF.R.S32.HI R2, RZ, 0x1f, R0 ;  /* 0x0000001fff027819 */ /* 0x000fe40000011400 */
[----:B--2---:R-:W-:Y:S01]  /*48a0*/  ISETP.NE.U32.AND P0, PT, R0, UR10, PT ;  /* 0x0000000a00007c0c */ /* 0x004fe2000bf05070 */
[----:B------:R-:W-:Y:S01]  /*48b0*/  UMOV UR4, 0x400 ;  /* 0x0000040000047882 */ /* 0x000fe20000000000 */
[----:B------:R2:W5:Y:S02]  /*48c0*/  LDG.E.S16 R7, desc[UR8][R4.64] ;  /* 0x0000000804077981 */ /* 0x000564000c1e1700 */
[----:B------:R-:W-:-:S04]  /*48d0*/  ISETP.NE.AND.EX P0, PT, R2, UR11, PT, P0 ;  /* 0x0000000b02007c0c */ /* 0x000fc8000bf05300 */
[----:B------:R-:W-:Y:S01]  /*48e0*/  SEL R3, RZ, 0xffffffff, P0 ;  /* 0xffffffffff037807 */ /* 0x000fe20000000000 */
[----:B0-----:R-:W-:-:S04]  /*48f0*/  ULEA UR6, UR5, UR4, 0x18 ;  /* 0x0000000405067291 */ /* 0x001fc8000f8ec0ff */
[----:B------:R-:W-:-:S03]  /*4900*/  IMAD.IADD R0, R0, 0x1, R3 ;  /* 0x0000000100007824 */ /* 0x000fc600078e0203 */
[----:B------:R-:W-:Y:S01]  /*4910*/  UMOV UR4, UR6 ;  /* 0x0000000600047c82 */ /* 0x000fe20008000000 */
[----:B-1----:R-:W-:Y:S01]  /*4920*/  UMOV UR5, UR7 ;  /* 0x0000000700057c82 */ /* 0x002fe20008000000 */
[C---:B------:R-:W-:Y:S02]  /*4930*/  LEA R3, R0.reuse, UR4, 0x1 ;  /* 0x0000000400037c11 */ /* 0x040fe4000f8e08ff */
[----:B------:R-:W-:Y:S02]  /*4940*/  LEA R0, R0, UR6, 0x1 ;  /* 0x0000000600007c11 */ /* 0x000fe4000f8e08ff */
[----:B------:R-:W-:-:S04]  /*4950*/  LOP3.LUT R3, R3, 0x2, RZ, 0xc0, !PT ;  /* 0x0000000203037812 */ /* 0x000fc800078ec0ff */
[----:B--2---:R-:W-:Y:S01]  /*4960*/  IADD3 R4, PT, PT, R0, -R3, RZ ;  /* 0x8000000300047210 */ /* 0x004fe20007ffe0ff */
[C---:B------:R-:W-:Y:S01]  /*4970*/  IMAD.SHL.U32 R9, R3.reuse, 0x8, RZ ;  /* 0x0000000803097824 */ /* 0x040fe200078e00ff */
[----:B------:R-:W-:-:S03]  /*4980*/  ISETP.NE.U32.AND P0, PT, R3, RZ, PT ;  /* 0x000000ff0300720c */ /* 0x000fc60003f05070 */
[----:B------:R0:W1:Y:S01]  /*4990*/  LDS R2, [R4] ;  /* 0x0000000004027984 */ /* 0x0000620000000800 */
[----:B------:R-:W-:-:S13]  /*49a0*/  ISETP.NE.AND.EX P0, PT, RZ, RZ, PT, P0 ;  /* 0x000000ffff00720c */ /* 0x000fda0003f05300 */
.L_x_800:
        /* <DEDUP_REMOVED lines=9> */
[-C--:B-1----:R-:W-:Y:S02]  /*4a40*/  ISETP.NE.AND P1, PT, R2, R3.reuse, PT ;  /* 0x000000030200720c */ /* 0x082fe40003f25270 */
[----:B------:R-:W-:-:S11]  /*4a50*/  MOV R2, R3 ;  /* 0x0000000300027202 */ /* 0x000fd60000000f00 */
[----:B------:R-:W-:Y:S05]  /*4a60*/  @P1 BRA `(.L_x_800) ;  /* 0xfffffffc00d01947 */ /* 0x000fea000383ffff */
.L_x_796:
[----:B------:R-:W-:Y:S05]  /*4a70*/  BSYNC B0 ;  /* 0x0000000000007941 */ /* 0x000fea0003800000 */
.L_x_795:
[----:B------:R-:W1:Y:S01]  /*4a80*/  LDCU.64 UR4, c[0x0][0x878] ;  /* 0x00010f00ff0477ac */ /* 0x000e620008000a00 */
[----:B------:R-:W-:-:S05]  /*4a90*/  IADD3 R26, P0, PT, R32, R26, RZ ;  /* 0x0000001a201a7210 */ /* 0x000fca0007f1e0ff */
[----:B------:R-:W-:Y:S01]  /*4aa0*/  IMAD.X R27, RZ, RZ, R27, P0 ;  /* 0x000000ffff1b7224 */ /* 0x000fe200000e061b */
[----:B-1----:R-:W-:-:S04]  /*4ab0*/  ISETP.GE.U32.AND P0, PT, R26, UR4, PT ;  /* 0x000000041a007c0c */ /* 0x002fc8000bf06070 */
[----:B------:R-:W-:-:S13]  /*4ac0*/  ISETP.GE.AND.EX P0, PT, R27, UR5, PT, P0 ;  /* 0x000000051b007c0c */ /* 0x000fda000bf06300 */
[----:B------:R-:W-:Y:S05]  /*4ad0*/  @!P0 BRA `(.L_x_801) ;  /* 0xffffffc000c88947 */ /* 0x000fea000383ffff */
.L_x_734:
        /* <DEDUP_REMOVED lines=9> */
.L_x_804:
        /* <DEDUP_REMOVED lines=19> */
.L_x_803:
        /* <DEDUP_REMOVED lines=13> */
.L_x_802:
[----:B------:R-:W0:Y:S01]  /*4d70*/  LDCU.64 UR6, c[0x0][0x388] ;  /* 0x00007100ff0677ac */ /* 0x000e220008000a00 */
[----:B------:R-:W-:-:S05]  /*4d80*/  IADD3 R28, P0, PT, R33, R28, RZ ;  /* 0x0000001c211c7210 */ /* 0x000fca0007f1e0ff */
[----:B------:R-:W-:Y:S01]  /*4d90*/  IMAD.X R30, RZ, RZ, R30, P0 ;  /* 0x000000ffff1e7224 */ /* 0x000fe200000e061e */
[----:B0-----:R-:W-:-:S04]  /*4da0*/  ISETP.GE.U32.AND P0, PT, R28, UR6, PT ;  /* 0x000000061c007c0c */ /* 0x001fc8000bf06070 */
[----:B------:R-:W-:-:S13]  /*4db0*/  ISETP.GE.AND.EX P0, PT, R30, UR7, PT, P0 ;  /* 0x000000071e007c0c */ /* 0x000fda000bf06300 */
[----:B------:R-:W-:Y:S05]  /*4dc0*/  @!P0 BRA `(.L_x_804) ;  /* 0xfffffffc00688947 */ /* 0x000fea000383ffff */
[----:B------:R-:W-:Y:S05]  /*4dd0*/  EXIT ;  /* 0x000000000000794d */ /* 0x000fea0003800000 */
        .weak           $__internal_20_$__cuda_sm20_div_s64
        .type           $__internal_20_$__cuda_sm20_div_s64,@function
        .size           $__internal_20_$__cuda_sm20_div_s64,($__internal_21_$__cuda_sm20_div_u64 - $__internal_20_$__cuda_sm20_div_s64)
$__internal_20_$__cuda_sm20_div_s64:
        /* <DEDUP_REMOVED lines=86> */
[----:B------:R-:W-:Y:S06]  /*5340*/  RET.REL.NODEC R6 `(_ZN2at4cuda17kernelHistogram1DIsslLi1ELi2ELin1ELNS0_23CUDAHistogramMemoryTypeE0EZNS0_21CUDA_tensor_histogramIssLb0EEEbNS_6TensorES4_S4_lNS_14AccumulateTypeIT0_Lb1EE4typeES8_NS0_13TensorArgTypeES9_S9_EUllE_EEvNS0_6detail10TensorInfoIT_T1_EESF_NSC_IKS6_SE_EElS8_S8_SE_T6_) ;  /* 0xffffffac062c7950 */ /* 0x000fec0003c3ffff */
        .weak           $__internal_21_$__cuda_sm20_div_u64
        .type           $__internal_21_$__cuda_sm20_div_u64,@function
        .size           $__internal_21_$__cuda_sm20_div_u64,(.L_x_6397 - $__internal_21_$__cuda_sm20_div_u64)
$__internal_21_$__cuda_sm20_div_u64:
        /* <DEDUP_REMOVED lines=68> */
[----:B------:R-:W-:Y:S06]  /*5790*/  RET.REL.NODEC R4 `(_ZN2at4cuda17kernelHistogram1DIsslLi1ELi2ELin1ELNS0_23CUDAHistogramMemoryTypeE0EZNS0_21CUDA_tensor_histogramIssLb0EEEbNS_6TensorES4_S4_lNS_14AccumulateTypeIT0_Lb1EE4typeES8_NS0_13TensorArgTypeES9_S9_EUllE_EEvNS0_6detail10TensorInfoIT_T1_EESF_NSC_IKS6_SE_EElS8_S8_SE_T6_) ;  /* 0xffffffa804187950 */ /* 0x000fec0003c3ffff */
.L_x_805:
        /* <DEDUP_REMOVED lines=14> */
.L_x_6397:


//--------------------- .text._ZN2at4cuda17kernelHistogram1DIiilLi1ELi2ELin1ELNS0_23CUDAHistogramMemoryTypeE1EZNS0_21CUDA_tensor_histogramIiiLb0EEEbNS_6TensorES4_S4_lNS_14AccumulateTypeIT0_Lb1EE4typeES8_NS0_13TensorArgTypeES9_S9_EUllE0_EEvNS0_6detail10TensorInfoIT_T1_EESF_NSC_IKS6_SE_EElS8_S8_SE_T6_ --------------------------
	.section	.text._ZN2at4cuda17kernelHistogram1DIiilLi1ELi2ELin1ELNS0_23CUDAHistogramMemoryTypeE1EZNS0_21CUDA_tensor_histogramIiiLb0EEEbNS_6TensorES4_S4_lNS_14AccumulateTypeIT0_Lb1EE4typeES8_NS0_13TensorArgTypeES9_S9_EUllE0_EEvNS0_6detail10TensorInfoIT_T1_EESF_NSC_IKS6_SE_EElS8_S8_SE_T6_,"ax",@progbits
	.align	128
        .global         _ZN2at4cuda17kernelHistogram1DIiilLi1ELi2ELin1ELNS0_23CUDAHistogramMemoryTypeE1EZNS0_21CUDA_tensor_histogramIiiLb0EEEbNS_6TensorES4_S4_lNS_14AccumulateTypeIT0_Lb1EE4typeES8_NS0_13TensorArgTypeES9_S9_EUllE0_EEvNS0_6detail10TensorInfoIT_T1_EESF_NSC_IKS6_SE_EElS8_S8_SE_T6_
        .type           _ZN2at4cuda17kernelHistogram1DIiilLi1ELi2ELin1ELNS0_23CUDAHistogramMemoryTypeE1EZNS0_21CUDA_tensor_histogramIiiLb0EEEbNS_6TensorES4_S4_lNS_14AccumulateTypeIT0_Lb1EE4typeES8_NS0_13TensorArgTypeES9_S9_EUllE0_EEvNS0_6detail10TensorInfoIT_T1_EESF_NSC_IKS6_SE_EElS8_S8_SE_T6_,@function
        .size           _ZN2at4cuda17kernelHistogram1DIiilLi1ELi2ELin1ELNS0_23CUDAHistogramMemoryTypeE1EZNS0_21CUDA_tensor_histogramIiiLb0EEEbNS_6TensorES4_S4_lNS_14AccumulateTypeIT0_Lb1EE4typeES8_NS0_13TensorArgTypeES9_S9_EUllE0_EEvNS0_6detail10TensorInfoIT_T1_EESF_NSC_IKS6_SE_EElS8_S8_SE_T6_,(.L_x_6399 - _ZN2at4cuda17kernelHistogram1DIiilLi1ELi2ELin1ELNS0_23CUDAHistogramMemoryTypeE1EZNS0_21CUDA_tensor_histogramIiiLb0EEEbNS_6TensorES4_S4_lNS_14AccumulateTypeIT0_Lb1EE4typeES8_NS0_13TensorArgTypeES9_S9_EUllE0_EEvNS0_6detail10TensorInfoIT_T1_EESF_NSC_IKS6_SE_EElS8_S8_SE_T6_)
        .other          _ZN2at4cuda17kernelHistogram1DIiilLi1ELi2ELin1ELNS0_23CUDAHistogramMemoryTypeE1EZNS0_21CUDA_tensor_histogramIiiLb0EEEbNS_6TensorES4_S4_lNS_14AccumulateTypeIT0_Lb1EE4typeES8_NS0_13TensorArgTypeES9_S9_EUllE0_EEvNS0_6detail10TensorInfoIT_T1_EESF_NSC_IKS6_SE_EElS8_S8_SE_T6_,@"STO_CUDA_ENTRY STV_DEFAULT"
_ZN2at4cuda17kernelHistogram1DIiilLi1ELi2ELin1ELNS0_23CUDAHistogramMemoryTypeE1EZNS0_21CUDA_tensor_histogramIiiLb0EEEbNS_6TensorES4_S4_lNS_14AccumulateTypeIT0_Lb1EE4typeES8_NS0_13TensorArgTypeES9_S9_EUllE0_EEvNS0_6detail10TensorInfoIT_T1_EESF_NSC_IKS6_SE_EElS8_S8_SE_T6_:
.text._ZN2at4cuda17kernelHistogram1DIiilLi1ELi2ELin1ELNS0_23CUDAHistogramMemoryTypeE1EZNS0_21CUDA_tensor_histogramIiiLb0EEEbNS_6TensorES4_S4_lNS_14AccumulateTypeIT0_Lb1EE4typeES8_NS0_13TensorArgTypeES9_S9_EUllE0_EEvNS0_6detail10TensorInfoIT_T1_EESF_NSC_IKS6_SE_EElS8_S8_SE_T6_:
        /* <DEDUP_REMOVED lines=17> */
[----:B-1----:R-:W-:Y:S01]  /*0110*/  UISETP.GE.AND UP0, UPT, UR8, 0x2, UPT ;  /* 0x000000020800788c */ /* 0x002fe2000bf06270 */
[----:B--2---:R-:W-:-:S08]  /*0120*/  IMAD R4, R4, UR9, RZ ;  /* 0x0000000904047c24 */ /* 0x004fd0000f8e02ff */
[----:B---3--:R-:W-:Y:S05]  /*0130*/  BRA.U !UP0, `(.L_x_806) ;  /* 0x0000003908bc7547 */ /* 0x008fea000b800000 */
[----:B------:R-:W-:Y:S02]  /*0140*/  UIADD3 UR6, UPT, UPT, UR8, -0x1, URZ ;  /* 0xffffffff08067890 */ /* 0x000fe4000fffe0ff */
[----:B------:R-:W-:Y:S02]  /*0150*/  UIADD3 UR12, UPT, UPT, UR8, -0x4, URZ ;  /* 0xfffffffc080c7890 */ /* 0x000fe4000fffe0ff */
[----:B------:R-:W-:Y:S02]  /*0160*/  ULOP3.LUT UR7, UR6, 0x7, URZ, 0xc0, !UPT ;  /* 0x0000000706077892 */ /* 0x000fe4000f8ec0ff */
[----:B------:R-:W-:Y:S02]  /*0170*/  ULOP3.LUT UR6, UR6, 0xfffffff8, URZ, 0xc0, !UPT ;  /* 0xfffffff806067892 */ /* 0x000fe4000f8ec0ff */
[----:B------:R-:W-:Y:S02]  /*0180*/  UIADD3 UR8, UPT, UPT, UR8, -0x2, URZ ;  /* 0xfffffffe08087890 */ /* 0x000fe4000fffe0ff */
[----:B------:R-:W-:-:S02]  /*0190*/  UIADD3 UR7, UPT, UPT, UR7, -0x1, URZ ;  /* 0xffffffff07077890 */ /* 0x000fc4000fffe0ff */
[----:B------:R-:W-:-:S12]  /*01a0*/  UIADD3 UR9, UPT, UPT, -UR6, URZ, URZ ;  /* 0x000000ff06097290 */ /* 0x000fd8000fffe1ff */
.L_x_862:
[----:B------:R-:W-:Y:S05]  /*01b0*/  YIELD ;  /* 0x0000000000007946 */ /* 0x000fea0003800000 */
[----:B0-----:R-:W0:Y:S01]  /*01c0*/  LDCU UR6, c[0x0][0x858] ;  /* 0x00010b00ff0677ac */ /* 0x001e220008000800 */
[----:B------:R-:W-:Y:S02]  /*01d0*/  HFMA2 R12, -RZ, RZ, 0, 0 ;  /* 0x00000000ff0c7431 */ /* 0x000fe400000001ff */
[----:B------:R-:W-:Y:S01]  /*01e0*/  IMAD.MOV.U32 R14, RZ, RZ, RZ ;  /* 0x000000ffff0e7224 */ /* 0x000fe200078e00ff */
[----:B------:R-:W-:Y:S01]  /*01f0*/  UISETP.GE.U32.AND UP0, UPT, UR8, 0x7, UPT ;  /* 0x000000070800788c */ /* 0x000fe2000bf06070 */
[----:B------:R-:W-:-:S02]  /*0200*/  IMAD.MOV.U32 R21, RZ, RZ, R6 ;  /* 0x000000ffff157224 */ /* 0x000fc400078e0006 */
[----:B------:R-:W-:Y:S01]  /*0210*/  IMAD.MOV.U32 R3, RZ, RZ, R5 ;  /* 0x000000ffff037224 */ /* 0x000fe200078e0005 */
[----:B0-----:R-:W-:-:S05]  /*0220*/  MOV R23, UR6 ;  /* 0x0000000600177c02 */ /* 0x001fca0008000f00 */
[----:B------:R-:W-:Y:S05]  /*0230*/  BRA.U !UP0, `(.L_x_807) ;  /* 0x0000001d080c7547 */ /* 0x000fea000b800000 */
[----:B------:R-:W-:Y:S02]  /*0240*/  IMAD.U32 R24, RZ, RZ, UR9 ;  /* 0x00000009ff187e24 */ /* 0x000fe4000f8e00ff */
[----:B------:R-:W-:-:S07]  /*0250*/  IMAD.U32 R23, RZ, RZ, UR12 ;  /* 0x0000000cff177e24 */ /* 0x000fce000f8e00ff */
.L_x_832:
        /* <DEDUP_REMOVED lines=31> */
[----:B------:R-:W-:Y:S01]  /*0450*/  IMAD R29, R26, R29, R21 ;  /* 0x0000001d1a1d7224 */ /* 0x000fe200078e0215 */
[----:B------:R-:W-:Y:S06]  /*0460*/  BRA `(.L_x_810) ;  /* 0x00000000003c7947 */ /* 0x000fec0003800000 */
.L_x_809:
[----:B------:R-:W-:Y:S01]  /*0470*/  MOV R18, R21 ;  /* 0x0000001500127202 */ /* 0x000fe20000000f00 */
[----:B------:R-:W-:Y:S01]  /*0480*/  IMAD.MOV.U32 R2, RZ, RZ, R26 ;  /* 0x000000ffff027224 */ /* 0x000fe200078e001a */
[----:B------:R-:W-:Y:S01]  /*0490*/  MOV R7, 0x4c0 ;  /* 0x000004c000077802 */ /* 0x000fe20000000f00 */
[----:B------:R-:W-:-:S07]  /*04a0*/  IMAD.MOV.U32 R0, RZ, RZ, R27 ;  /* 0x000000ffff007224 */ /* 0x000fce00078e001b */
[----:B------:R-:W-:Y:S05]  /*04b0*/  CALL.REL.NOINC `($__internal_22_$__cuda_sm20_div_s64) ;  /* 0x00000050002c7944 */ /* 0x000fea0003c00000 */
[----:B------:R-:W-:Y:S01]  /*04c0*/  IADD3 R11, P1, PT, RZ, -R0, RZ ;  /* 0x80000000ff0b7210 */ /* 0x000fe20007f3e0ff */
[----:B------:R-:W-:Y:S02]  /*04d0*/  IMAD.MOV.U32 R2, RZ, RZ, R21 ;  /* 0x000000ffff027224 */ /* 0x000fe400078e0015 */
[----:B------:R-:W-:Y:S01]  /*04e0*/  IMAD.MOV.U32 R30, RZ, RZ, R0 ;  /* 0x000000ffff1e7224 */ /* 0x000fe200078e0000 */
[----:B------:R-:W-:Y:S01]  /*04f0*/  IADD3.X R7, PT, PT, RZ, ~R9, RZ, P1, !PT ;  /* 0x80000009ff077210 */ /* 0x000fe20000ffe4ff */
[----:B------:R-:W-:-:S04]  /*0500*/  IMAD.WIDE.U32 R2, R26, R11, R2 ;  /* 0x0000000b1a027225 */ /* 0x000fc800078e0002 */
[----:B------:R-:W-:Y:S02]  /*0510*/  IMAD R7, R7, R26, RZ ;  /* 0x0000001a07077224 */ /* 0x000fe400078e02ff */
[----:B------:R-:W-:Y:S02]  /*0520*/  IMAD.MOV.U32 R29, RZ, RZ, R2 ;  /* 0x000000ffff1d7224 */ /* 0x000fe400078e0002 */
[----:B------:R-:W-:Y:S02]  /*0530*/  IMAD R7, R27, R11, R7 ;  /* 0x0000000b1b077224 */ /* 0x000fe400078e0207 */
[----:B------:R-:W-:-:S03]  /*0540*/  IMAD.MOV.U32 R31, RZ, RZ, R9 ;  /* 0x000000ffff1f7224 */ /* 0x000fc600078e0009 */
[----:B------:R-:W-:-:S07]  /*0550*/  IADD3 R7, PT, PT, R3, R7, RZ ;  /* 0x0000000703077210 */ /* 0x000fce0007ffe0ff */
.L_x_810:
[----:B------:R-:W-:Y:S05]  /*0560*/  BSYNC.RECONVERGENT B0 ;  /* 0x0000000000007941 */ /* 0x000fea0003800200 */
.L_x_808:
        /* <DEDUP_REMOVED lines=38> */
.L_x_812:
[----:B------:R-:W-:Y:S01]  /*07d0*/  IMAD.MOV.U32 R18, RZ, RZ, R30 ;  /* 0x000000ffff127224 */ /* 0x000fe200078e001e */
        /* <DEDUP_REMOVED lines=16> */
.L_x_813:
[----:B------:R-:W-:Y:S05]  /*08e0*/  BSYNC.RECONVERGENT B0 ;  /* 0x0000000000007941 */ /* 0x000fea0003800200 */
.L_x_811:
        /* <DEDUP_REMOVED lines=38> */
.L_x_815:
[----:B------:R-:W-:Y:S01]  /*0b50*/  MOV R18, R26 ;  /* 0x0000001a00127202 */ /* 0x000fe20000000f00 */
[----:B------:R-:W-:Y:S01]  /*0b60*/  IMAD.MOV.U32 R3, RZ, RZ, R27 ;  /* 0x000000ffff037224 */ /* 0x000fe200078e001b */
[----:B------:R-:W-:Y:S01]  /*0b70*/  MOV R0, R15 ;  /* 0x0000000f00007202 */ /* 0x000fe20000000f00 */
[----:B------:R-:W-:Y:S01]  /*0b80*/  IMAD.MOV.U32 R2, RZ, RZ, R14 ;  /* 0x000000ffff027224 */ /* 0x000fe200078e000e */
[----:B------:R-:W-:-:S07]  /*0b90*/  MOV R7, 0xbb0 ;  /* 0x00000bb000077802 */ /* 0x000fce0000000f00 */
[----:B------:R-:W-:Y:S05]  /*0ba0*/  CALL.REL.NOINC `($__internal_22_$__cuda_sm20_div_s64) ;  /* 0x0000004800707944 */ /* 0x000fea0003c00000 */
        /* <DEDUP_REMOVED lines=11> */
.L_x_816:
[----:B------:R-:W-:Y:S05]  /*0c60*/  BSYNC.RECONVERGENT B0 ;  /* 0x0000000000007941 */ /* 0x000fea0003800200 */
.L_x_814:
        /* <DEDUP_REMOVED lines=37> */
.L_x_818:
        /* <DEDUP_REMOVED lines=17> */
.L_x_819:
[----:B------:R-:W-:Y:S05]  /*0fd0*/  BSYNC.RECONVERGENT B0 ;  /* 0x0000000000007941 */ /* 0x000fea0003800200 */
.L_x_817:
        /* <DEDUP_REMOVED lines=38> */
.L_x_821:
[----:B------:R-:W-:Y:S01]  /*1240*/  IMAD.MOV.U32 R18, RZ, RZ, R26 ;  /* 0x000000ffff127224 */ /* 0x000fe200078e001a */
[----:B------:R-:W-:Y:S01]  /*1250*/  MOV R2, R14 ;  /* 0x0000000e00027202 */ /* 0x000fe20000000f00 */
[----:B------:R-:W-:Y:S01]  /*1260*/  IMAD.MOV.U32 R3, RZ, RZ, R27 ;  /* 0x000000ffff037224 */ /* 0x000fe200078e001b */
[----:B------:R-:W-:Y:S01]  /*1270*/  MOV R7, 0x12a0 ;  /* 0x000012a000077802 */ /* 0x000fe20000000f00 */
[----:B------:R-:W-:-:S07]  /*1280*/  IMAD.MOV.U32 R0, RZ, RZ, R15 ;  /* 0x000000ffff007224 */ /* 0x000fce00078e000f */
[----:B------:R-:W-:Y:S05]  /*1290*/  CALL.REL.NOINC `($__internal_22_$__cuda_sm20_div_s64) ;  /* 0x0000004000b47944 */ /* 0x000fea0003c00000 */
        /* <DEDUP_REMOVED lines=11> */
.L_x_822:
[----:B------:R-:W-:Y:S05]  /*1350*/  BSYNC.RECONVERGENT B0 ;  /* 0x0000000000007941 */ /* 0x000fea0003800200 */
.L_x_820:
        /* <DEDUP_REMOVED lines=38> */
.L_x_824:
        /* <DEDUP_REMOVED lines=14> */
[----:B------:R-:W-:Y:S01]  /*16a0*/  IMAD R7, R15, R11, R7 ;  /* 0x0000000b0f077224 */ /* 0x000fe200078e0207 */
[----:B------:R-:W-:-:S03]  /*16b0*/  MOV R11, R2 ;  /* 0x00000002000b7202 */ /* 0x000fc60000000f00 */
[----:B------:R-:W-:-:S07]  /*16c0*/  IMAD.IADD R7, R3, 0x1, R7 ;  /* 0x0000000103077824 */ /* 0x000fce00078e0207 */
.L_x_825:
[----:B------:R-:W-:Y:S05]  /*16d0*/  BSYNC.RECONVERGENT B0 ;  /* 0x0000000000007941 */ /* 0x000fea0003800200 */
.L_x_823:
[----:B------:R-:W-:Y:S01]  /*16e0*/  VIADD R22, R23, 0xfffffffd ;  /* 0xfffffffd17167836 */ /* 0x000fe20000000000 */
[----:B------:R-:W-:Y:S01]  /*16f0*/  UMOV UR6, 0x340 ;  /* 0x0000034000067882 */ /* 0x000fe20000000000 */
[----:B------:R0:W1:Y:S01]  /*1700*/  LDC.64 R2, c[0x0][R13+0x450] ;  /* 0x000114000d027b82 */ /* 0x0000620000000a00 */
[----:B------:R-:W-:Y:S02]  /*1710*/  BSSY.RECONVERGENT B0, `(.L_x_826) ;  /* 0x0000035000007945 */ /* 0x000fe40003800200 */
[----:B------:R-:W-:-:S05]  /*1720*/  LEA R22, R22, UR6, 0x3 ;  /* 0x0000000616167c11 */ /* 0x000fca000f8e18ff */
[----:B------:R-:W2:Y:S01]  /*1730*/  LDC.64 R14, c[0x0][R22+0x388] ;  /* 0x0000e200160e7b82 */ /* 0x000ea20000000a00 */
[----:B0-----:R-:W-:Y:S01]  /*1740*/  IMAD.MOV.U32 R13, RZ, RZ, R12 ;  /* 0x000000ffff0d7224 */ /* 0x001fe200078e000c */
[----:B------:R-:W-:Y:S01]  /*1750*/  MOV R12, R28 ;  /* 0x0000001c000c7202 */ /* 0x000fe20000000f00 */
        /* <DEDUP_REMOVED lines=31> */
.L_x_827:
        /* <DEDUP_REMOVED lines=17> */
.L_x_828:
[----:B------:R-:W-:Y:S05]  /*1a60*/  BSYNC.RECONVERGENT B0 ;  /* 0x0000000000007941 */ /* 0x000fea0003800200 */
.L_x_826:
        /* <DEDUP_REMOVED lines=37> */
.L_x_830:
        /* <DEDUP_REMOVED lines=16> */
.L_x_831:
[----:B------:R-:W-:Y:S05]  /*1dc0*/  BSYNC.RECONVERGENT B0 ;  /* 0x0000000000007941 */ /* 0x000fea0003800200 */
.L_x_829:
[----:B------:R0:W1:Y:S01]  /*1dd0*/  LDC.64 R8, c[0x0][R13+0x450] ;  /* 0x000114000d087b82 */ /* 0x0000620000000a00 */
[----:B------:R-:W-:Y:S02]  /*1de0*/  VIADD R23, R23, 0xfffffff8 ;  /* 0xfffffff817177836 */ /* 0x000fe40000000000 */
[----:B0-----:R-:W-:Y:S01]  /*1df0*/  IMAD.MOV.U32 R13, RZ, RZ, R12 ;  /* 0x000000ffff0d7224 */ /* 0x001fe200078e000c */
[----:B------:R-:W-:Y:S01]  /*1e00*/  MOV R12, R28 ;  /* 0x0000001c000c7202 */ /* 0x000fe20000000f00 */
[----:B-1----:R-:W-:-:S04]  /*1e10*/  IMAD R0, R9, R2, RZ ;  /* 0x0000000209007224 */ /* 0x002fc800078e02ff */
[----:B------:R-:W-:-:S04]  /*1e20*/  IMAD.WIDE.U32 R14, R8, R2, R12 ;  /* 0x00000002080e7225 */ /* 0x000fc800078e000c */
[----:B------:R-:W-:-:S04]  /*1e30*/  IMAD R7, R8, R7, R0 ;  /* 0x0000000708077224 */ /* 0x000fc800078e0200 */
[----:B------:R-:W-:Y:S01]  /*1e40*/  IMAD.IADD R12, R15, 0x1, R7 ;  /* 0x000000010f0c7824 */ /* 0x000fe200078e0207 */
[----:B------:R-:W-:Y:S06]  /*1e50*/  @P0 BRA `(.L_x_832) ;  /* 0xffffffe400000947 */ /* 0x000fec000383ffff */
[----:B------:R-:W-:-:S07]  /*1e60*/  IADD3 R23, PT, PT, R23, 0x4, RZ ;  /* 0x0000000417177810 */ /* 0x000fce0007ffe0ff */
.L_x_807:
[----:B------:R-:W0:Y:S02]  /*1e70*/  LDCU UR6, c[0x0][0x858] ;  /* 0x00010b00ff0677ac */ /* 0x000e240008000800 */
[----:B0-----:R-:W-:-:S04]  /*1e80*/  UIADD3 UR6, UPT, UPT, UR6, -0x1, URZ ;  /* 0xffffffff06067890 */ /* 0x001fc8000fffe0ff */
[----:B------:R-:W-:-:S09]  /*1e90*/  ULOP3.LUT UP0, URZ, UR6, 0x7, URZ, 0xc0, !UPT ;  /* 0x0000000706ff7892 */ /* 0x000fd2000f80c0ff */
        /* <DEDUP_REMOVED lines=34> */
.L_x_836:
[----:B------:R-:W-:Y:S01]  /*20c0*/  MOV R18, R21 ;  /* 0x0000001500127202 */ /* 0x000fe20000000f00 */
[----:B------:R-:W-:Y:S01]  /*20d0*/  IMAD.MOV.U32 R2, RZ, RZ, R24 ;  /* 0x000000ffff027224 */ /* 0x000fe200078e0018 */
[----:B------:R-:W-:Y:S01]  /*20e0*/  MOV R7, 0x2110 ;  /* 0x0000211000077802 */ /* 0x000fe20000000f00 */
[----:B------:R-:W-:-:S07]  /*20f0*/  IMAD.MOV.U32 R0, RZ, RZ, R25 ;  /* 0x000000ffff007224 */ /* 0x000fce00078e0019 */
[----:B------:R-:W-:Y:S05]  /*2100*/  CALL.REL.NOINC `($__internal_22_$__cuda_sm20_div_s64) ;  /* 0x0000003400187944 */ /* 0x000fea0003c00000 */
        /* <DEDUP_REMOVED lines=10> */
.L_x_837:
[----:B------:R-:W-:Y:S05]  /*21b0*/  BSYNC.RECONVERGENT B0 ;  /* 0x0000000000007941 */ /* 0x000fea0003800200 */
.L_x_835:
        /* <DEDUP_REMOVED lines=38> */
.L_x_839:
[----:B------:R-:W-:Y:S01]  /*2420*/  MOV R18, R26 ;  /* 0x0000001a00127202 */ /* 0x000fe20000000f00 */
[----:B------:R-:W-:Y:S01]  /*2430*/  IMAD.MOV.U32 R3, RZ, RZ, R27 ;  /* 0x000000ffff037224 */ /* 0x000fe200078e001b */
[----:B------:R-:W-:Y:S01]  /*2440*/  MOV R2, R24 ;  /* 0x0000001800027202 */ /* 0x000fe20000000f00 */
[----:B------:R-:W-:Y:S01]  /*2450*/  IMAD.MOV.U32 R0, RZ, RZ, R25 ;  /* 0x000000ffff007224 */ /* 0x000fe200078e0019 */
[----:B------:R-:W-:-:S07]  /*2460*/  MOV R7, 0x2480 ;  /* 0x0000248000077802 */ /* 0x000fce0000000f00 */
[----:B------:R-:W-:Y:S05]  /*2470*/  CALL.REL.NOINC `($__internal_22_$__cuda_sm20_div_s64) ;  /* 0x00000030003c7944 */ /* 0x000fea0003c00000 */
        /* <DEDUP_REMOVED lines=11> */
.L_x_840:
[----:B------:R-:W-:Y:S05]  /*2530*/  BSYNC.RECONVERGENT B0 ;  /* 0x0000000000007941 */ /* 0x000fea0003800200 */
.L_x_838:
        /* <DEDUP_REMOVED lines=38> */
.L_x_842:
[----:B------:R-:W-:Y:S01]  /*27a0*/  IMAD.MOV.U32 R18, RZ, RZ, R26 ;  /* 0x000000ffff127224 */ /* 0x000fe200078e001a */
[----:B------:R-:W-:Y:S01]  /*27b0*/  MOV R3, R27 ;  /* 0x0000001b00037202 */ /* 0x000fe20000000f00 */
[----:B------:R-:W-:Y:S01]  /*27c0*/  IMAD.MOV.U32 R2, RZ, RZ, R24 ;  /* 0x000000ffff027224 */ /* 0x000fe200078e0018 */
[----:B------:R-:W-:Y:S02]  /*27d0*/  MOV R0, R25 ;  /* 0x0000001900007202 */ /* 0x000fe40000000f00 */
[----:B------:R-:W-:-:S07]  /*27e0*/  MOV R7, 0x2800 ;  /* 0x0000280000077802 */ /* 0x000fce0000000f00 */
[----:B------:R-:W-:Y:S05]  /*27f0*/  CALL.REL.NOINC `($__internal_22_$__cuda_sm20_div_s64) ;  /* 0x0000002c005c7944 */ /* 0x000fea0003c00000 */
        /* <DEDUP_REMOVED lines=11> */
.L_x_843:
[----:B------:R-:W-:Y:S05]  /*28b0*/  BSYNC.RECONVERGENT B0 ;  /* 0x0000000000007941 */ /* 0x000fea0003800200 */
.L_x_841:
        /* <DEDUP_REMOVED lines=38> */
.L_x_845:
        /* <DEDUP_REMOVED lines=16> */
.L_x_846:
[----:B------:R-:W-:Y:S05]  /*2c20*/  BSYNC.RECONVERGENT B0 ;  /* 0x0000000000007941 */ /* 0x000fea0003800200 */
.L_x_844:
[----:B------:R-:W0:Y:S01]  /*2c30*/  LDC.64 R8, c[0x0][R13+0x450] ;  /* 0x000114000d087b82 */ /* 0x000e220000000a00 */
[----:B------:R-:W-:Y:S01]  /*2c40*/  MOV R15, R12 ;  /* 0x0000000c000f7202 */ /* 0x000fe20000000f00 */
[-C--:B0-----:R-:W-:Y:S02]  /*2c50*/  IMAD R0, R9, R2.reuse, RZ ;  /* 0x0000000209007224 */ /* 0x081fe400078e02ff */
[----:B------:R-:W-:-:S04]  /*2c60*/  IMAD.WIDE.U32 R14, R8, R2, R14 ;  /* 0x00000002080e7225 */ /* 0x000fc800078e000e */
[----:B------:R-:W-:-:S04]  /*2c70*/  IMAD R7, R8, R7, R0 ;  /* 0x0000000708077224 */ /* 0x000fc800078e0200 */
[----:B------:R-:W-:-:S07]  /*2c80*/  IMAD.IADD R12, R15, 0x1, R7 ;  /* 0x000000010f0c7824 */ /* 0x000fce00078e0207 */
.L_x_834:
[----:B------:R-:W0:Y:S02]  /*2c90*/  LDCU UR6, c[0x0][0x858] ;  /* 0x00010b00ff0677ac */ /* 0x000e240008000800 */
[----:B0-----:R-:W-:-:S04]  /*2ca0*/  UIADD3 UR6, UPT, UPT, UR6, -0x1, URZ ;  /* 0xffffffff06067890 */ /* 0x001fc8000fffe0ff */
[----:B------:R-:W-:-:S09]  /*2cb0*/  ULOP3.LUT UP0, UR6, UR6, 0x3, URZ, 0xc0, !UPT ;  /* 0x0000000306067892 */ /* 0x000fd2000f80c0ff */
        /* <DEDUP_REMOVED lines=34> */
.L_x_849:
        /* <DEDUP_REMOVED lines=15> */
.L_x_850:
[----:B------:R-:W-:Y:S05]  /*2fd0*/  BSYNC.RECONVERGENT B0 ;  /* 0x0000000000007941 */ /* 0x000fea0003800200 */
.L_x_848:
        /* <DEDUP_REMOVED lines=37> */
.L_x_852:
        /* <DEDUP_REMOVED lines=16> */
.L_x_853:
[----:B------:R-:W-:Y:S05]  /*3330*/  BSYNC.RECONVERGENT B0 ;  /* 0x0000000000007941 */ /* 0x000fea0003800200 */
.L_x_851:
[----:B------:R-:W0:Y:S01]  /*3340*/  LDC.64 R8, c[0x0][R13+0x450] ;  /* 0x000114000d087b82 */ /* 0x000e220000000a00 */
[----:B------:R-:W-:Y:S02]  /*3350*/  IMAD.MOV.U32 R15, RZ, RZ, R12 ;  /* 0x000000ffff0f7224 */ /* 0x000fe400078e000c */
[-C--:B0-----:R-:W-:Y:S02]  /*3360*/  IMAD R0, R9, R2.reuse, RZ ;  /* 0x0000000209007224 */ /* 0x081fe400078e02ff */
[----:B------:R-:W-:-:S04]  /*3370*/  IMAD.WIDE.U32 R14, R8, R2, R14 ;  /* 0x00000002080e7225 */ /* 0x000fc800078e000e */
[----:B------:R-:W-:-:S05]  /*3380*/  IMAD R7, R8, R7, R0 ;  /* 0x0000000708077224 */ /* 0x000fca00078e0200 */
[----:B------:R-:W-:-:S07]  /*3390*/  IADD3 R12, PT, PT, R15, R7, RZ ;  /* 0x000000070f0c7210 */ /* 0x000fce0007ffe0ff */
.L_x_847:
[----:B------:R-:W0:Y:S02]  /*33a0*/  LDCU UR6, c[0x0][0x858] ;  /* 0x00010b00ff0677ac */ /* 0x000e240008000800 */
[----:B0-----:R-:W-:-:S04]  /*33b0*/  ULOP3.LUT UR6, UR6, 0x1, URZ, 0xc0, !UPT ;  /* 0x0000000106067892 */ /* 0x001fc8000f8ec0ff */
[----:B------:R-:W-:-:S09]  /*33c0*/  UISETP.NE.U32.AND UP0, UPT, UR6, 0x1, UPT ;  /* 0x000000010600788c */ /* 0x000fd2000bf05070 */
        /* <DEDUP_REMOVED lines=33> */
.L_x_855:
[----:B------:R-:W-:Y:S01]  /*35e0*/  IMAD.MOV.U32 R18, RZ, RZ, R21 ;  /* 0x000000ffff127224 */ /* 0x000fe200078e0015 */
[----:B------:R-:W-:Y:S01]  /*35f0*/  MOV R2, R22 ;  /* 0x0000001600027202 */ /* 0x000fe20000000f00 */
[----:B------:R-:W-:Y:S01]  /*3600*/  IMAD.MOV.U32 R0, RZ, RZ, R23 ;  /* 0x000000ffff007224 */ /* 0x000fe200078e0017 */
[----:B------:R-:W-:-:S07]  /*3610*/  MOV R7, 0x3630 ;  /* 0x0000363000077802 */ /* 0x000fce0000000f00 */
[----:B------:R-:W-:Y:S05]  /*3620*/  CALL.REL.NOINC `($__internal_22_$__cuda_sm20_div_s64) ;  /* 0x0000001c00d07944 */ /* 0x000fea0003c00000 */
        /* <DEDUP_REMOVED lines=9> */
.L_x_856:
[----:B------:R-:W-:Y:S05]  /*36c0*/  BSYNC.RECONVERGENT B0 ;  /* 0x0000000000007941 */ /* 0x000fea0003800200 */
.L_x_854:
[----:B------:R-:W0:Y:S01]  /*36d0*/  LDC.64 R8, c[0x0][R13+0x450] ;  /* 0x000114000d087b82 */ /* 0x000e220000000a00 */
[----:B------:R-:W-:Y:S02]  /*36e0*/  IMAD.MOV.U32 R15, RZ, RZ, R12 ;  /* 0x000000ffff0f7224 */ /* 0x000fe400078e000c */
[-C--:B0-----:R-:W-:Y:S02]  /*36f0*/  IMAD R0, R9, R2.reuse, RZ ;  /* 0x0000000209007224 */ /* 0x081fe400078e02ff */
[----:B------:R-:W-:-:S04]  /*3700*/  IMAD.WIDE.U32 R14, R8, R2, R14 ;  /* 0x00000002080e7225 */ /* 0x000fc800078e000e */
[----:B------:R-:W-:-:S05]  /*3710*/  IMAD R7, R8, R7, R0 ;  /* 0x0000000708077224 */ /* 0x000fca00078e0200 */
[----:B------:R-:W-:-:S07]  /*3720*/  IADD3 R12, PT, PT, R15, R7, RZ ;  /* 0x000000070f0c7210 */ /* 0x000fce0007ffe0ff */
.L_x_833:
[----:B------:R-:W0:Y:S01]  /*3730*/  LDCU.64 UR14, c[0x0][0x790] ;  /* 0x0000f200ff0e77ac */ /* 0x000e220008000a00 */
[----:B------:R-:W-:Y:S01]  /*3740*/  IMAD.MOV.U32 R15, RZ, RZ, R12 ;  /* 0x000000ffff0f7224 */ /* 0x000fe200078e000c */
[----:B------:R-:W1:Y:S01]  /*3750*/  LDC.64 R10, c[0x0][0x868] ;  /* 0x00021a00ff0a7b82 */ /* 0x000e620000000a00 */
[----:B------:R-:W2:Y:S01]  /*3760*/  LDCU.64 UR16, c[0x0][0x6c0] ;  /* 0x0000d800ff1077ac */ /* 0x000ea20008000a00 */
[----:B0-----:R-:W-:Y:S02]  /*3770*/  IMAD R0, R3, UR14, RZ ;  /* 0x0000000e03007c24 */ /* 0x001fe4000f8e02ff */
[----:B------:R-:W-:-:S04]  /*3780*/  IMAD.WIDE.U32 R2, R21, UR14, R14 ;  /* 0x0000000e15027c25 */ /* 0x000fc8000f8e000e */
[----:B------:R-:W-:Y:S01]  /*3790*/  IMAD R7, R21, UR15, R0 ;  /* 0x0000000f15077c24 */ /* 0x000fe2000f8e0200 */
[----:B--2---:R-:W-:Y:S01]  /*37a0*/  LEA R8, P0, R2, UR16, 0x2 ;  /* 0x0000001002087c11 */ /* 0x004fe2000f8010ff */
[----:B------:R-:W0:Y:S03]  /*37b0*/  LDCU.64 UR14, c[0x0][0x870] ;  /* 0x00010e00ff0e77ac */ /* 0x000e260008000a00 */
[----:B------:R-:W-:-:S04]  /*37c0*/  IADD3 R3, PT, PT, R3, R7, RZ ;  /* 0x0000000703037210 */ /* 0x000fc80007ffe0ff */
[----:B------:R-:W-:-:S06]  /*37d0*/  LEA.HI.X R9, R2, UR17, R3, 0x2, P0 ;  /* 0x0000001102097c11 */ /* 0x000fcc00080f1403 */
[----:B------:R-:W0:Y:S01]  /*37e0*/  LDG.E R9, desc[UR10][R8.64] ;  /* 0x0000000a08097981 */ /* 0x000e22000c1e1900 */
[----:B------:R-:W-:Y:S01]  /*37f0*/  BSSY.RECONVERGENT B0, `(.L_x_857) ;  /* 0x000003c000007945 */ /* 0x000fe20003800200 */
[C---:B0-----:R-:W-:Y:S02]  /*3800*/  ISETP.GT.U32.AND P0, PT, R9.reuse, UR14, PT ;  /* 0x0000000e09007c0c */ /* 0x041fe4000bf04070 */
[----:B------:R-:W-:Y:S02]  /*3810*/  SHF.R.S32.HI R2, RZ, 0x1f, R9 ;  /* 0x0000001fff027819 */ /* 0x000fe40000011409 */
        /* <DEDUP_REMOVED lines=35> */
.L_x_860:
[----:B------:R-:W-:Y:S01]  /*3a50*/  IMAD.U32 R2, RZ, RZ, UR4 ;  /* 0x00000004ff027e24 */ /* 0x000fe2000f8e00ff */
[----:B------:R-:W-:Y:S02]  /*3a60*/  MOV R0, UR5 ;  /* 0x0000000500007c02 */ /* 0x000fe40008000f00 */
[----:B------:R-:W-:-:S07]  /*3a70*/  MOV R7, 0x3a90 ;  /* 0x00003a9000077802 */ /* 0x000fce0000000f00 */
[----:B------:R-:W-:Y:S05]  /*3a80*/  CALL.REL.NOINC `($__internal_22_$__cuda_sm20_div_s64) ;  /* 0x0000001800b87944 */ /* 0x000fea0003c00000 */
.L_x_861:
[----:B------:R-:W-:Y:S05]  /*3a90*/  BSYNC.RECONVERGENT B1 ;  /* 0x0000000000017941 */ /* 0x000fea0003800200 */
.L_x_859:
[----:B------:R-:W0:Y:S01]  /*3aa0*/  LDCU.64 UR16, c[0x0][0x860] ;  /* 0x00010c00ff1077ac */ /* 0x000e220008000a00 */
[----:B------:R-:W-:Y:S01]  /*3ab0*/  SHF.R.S32.HI R2, RZ, 0x1f, R0 ;  /* 0x0000001fff027819 */ /* 0x000fe20000011400 */
[----:B------:R-:W1:Y:S01]  /*3ac0*/  LDCU.64 UR14, c[0x0][0x450] ;  /* 0x00008a00ff0e77ac */ /* 0x000e620008000a00 */
[----:B0-----:R-:W-:-:S04]  /*3ad0*/  ISETP.NE.U32.AND P0, PT, R0, UR16, PT ;  /* 0x0000001000007c0c */ /* 0x001fc8000bf05070 */
[----:B------:R-:W-:Y:S01]  /*3ae0*/  ISETP.NE.AND.EX P0, PT, R2, UR17, PT, P0 ;  /* 0x0000001102007c0c */ /* 0x000fe2000bf05300 */
[----:B------:R-:W0:Y:S03]  /*3af0*/  LDCU.64 UR16, c[0x0][0x380] ;  /* 0x00007000ff1077ac */ /* 0x000e260008000a00 */
[----:B------:R-:W-:-:S04]  /*3b00*/  SEL R3, RZ, 0xffffffff, P0 ;  /* 0xffffffffff037807 */ /* 0x000fc80000000000 */
[----:B------:R-:W-:-:S05]  /*3b10*/  IADD3 R0, P0, PT, R0, R3, RZ ;  /* 0x0000000300007210 */ /* 0x000fca0007f1e0ff */
[----:B------:R-:W-:-:S04]  /*3b20*/  IMAD.X R2, R2, 0x1, R3, P0 ;  /* 0x0000000102027824 */ /* 0x000fc800000e0603 */
[----:B-1----:R-:W-:Y:S02]  /*3b30*/  IMAD R7, R2, UR14, RZ ;  /* 0x0000000e02077c24 */ /* 0x002fe4000f8e02ff */
[----:B------:R-:W-:-:S04]  /*3b40*/  IMAD.WIDE.U32 R2, R0, UR14, RZ ;  /* 0x0000000e00027c25 */ /* 0x000fc8000f8e00ff */
[----:B------:R-:W-:Y:S01]  /*3b50*/  IMAD R7, R0, UR15, R7 ;  /* 0x0000000f00077c24 */ /* 0x000fe2000f8e0207 */
[----:B0-----:R-:W-:-:S04]  /*3b60*/  LEA R8, P0, R2, UR16, 0x2 ;  /* 0x0000001002087c11 */ /* 0x001fc8000f8010ff */
[----:B------:R-:W-:-:S04]  /*3b70*/  IADD3 R3, PT, PT, R3, R7, RZ ;  /* 0x0000000703037210 */ /* 0x000fc80007ffe0ff */
[----:B------:R-:W-:Y:S01]  /*3b80*/  LEA.HI.X R9, R2, UR17, R3, 0x2, P0 ;  /* 0x0000001102097c11 */ /* 0x000fe200080f1403 */
[----:B------:R-:W-:-:S05]  /*3b90*/  IMAD.MOV.U32 R3, RZ, RZ, 0x1 ;  /* 0x00000001ff037424 */ /* 0x000fca00078e00ff */
[----:B------:R0:W-:Y:S02]  /*3ba0*/  REDG.E.ADD.STRONG.GPU desc[UR10][R8.64], R3 ;  /* 0x000000030800798e */ /* 0x0001e4000c12e10a */
.L_x_858:
[----:B------:R-:W-:Y:S05]  /*3bb0*/  BSYNC.RECONVERGENT B0 ;  /* 0x0000000000007941 */ /* 0x000fea0003800200 */
.L_x_857:
[----:B------:R-:W1:Y:S01]  /*3bc0*/  LDCU.64 UR14, c[0x0][0x878] ;  /* 0x00010f00ff0e77ac */ /* 0x000e620008000a00 */
[----:B------:R-:W-:-:S04]  /*3bd0*/  IADD3 R6, P0, PT, R4, R6, RZ ;  /* 0x0000000604067210 */ /* 0x000fc80007f1e0ff */
[----:B------:R-:W-:Y:S02]  /*3be0*/  IADD3.X R5, PT, PT, RZ, R5, RZ, P0, !PT ;  /* 0x00000005ff057210 */ /* 0x000fe400007fe4ff */
[----:B-1----:R-:W-:-:S04]  /*3bf0*/  ISETP.GE.U32.AND P0, PT, R6, UR14, PT ;  /* 0x0000000e06007c0c */ /* 0x002fc8000bf06070 */
[----:B------:R-:W-:-:S13]  /*3c00*/  ISETP.GE.AND.EX P0, PT, R5, UR15, PT, P0 ;  /* 0x0000000f05007c0c */ /* 0x000fda000bf06300 */
[----:B------:R-:W-:Y:S05]  /*3c10*/  @!P0 BRA `(.L_x_862) ;  /* 0xffffffc400648947 */ /* 0x000fea000383ffff */
[----:B------:R-:W-:Y:S05]  /*3c20*/  EXIT ;  /* 0x000000000000794d */ /* 0x000fea0003800000 */
.L_x_806:
[----:B------:R-:W-:Y:S01]  /*3c30*/  IADD3 R3, P0, PT, R4, R6, RZ ;  /* 0x0000000604037210 */ /* 0x000fe20007f1e0ff */
[----:B------:R-:W-:Y:S03]  /*3c40*/  BSSY.RECONVERGENT B0, `(.L_x_863) ;  /* 0x0000023000007945 */ /* 0x000fe60003800200 */
[C---:B------:R-:W-:Y:S01]  /*3c50*/  ISETP.GT.U32.AND P1, PT, R3.reuse, UR12, PT ;  /* 0x0000000c03007c0c */ /* 0x040fe2000bf24070 */
[----:B------:R-:W-:Y:S01]  /*3c60*/  IMAD.X R7, RZ, RZ, R5, P0 ;  /* 0x000000ffff077224 */ /* 0x000fe200000e0605 */
[----:B------:R-:W-:-:S04]  /*3c70*/  ISETP.GE.U32.AND P0, PT, R3, UR12, PT ;  /* 0x0000000c03007c0c */ /* 0x000fc8000bf06070 */
[C---:B------:R-:W-:Y:S02]  /*3c80*/  ISETP.GT.U32.AND.EX P1, PT, R7.reuse, UR13, PT, P1 ;  /* 0x0000000d07007c0c */ /* 0x040fe4000bf24110 */
[----:B------:R-:W-:Y:S02]  /*3c90*/  ISETP.GE.U32.AND.EX P0, PT, R7, UR13, PT, P0 ;  /* 0x0000000d07007c0c */ /* 0x000fe4000bf06100 */
[----:B------:R-:W-:Y:S02]  /*3ca0*/  SEL R0, R3, UR12, P1 ;  /* 0x0000000c03007c07 */ /* 0x000fe40008800000 */
[----:B------:R-:W-:Y:S02]  /*3cb0*/  SEL R21, RZ, 0x1, P0 ;  /* 0x00000001ff157807 */ /* 0x000fe40000000000 */
[----:B------:R-:W-:Y:S02]  /*3cc0*/  SEL R2, R7, UR13, P1 ;  /* 0x0000000d07027c07 */ /* 0x000fe40008800000 */
[----:B------:R-:W-:-:S04]  /*3cd0*/  IADD3 R3, P0, P1, R0, -R3, -R21 ;  /* 0x8000000300037210 */ /* 0x000fc8000791e815 */
[----:B------:R-:W-:-:S04]  /*3ce0*/  IADD3.X R2, PT, PT, R2, -0x1, ~R7, P0, P1 ;  /* 0xffffffff02027810 */ /* 0x000fc800007e2c07 */
        /* <DEDUP_REMOVED lines=20> */
[----:B------:R-:W-:Y:S01]  /*3e30*/  @!P2 LOP3.LUT R14, RZ, R4, RZ, 0x33, !PT ;  /* 0x00000004ff0ea212 */ /* 0x000fe200078e33ff */
[----:B------:R-:W-:Y:S06]  /*3e40*/  BRA `(.L_x_865) ;  /* 0x0000000000087947 */ /* 0x000fec0003800000 */
.L_x_864:
[----:B------:R-:W-:-:S07]  /*3e50*/  MOV R0, 0x3e70 ;  /* 0x00003e7000007802 */ /* 0x000fce0000000f00 */
[----:B------:R-:W-:Y:S05]  /*3e60*/  CALL.REL.NOINC `($__internal_23_$__cuda_sm20_div_u64) ;  /* 0x0000001c001c7944 */ /* 0x000fea0003c00000 */
.L_x_865:
[----:B------:R-:W-:Y:S05]  /*3e70*/  BSYNC.RECONVERGENT B0 ;  /* 0x0000000000007941 */ /* 0x000fea0003800200 */
.L_x_863:
[----:B------:R-:W-:Y:S01]  /*3e80*/  IADD3 R21, P1, PT, R14, R21, RZ ;  /* 0x000000150e157210 */ /* 0x000fe20007f3e0ff */
[----:B------:R-:W0:Y:S01]  /*3e90*/  LDCU.64 UR14, c[0x0][0x860] ;  /* 0x00010c00ff0e77ac */ /* 0x000e220008000a00 */
[----:B------:R-:W-:Y:S02]  /*3ea0*/  BSSY B0, `(.L_x_866) ;  /* 0x000005d000007945 */ /* 0x000fe40003800000 */
[----:B------:R-:W-:Y:S01]  /*3eb0*/  LOP3.LUT R0, R21, 0x3, RZ, 0xc0, !PT ;  /* 0x0000000315007812 */ /* 0x000fe200078ec0ff */
[----:B------:R-:W1:Y:S01]  /*3ec0*/  LDCU.64 UR24, c[0x0][0x860] ;  /* 0x00010c00ff1877ac */ /* 0x000e620008000a00 */
[----:B------:R-:W-:Y:S02]  /*3ed0*/  IADD3.X R14, PT, PT, RZ, R15, RZ, P1, !PT ;  /* 0x0000000fff0e7210 */ /* 0x000fe40000ffe4ff */
[----:B------:R-:W-:Y:S01]  /*3ee0*/  ISETP.NE.U32.AND P0, PT, R0, 0x3, PT ;  /* 0x000000030000780c */ /* 0x000fe20003f05070 */
[----:B------:R-:W2:Y:S03]  /*3ef0*/  LDCU.64 UR30, c[0x0][0x870] ;  /* 0x00010e00ff1e77ac */ /* 0x000ea60008000a00 */
[----:B------:R-:W-:Y:S01]  /*3f00*/  ISETP.NE.AND.EX P0, PT, RZ, RZ, PT, P0 ;  /* 0x000000ffff00720c */ /* 0x000fe20003f05300 */
[----:B------:R-:W3:Y:S01]  /*3f10*/  LDCU.64 UR12, c[0x0][0x870] ;  /* 0x00010e00ff0c77ac */ /* 0x000ee20008000a00 */
[----:B------:R-:W4:Y:S01]  /*3f20*/  LDCU.64 UR6, c[0x0][0x790] ;  /* 0x0000f200ff0677ac */ /* 0x000f220008000a00 */
[----:B------:R-:W0:Y:S01]  /*3f30*/  LDCU.64 UR20, c[0x0][0x790] ;  /* 0x0000f200ff1477ac */ /* 0x000e220008000a00 */
[----:B------:R-:W0:Y:S01]  /*3f40*/  LDCU.64 UR8, c[0x0][0x6c0] ;  /* 0x0000d800ff0877ac */ /* 0x000e220008000a00 */
[----:B------:R-:W0:Y:S01]  /*3f50*/  LDCU.64 UR22, c[0x0][0x6c0] ;  /* 0x0000d800ff1677ac */ /* 0x000e220008000a00 */
[----:B------:R-:W0:Y:S01]  /*3f60*/  LDCU.64 UR16, c[0x0][0x450] ;  /* 0x00008a00ff1077ac */ /* 0x000e220008000a00 */
[----:B------:R-:W0:Y:S01]  /*3f70*/  LDCU.64 UR26, c[0x0][0x450] ;  /* 0x00008a00ff1a77ac */ /* 0x000e220008000a00 */
[----:B------:R-:W0:Y:S01]  /*3f80*/  LDCU.64 UR18, c[0x0][0x380] ;  /* 0x00007000ff1277ac */ /* 0x000e220008000a00 */
[----:B------:R-:W0:Y:S01]  /*3f90*/  LDCU.64 UR28, c[0x0][0x380] ;  /* 0x00007000ff1c77ac */ /* 0x000e220008000a00 */
[----:B------:R-:W0:Y:S03]  /*3fa0*/  LDCU.64 UR32, c[0x0][0x878] ;  /* 0x00010f00ff2077ac */ /* 0x000e260008000a00 */
[----:B-1----:R-:W-:Y:S05]  /*3fb0*/  @!P0 BRA `(.L_x_867) ;  /* 0x00000004002c8947 */ /* 0x002fea0003800000 */
[----:B------:R-:W1:Y:S01]  /*3fc0*/  LDC.64 R12, c[0x0][0x868] ;  /* 0x00021a00ff0c7b82 */ /* 0x000e620000000a00 */
[----:B------:R-:W-:Y:S01]  /*3fd0*/  VIADD R15, R21, 0x1 ;  /* 0x00000001150f7836 */ /* 0x000fe20000000000 */
[----:B------:R-:W-:-:S04]  /*3fe0*/  CS2R R22, SRZ ;  /* 0x0000000000167805 */ /* 0x000fc8000001ff00 */
[----:B------:R-:W-:-:S07]  /*3ff0*/  LOP3.LUT R15, R15, 0x3, RZ, 0xc0, !PT ;  /* 0x000000030f0f7812 */ /* 0x000fce00078ec0ff */
.L_x_873:
[----:B----4-:R-:W-:Y:S02]  /*4000*/  IMAD R7, R5, UR6, RZ ;  /* 0x0000000605077c24 */ /* 0x010fe4000f8e02ff */
[----:B0-----:R-:W-:-:S04]  /*4010*/  IMAD.WIDE.U32 R2, R6, UR6, RZ ;  /* 0x0000000606027c25 */ /* 0x001fc8000f8e00ff */
[----:B------:R-:W-:Y:S01]  /*4020*/  IMAD R7, R6, UR7, R7 ;  /* 0x0000000706077c24 */ /* 0x000fe2000f8e0207 */
[----:B0-----:R-:W-:-:S04]  /*4030*/  LEA R8, P0, R2, UR8, 0x2 ;  /* 0x0000000802087c11 */ /* 0x001fc8000f8010ff */
[----:B------:R-:W-:-:S04]  /*4040*/  IADD3 R3, PT, PT, R3, R7, RZ ;  /* 0x0000000703037210 */ /* 0x000fc80007ffe0ff */
[----:B------:R-:W-:-:S06]  /*4050*/  LEA.HI.X R9, R2, UR9, R3, 0x2, P0 ;  /* 0x0000000902097c11 */ /* 0x000fcc00080f1403 */
[----:B------:R-:W3:Y:S01]  /*4060*/  LDG.E R9, desc[UR10][R8.64] ;  /* 0x0000000a08097981 */ /* 0x000ee2000c1e1900 */
[----:B------:R-:W-:Y:S01]  /*4070*/  IADD3 R23, P0, PT, R23, 0x1, RZ ;  /* 0x0000000117177810 */ /* 0x000fe20007f1e0ff */
[----:B------:R-:W-:Y:S05]  /*4080*/  YIELD ;  /* 0x0000000000007946 */ /* 0x000fea0003800000 */
[----:B------:R-:W-:Y:S01]  /*4090*/  IMAD.X R22, RZ, RZ, R22, P0 ;  /* 0x000000ffff167224 */ /* 0x000fe200000e0616 */
[----:B------:R-:W-:Y:S01]  /*40a0*/  ISETP.NE.U32.AND P0, PT, R23, R15, PT ;  /* 0x0000000f1700720c */ /* 0x000fe20003f05070 */
[----:B------:R-:W-:Y:S03]  /*40b0*/  BSSY.RECONVERGENT B1, `(.L_x_868) ;  /* 0x0000038000017945 */ /* 0x000fe60003800200 */
[----:B------:R-:W-:-:S02]  /*40c0*/  ISETP.NE.AND.EX P0, PT, R22, RZ, PT, P0 ;  /* 0x000000ff1600720c */ /* 0x000fc40003f05300 */
[C---:B---3--:R-:W-:Y:S02]  /*40d0*/  ISETP.GT.U32.AND P1, PT, R9.reuse, UR12, PT ;  /* 0x0000000c09007c0c */ /* 0x048fe4000bf24070 */
[----:B------:R-:W-:Y:S02]  /*40e0*/  SHF.R.S32.HI R2, RZ, 0x1f, R9 ;  /* 0x0000001fff027819 */ /* 0x000fe40000011409 */
[----:B-1----:R-:W-:Y:S02]  /*40f0*/  ISETP.LT.U32.AND P2, PT, R9, R12, PT ;  /* 0x0000000c0900720c */ /* 0x002fe40003f41070 */
[----:B------:R-:W-:-:S04]  /*4100*/  ISETP.GT.AND.EX P1, PT, R2, UR13, PT, P1 ;  /* 0x0000000d02007c0c */ /* 0x000fc8000bf24310 */
[----:B------:R-:W-:-:S13]  /*4110*/  ISETP.LT.OR.EX P1, PT, R2, R13, P1, P2 ;  /* 0x0000000d0200720c */ /* 0x000fda0000f21720 */
[----:B------:R-:W-:Y:S05]  /*4120*/  @P1 BRA `(.L_x_869) ;  /* 0x0000000000c01947 */ /* 0x000fea0003800000 */
[----:B------:R-:W-:Y:S01]  /*4130*/  IADD3 R0, P1, PT, R9, -R12, RZ ;  /* 0x8000000c09007210 */ /* 0x000fe20007f3e0ff */
[----:B------:R-:W-:Y:S03]  /*4140*/  BSSY.RECONVERGENT B2, `(.L_x_870) ;  /* 0x0000020000027945 */ /* 0x000fe60003800200 */
[----:B------:R-:W-:Y:S01]  /*4150*/  IADD3.X R2, PT, PT, R2, ~R13, RZ, P1, !PT ;  /* 0x8000000d02027210 */ /* 0x000fe20000ffe4ff */
[----:B------:R-:W-:-:S04]  /*4160*/  IMAD.WIDE.U32 R18, R0, UR14, RZ ;  /* 0x0000000e00127c25 */ /* 0x000fc8000f8e00ff */
[----:B------:R-:W-:-:S04]  /*4170*/  IMAD R3, R2, UR14, RZ ;  /* 0x0000000e02037c24 */ /* 0x000fc8000f8e02ff */
        /* <DEDUP_REMOVED lines=10> */
[----:B0-----:R-:W-:Y:S01]  /*4220*/  MOV R2, RZ ;  /* 0x000000ff00027202 */ /* 0x001fe20000000f00 */
[----:B-1----:R-:W-:-:S04]  /*4230*/  IMAD.MOV R9, RZ, RZ, -R3 ;  /* 0x000000ffff097224 */ /* 0x002fc800078e0a03 */
        /* <DEDUP_REMOVED lines=9> */
[----:B------:R-:W-:Y:S02]  /*42d0*/  @P2 IADD3 R0, PT, PT, R0, 0x1, RZ ;  /* 0x0000000100002810 */ /* 0x000fe40007ffe0ff */
[----:B------:R-:W-:Y:S01]  /*42e0*/  @!P3 LOP3.LUT R0, RZ, UR4, RZ, 0x33, !PT ;  /* 0x00000004ff00bc12 */ /* 0x000fe2000f8e33ff */
[----:B------:R-:W-:Y:S06]  /*42f0*/  BRA `(.L_x_872) ;  /* 0x0000000000107947 */ /* 0x000fec0003800000 */
.L_x_871:
[----:B------:R-:W-:Y:S01]  /*4300*/  IMAD.U32 R2, RZ, RZ, UR4 ;  /* 0x00000004ff027e24 */ /* 0x000fe2000f8e00ff */
[----:B------:R-:W-:Y:S02]  /*4310*/  MOV R0, UR5 ;  /* 0x0000000500007c02 */ /* 0x000fe40008000f00 */
[----:B------:R-:W-:-:S07]  /*4320*/  MOV R7, 0x4340 ;  /* 0x0000434000077802 */ /* 0x000fce0000000f00 */
[----:B--2---:R-:W-:Y:S05]  /*4330*/  CALL.REL.NOINC `($__internal_22_$__cuda_sm20_div_s64) ;  /* 0x00000010008c7944 */ /* 0x004fea0003c00000 */
.L_x_872:
[----:B--2---:R-:W-:Y:S05]  /*4340*/  BSYNC.RECONVERGENT B2 ;  /* 0x0000000000027941 */ /* 0x004fea0003800200 */
.L_x_870:
[----:B------:R-:W-:Y:S02]  /*4350*/  ISETP.NE.U32.AND P1, PT, R0, UR14, PT ;  /* 0x0000000e00007c0c */ /* 0x000fe4000bf25070 */
[----:B------:R-:W-:-:S04]  /*4360*/  SHF.R.S32.HI R2, RZ, 0x1f, R0 ;  /* 0x0000001fff027819 */ /* 0x000fc80000011400 */
[----:B------:R-:W-:-:S04]  /*4370*/  ISETP.NE.AND.EX P1, PT, R2, UR15, PT, P1 ;  /* 0x0000000f02007c0c */ /* 0x000fc8000bf25310 */
[----:B------:R-:W-:-:S04]  /*4380*/  SEL R3, RZ, 0xffffffff, P1 ;  /* 0xffffffffff037807 */ /* 0x000fc80000800000 */
[----:B------:R-:W-:-:S05]  /*4390*/  IADD3 R0, P1, PT, R0, R3, RZ ;  /* 0x0000000300007210 */ /* 0x000fca0007f3e0ff */
[----:B------:R-:W-:-:S04]  /*43a0*/  IMAD.X R2, R2, 0x1, R3, P1 ;  /* 0x0000000102027824 */ /* 0x000fc800008e0603 */
[----:B------:R-:W-:Y:S02]  /*43b0*/  IMAD R7, R2, UR16, RZ ;  /* 0x0000001002077c24 */ /* 0x000fe4000f8e02ff */
[----:B------:R-:W-:-:S04]  /*43c0*/  IMAD.WIDE.U32 R2, R0, UR16, RZ ;  /* 0x0000001000027c25 */ /* 0x000fc8000f8e00ff */
[----:B------:R-:W-:Y:S01]  /*43d0*/  IMAD R7, R0, UR17, R7 ;  /* 0x0000001100077c24 */ /* 0x000fe2000f8e0207 */
[----:B------:R-:W-:-:S04]  /*43e0*/  LEA R8, P1, R2, UR18, 0x2 ;  /* 0x0000001202087c11 */ /* 0x000fc8000f8210ff */
[----:B------:R-:W-:-:S04]  /*43f0*/  IADD3 R3, PT, PT, R3, R7, RZ ;  /* 0x0000000703037210 */ /* 0x000fc80007ffe0ff */
[----:B------:R-:W-:Y:S01]  /*4400*/  LEA.HI.X R9, R2, UR19, R3, 0x2, P1 ;  /* 0x0000001302097c11 */ /* 0x000fe200088f1403 */
[----:B------:R-:W-:-:S05]  /*4410*/  IMAD.MOV.U32 R3, RZ, RZ, 0x1 ;  /* 0x00000001ff037424 */ /* 0x000fca00078e00ff */
[----:B------:R0:W-:Y:S02]  /*4420*/  REDG.E.ADD.STRONG.GPU desc[UR10][R8.64], R3 ;  /* 0x000000030800798e */ /* 0x0001e4000c12e10a */
.L_x_869:
[----:B--2---:R-:W-:Y:S05]  /*4430*/  BSYNC.RECONVERGENT B1 ;  /* 0x0000000000017941 */ /* 0x004fea0003800200 */
.L_x_868:
[----:B------:R-:W-:-:S04]  /*4440*/  IADD3 R6, P1, PT, R4, R6, RZ ;  /* 0x0000000604067210 */ /* 0x000fc80007f3e0ff */
[----:B------:R-:W-:Y:S01]  /*4450*/  IADD3.X R5, PT, PT, RZ, R5, RZ, P1, !PT ;  /* 0x00000005ff057210 */ /* 0x000fe20000ffe4ff */
[----:B------:R-:W-:Y:S08]  /*4460*/  @P0 BRA `(.L_x_873) ;  /* 0xfffffff800e40947 */ /* 0x000ff0000383ffff */
.L_x_867:
[----:B0-234-:R-:W-:Y:S05]  /*4470*/  BSYNC B0 ;  /* 0x0000000000007941 */ /* 0x01dfea0003800000 */
.L_x_866:
[----:B------:R-:W0:Y:S01]  /*4480*/  LDC.64 R12, c[0x0][0x868] ;  /* 0x00021a00ff0c7b82 */ /* 0x000e220000000a00 */
[----:B------:R-:W-:-:S04]  /*4490*/  ISETP.GE.U32.AND P0, PT, R21, 0x3, PT ;  /* 0x000000031500780c */ /* 0x000fc80003f06070 */
[----:B------:R-:W-:-:S13]  /*44a0*/  ISETP.GE.U32.AND.EX P0, PT, R14, RZ, PT, P0 ;  /* 0x000000ff0e00720c */ /* 0x000fda0003f06100 */
[----:B------:R-:W-:Y:S05]  /*44b0*/  @!P0 EXIT ;  /* 0x000000000000894d */ /* 0x000fea0003800000 */
[----:B------:R-:W-:Y:S01]  /*44c0*/  BSSY B0, `(.L_x_874) ;  /* 0x0000109000007945 */ /* 0x000fe20003800000 */
.L_x_895:
[----:B------:R-:W-:Y:S02]  /*44d0*/  IMAD R7, R5, UR20, RZ ;  /* 0x0000001405077c24 */ /* 0x000fe4000f8e02ff */
[----:B0-----:R-:W-:-:S04]  /*44e0*/  IMAD.WIDE.U32 R2, R6, UR20, RZ ;  /* 0x0000001406027c25 */ /* 0x001fc8000f8e00ff */
[----:B------:R-:W-:Y:S01]  /*44f0*/  IMAD R7, R6, UR21, R7 ;  /* 0x0000001506077c24 */ /* 0x000fe2000f8e0207 */
[----:B------:R-:W-:-:S03]  /*4500*/  LEA R8, P0, R2, UR22, 0x2 ;  /* 0x0000001602087c11 */ /* 0x000fc6000f8010ff */
[----:B------:R-:W-:-:S05]  /*4510*/  IMAD.IADD R3, R3, 0x1, R7 ;  /* 0x0000000103037824 */ /* 0x000fca00078e0207 */
[----:B------:R-:W-:-:S06]  /*4520*/  LEA.HI.X R9, R2, UR23, R3, 0x2, P0 ;  /* 0x0000001702097c11 */ /* 0x000fcc00080f1403 */
[----:B------:R-:W2:Y:S01]  /*4530*/  LDG.E R9, desc[UR10][R8.64] ;  /* 0x0000000a08097981 */ /* 0x000ea2000c1e1900 */
[----:B------:R-:W-:Y:S05]  /*4540*/  YIELD ;  /* 0x0000000000007946 */ /* 0x000fea0003800000 */
[----:B------:R-:W-:Y:S01]  /*4550*/  BSSY.RECONVERGENT B1, `(.L_x_875) ;  /* 0x0000037000017945 */ /* 0x000fe20003800200 */
[C---:B--2---:R-:W-:Y:S02]  /*4560*/  ISETP.GT.U32.AND P0, PT, R9.reuse, UR30, PT ;  /* 0x0000001e09007c0c */ /* 0x044fe4000bf04070 */
[----:B------:R-:W-:Y:S02]  /*4570*/  SHF.R.S32.HI R2, RZ, 0x1f, R9 ;  /* 0x0000001fff027819 */ /* 0x000fe40000011409 */
[----:B0-----:R-:W-:-:S02]  /*4580*/  ISETP.LT.U32.AND P1, PT, R9, R12, PT ;  /* 0x0000000c0900720c */ /* 0x001fc40003f21070 */
        /* <DEDUP_REMOVED lines=18> */
[----:B0-----:R-:W-:Y:S02]  /*46b0*/  HFMA2 R2, -RZ, RZ, 0, 0 ;  /* 0x00000000ff027431 */ /* 0x001fe400000001ff */
        /* <DEDUP_REMOVED lines=13> */
.L_x_878:
[----:B------:R-:W-:Y:S01]  /*4790*/  IMAD.U32 R2, RZ, RZ, UR4 ;  /* 0x00000004ff027e24 */ /* 0x000fe2000f8e00ff */
[----:B------:R-:W-:Y:S02]  /*47a0*/  MOV R0, UR5 ;  /* 0x0000000500007c02 */ /* 0x000fe40008000f00 */
[----:B------:R-:W-:-:S07]  /*47b0*/  MOV R7, 0x47d0 ;  /* 0x000047d000077802 */ /* 0x000fce0000000f00 */
[----:B------:R-:W-:Y:S05]  /*47c0*/  CALL.REL.NOINC `($__internal_22_$__cuda_sm20_div_s64) ;  /* 0x0000000c00687944 */ /* 0x000fea0003c00000 */
.L_x_879:
[----:B------:R-:W-:Y:S05]  /*47d0*/  BSYNC.RECONVERGENT B2 ;  /* 0x0000000000027941 */ /* 0x000fea0003800200 */
.L_x_877:
        /* <DEDUP_REMOVED lines=14> */
.L_x_876:
[----:B------:R-:W-:Y:S05]  /*48c0*/  BSYNC.RECONVERGENT B1 ;  /* 0x0000000000017941 */ /* 0x000fea0003800200 */
.L_x_875:
[----:B------:R-:W-:-:S04]  /*48d0*/  IADD3 R6, P0, PT, R4, R6, RZ ;  /* 0x0000000604067210 */ /* 0x000fc80007f1e0ff */
[----:B------:R-:W-:Y:S01]  /*48e0*/  IADD3.X R5, PT, PT, RZ, R5, RZ, P0, !PT ;  /* 0x00000005ff057210 */ /* 0x000fe200007fe4ff */
[----:B0-----:R-:W-:-:S04]  /*48f0*/  IMAD.WIDE.U32 R2, R6, UR20, RZ ;  /* 0x0000001406027c25 */ /* 0x001fc8000f8e00ff */
[----:B------:R-:W-:Y:S01]  /*4900*/  IMAD R7, R5, UR20, RZ ;  /* 0x0000001405077c24 */ /* 0x000fe2000f8e02ff */
[----:B------:R-:W-:-:S03]  /*4910*/  LEA R8, P0, R2, UR22, 0x2 ;  /* 0x0000001602087c11 */ /* 0x000fc6000f8010ff */
[----:B------:R-:W-:-:S04]  /*4920*/  IMAD R7, R6, UR21, R7 ;  /* 0x0000001506077c24 */ /* 0x000fc8000f8e0207 */
[----:B------:R-:W-:-:S05]  /*4930*/  IMAD.IADD R3, R3, 0x1, R7 ;  /* 0x0000000103037824 */ /* 0x000fca00078e0207 */
[----:B------:R-:W-:-:S06]  /*4940*/  LEA.HI.X R9, R2, UR23, R3, 0x2, P0 ;  /* 0x0000001702097c11 */ /* 0x000fcc00080f1403 */
[----:B------:R-:W2:Y:S01]  /*4950*/  LDG.E R9, desc[UR10][R8.64] ;  /* 0x0000000a08097981 */ /* 0x000ea2000c1e1900 */
[----:B------:R-:W-:Y:S01]  /*4960*/  BSSY.RECONVERGENT B1, `(.L_x_880) ;  /* 0x0000037000017945 */ /* 0x000fe20003800200 */
[C---:B--2---:R-:W-:Y:S02]  /*4970*/  ISETP.GT.U32.AND P0, PT, R9.reuse, UR30, PT ;  /* 0x0000001e09007c0c */ /* 0x044fe4000bf04070 */
[----:B------:R-:W-:Y:S02]  /*4980*/  SHF.R.S32.HI R2, RZ, 0x1f, R9 ;  /* 0x0000001fff027819 */ /* 0x000fe40000011409 */
[----:B------:R-:W-:Y:S02]  /*4990*/  ISETP.LT.U32.AND P1, PT, R9, R12, PT ;  /* 0x0000000c0900720c */ /* 0x000fe40003f21070 */
        /* <DEDUP_REMOVED lines=32> */
.L_x_883:
[----:B------:R-:W-:Y:S01]  /*4ba0*/  IMAD.U32 R2, RZ, RZ, UR4 ;  /* 0x00000004ff027e24 */ /* 0x000fe2000f8e00ff */
[----:B------:R-:W-:Y:S02]  /*4bb0*/  MOV R0, UR5 ;  /* 0x0000000500007c02 */ /* 0x000fe40008000f00 */
[----:B------:R-:W-:-:S07]  /*4bc0*/  MOV R7, 0x4be0 ;  /* 0x00004be000077802 */ /* 0x000fce0000000f00 */
[----:B------:R-:W-:Y:S05]  /*4bd0*/  CALL.REL.NOINC `($__internal_22_$__cuda_sm20_div_s64) ;  /* 0x0000000800647944 */ /* 0x000fea0003c00000 */
.L_x_884:
[----:B------:R-:W-:Y:S05]  /*4be0*/  BSYNC.RECONVERGENT B2 ;  /* 0x0000000000027941 */ /* 0x000fea0003800200 */
.L_x_882:
        /* <DEDUP_REMOVED lines=14> */
.L_x_881:
[----:B------:R-:W-:Y:S05]  /*4cd0*/  BSYNC.RECONVERGENT B1 ;  /* 0x0000000000017941 */ /* 0x000fea0003800200 */
.L_x_880:
        /* <DEDUP_REMOVED lines=45> */
.L_x_888:
[----:B------:R-:W-:Y:S01]  /*4fb0*/  IMAD.U32 R2, RZ, RZ, UR4 ;  /* 0x00000004ff027e24 */ /* 0x000fe2000f8e00ff */
[----:B------:R-:W-:Y:S02]  /*4fc0*/  MOV R0, UR5 ;  /* 0x0000000500007c02 */ /* 0x000fe40008000f00 */
[----:B------:R-:W-:-:S07]  /*4fd0*/  MOV R7, 0x4ff0 ;  /* 0x00004ff000077802 */ /* 0x000fce0000000f00 */
[----:B------:R-:W-:Y:S05]  /*4fe0*/  CALL.REL.NOINC `($__internal_22_$__cuda_sm20_div_s64) ;  /* 0x0000000400607944 */ /* 0x000fea0003c00000 */
.L_x_889:
[----:B------:R-:W-:Y:S05]  /*4ff0*/  BSYNC.RECONVERGENT B2 ;  /* 0x0000000000027941 */ /* 0x000fea0003800200 */
.L_x_887:
        /* <DEDUP_REMOVED lines=14> */
.L_x_886:
[----:B------:R-:W-:Y:S05]  /*50e0*/  BSYNC.RECONVERGENT B1 ;  /* 0x0000000000017941 */ /* 0x000fea0003800200 */
.L_x_885:
        /* <DEDUP_REMOVED lines=45> */
.L_x_893:
[----:B------:R-:W-:Y:S01]  /*53c0*/  IMAD.U32 R2, RZ, RZ, UR4 ;  /* 0x00000004ff027e24 */ /* 0x000fe2000f8e00ff */
[----:B------:R-:W-:Y:S02]  /*53d0*/  MOV R0, UR5 ;  /* 0x0000000500007c02 */ /* 0x000fe40008000f00 */
[----:B------:R-:W-:-:S07]  /*53e0*/  MOV R7, 0x5400 ;  /* 0x0000540000077802 */ /* 0x000fce0000000f00 */
[----:B------:R-:W-:Y:S05]  /*53f0*/  CALL.REL.NOINC `($__internal_22_$__cuda_sm20_div_s64) ;  /* 0x00000000005c7944 */ /* 0x000fea0003c00000 */
.L_x_894:
[----:B------:R-:W-:Y:S05]  /*5400*/  BSYNC.RECONVERGENT B2 ;  /* 0x0000000000027941 */ /* 0x000fea0003800200 */
.L_x_892:
        /* <DEDUP_REMOVED lines=14> */
.L_x_891:
[----:B------:R-:W-:Y:S05]  /*54f0*/  BSYNC.RECONVERGENT B1 ;  /* 0x0000000000017941 */ /* 0x000fea0003800200 */
.L_x_890:
[----:B------:R-:W-:-:S04]  /*5500*/  IADD3 R6, P0, PT, R4, R6, RZ ;  /* 0x0000000604067210 */ /* 0x000fc80007f1e0ff */
[----:B------:R-:W-:Y:S02]  /*5510*/  IADD3.X R5, PT, PT, RZ, R5, RZ, P0, !PT ;  /* 0x00000005ff057210 */ /* 0x000fe400007fe4ff */
[----:B------:R-:W-:-:S04]  /*5520*/  ISETP.GE.U32.AND P0, PT, R6, UR32, PT ;  /* 0x0000002006007c0c */ /* 0x000fc8000bf06070 */
[----:B------:R-:W-:-:S13]  /*5530*/  ISETP.GE.AND.EX P0, PT, R5, UR33, PT, P0 ;  /* 0x0000002105007c0c */ /* 0x000fda000bf06300 */
[----:B------:R-:W-:Y:S05]  /*5540*/  @!P0 BRA `(.L_x_895) ;  /* 0xffffffec00e08947 */ /* 0x000fea000383ffff */
[----:B------:R-:W-:Y:S05]  /*5550*/  BSYNC B0 ;  /* 0x0000000000007941 */ /* 0x000fea0003800000 */
.L_x_874:
[----:B------:R-:W-:Y:S05]  /*5560*/  EXIT ;  /* 0x000000000000794d */ /* 0x000fea0003800000 */
        .weak           $__internal_22_$__cuda_sm20_div_s64
        .type           $__internal_22_$__cuda_sm20_div_s64,@function
        .size           $__internal_22_$__cuda_sm20_div_s64,($__internal_23_$__cuda_sm20_div_u64 - $__internal_22_$__cuda_sm20_div_s64)
$__internal_22_$__cuda_sm20_div_s64:
[-C--:B------:R-:W-:Y:S02]  /*5570*/  IADD3 R16, P2, PT, RZ, -R2.reuse, RZ ;  /* 0x80000002ff107210 */ /* 0x080fe40007f5e0ff */
[----:B------:R-:W-:Y:S02]  /*5580*/  ISETP.GE.AND P1, PT, R0, RZ, PT ;  /* 0x000000ff0000720c */ /* 0x000fe40003f26270 */
[----:B------:R-:W-:Y:S01]  /*5590*/  ISETP.GE.AND P4, PT, R3, RZ, PT ;  /* 0x000000ff0300720c */ /* 0x000fe20003f86270 */
[----:B------:R-:W-:Y:S01]  /*55a0*/  IMAD.X R8, RZ, RZ, ~R0, P2 ;  /* 0x000000ffff087224 */ /* 0x000fe200010e0e00 */
[----:B------:R-:W-:Y:S02]  /*55b0*/  SEL R16, R16, R2, !P1 ;  /* 0x0000000210107207 */ /* 0x000fe40004800000 */
[----:B------:R-:W-:Y:S02]  /*55c0*/  IADD3 R19, P5, PT, RZ, -R18, RZ ;  /* 0x80000012ff137210 */ /* 0x000fe40007fbe0ff */
[----:B------:R-:W-:-:S02]  /*55d0*/  SEL R17, R8, R0, !P1 ;  /* 0x0000000008117207 */ /* 0x000fc40004800000 */
[----:B------:R-:W-:Y:S02]  /*55e0*/  SEL R19, R19, R18, !P4 ;  /* 0x0000001213137207 */ /* 0x000fe40006000000 */
[----:B------:R-:W0:Y:S02]  /*55f0*/  I2F.U64.RP R8, R16 ;  /* 0x0000001000087312 */ /* 0x000e240000309000 */
[----:B0-----:R-:W0:Y:S02]  /*5600*/  MUFU.RCP R8, R8 ;  /* 0x0000000800087308 */ /* 0x001e240000001000 */
[----:B0-----:R-:W-:-:S15]  /*5610*/  IADD3 R8, PT, PT, R8, 0x1ffffffe, RZ ;  /* 0x1ffffffe08087810 */ /* 0x001fde0007ffe0ff */
[----:B------:R-:W-:-:S15]  /*5620*/  NOP ;  /* 0x0000000000007918 */ /* 0x000fde0000000000 */
[----:B------:R-:W-:-:S15]  /*5630*/  NOP ;  /* 0x0000000000007918 */ /* 0x000fde0000000000 */
[----:B------:R-:W-:-:S15]  /*5640*/  NOP ;  /* 0x0000000000007918 */ /* 0x000fde0000000000 */
[----:B------:R-:W0:Y:S02]  /*5650*/  F2I.U64.TRUNC R34, R8 ;  /* 0x0000000800227311 */ /* 0x000e24000020d800 */
[----:B0-----:R-:W-:Y:S01]  /*5660*/  IMAD.WIDE.U32 R10, R34, R16, RZ ;  /* 0x00000010220a7225 */ /* 0x001fe200078e00ff */
[----:B------:R-:W-:-:S03]  /*5670*/  MOV R33, R34 ;  /* 0x0000002200217202 */ /* 0x000fc60000000f00 */
        /* <DEDUP_REMOVED lines=23> */
[----:B------:R-:W-:Y:S01]  /*57f0*/  IMAD.X R10, RZ, RZ, ~R3, P5 ;  /* 0x000000ffff0a7224 */ /* 0x000fe200028e0e03 */
[----:B------:R-:W-:Y:S01]  /*5800*/  IADD3.X R8, PT, PT, R8, R11, RZ, P1, !PT ;  /* 0x0000000b08087210 */ /* 0x000fe20000ffe4ff */
[----:B------:R-:W-:-:S03]  /*5810*/  IMAD.HI.U32 R32, R18, R19, RZ ;  /* 0x0000001312207227 */ /* 0x000fc600078e00ff */
[----:B------:R-:W-:Y:S01]  /*5820*/  SEL R10, R10, R3, !P4 ;  /* 0x000000030a0a7207 */ /* 0x000fe20006000000 */
[----:B------:R-:W-:Y:S01]  /*5830*/  IMAD.MOV.U32 R33, RZ, RZ, RZ ;  /* 0x000000ffff217224 */ /* 0x000fe200078e00ff */
[----:B------:R-:W-:-:S03]  /*5840*/  IADD3.X R9, PT, PT, RZ, RZ, R8, P3, P2 ;  /* 0x000000ffff097210 */ /* 0x000fc60001fe4408 */
[----:B------:R-:W-:-:S04]  /*5850*/  IMAD.WIDE.U32 R32, R18, R10, R32 ;  /* 0x0000000a12207225 */ /* 0x000fc800078e0020 */
[C---:B------:R-:W-:Y:S02]  /*5860*/  IMAD R8, R9.reuse, R10, RZ ;  /* 0x0000000a09087224 */ /* 0x040fe400078e02ff */
[----:B------:R-:W-:-:S04]  /*5870*/  IMAD.HI.U32 R11, P1, R9, R19, R32 ;  /* 0x00000013090b7227 */ /* 0x000fc80007820020 */
[----:B------:R-:W-:Y:S01]  /*5880*/  IMAD.HI.U32 R9, R9, R10, RZ ;  /* 0x0000000a09097227 */ /* 0x000fe200078e00ff */
[----:B------:R-:W-:-:S04]  /*5890*/  IADD3 R8, P2, PT, R8, R11, RZ ;  /* 0x0000000b08087210 */ /* 0x000fc80007f5e0ff */
[----:B------:R-:W-:Y:S01]  /*58a0*/  IADD3.X R9, PT, PT, R9, RZ, RZ, P1, !PT ;  /* 0x000000ff09097210 */ /* 0x000fe20000ffe4ff */
[----:B------:R-:W-:-:S04]  /*58b0*/  IMAD.WIDE.U32 R32, R8, R16, RZ ;  /* 0x0000001008207225 */ /* 0x000fc800078e00ff */
[----:B------:R-:W-:Y:S01]  /*58c0*/  IMAD.X R9, RZ, RZ, R9, P2 ;  /* 0x000000ffff097224 */ /* 0x000fe200010e0609 */
[----:B------:R-:W-:Y:S01]  /*58d0*/  IADD3 R19, P2, PT, -R32, R19, RZ ;  /* 0x0000001320137210 */ /* 0x000fe20007f5e1ff */
[----:B------:R-:W-:-:S03]  /*58e0*/  IMAD R11, R8, R17, R33 ;  /* 0x00000011080b7224 */ /* 0x000fc600078e0221 */
[-C--:B------:R-:W-:Y:S01]  /*58f0*/  ISETP.GE.U32.AND P1, PT, R19, R16.reuse, PT ;  /* 0x000000101300720c */ /* 0x080fe20003f26070 */
[----:B------:R-:W-:-:S05]  /*5900*/  IMAD R11, R9, R16, R11 ;  /* 0x00000010090b7224 */ /* 0x000fca00078e020b */
[----:B------:R-:W-:Y:S02]  /*5910*/  IADD3.X R10, PT, PT, ~R11, R10, RZ, P2, !PT ;  /* 0x0000000a0b0a7210 */ /* 0x000fe400017fe5ff */
[----:B------:R-:W-:Y:S02]  /*5920*/  IADD3 R20, P2, PT, R19, -R16, RZ ;  /* 0x8000001013147210 */ /* 0x000fe40007f5e0ff */
[----:B------:R-:W-:-:S03]  /*5930*/  ISETP.GE.U32.AND.EX P1, PT, R10, R17, PT, P1 ;  /* 0x000000110a00720c */ /* 0x000fc60003f26110 */
[----:B------:R-:W-:Y:S01]  /*5940*/  IMAD.X R11, R10, 0x1, ~R17, P2 ;  /* 0x000000010a0b7824 */ /* 0x000fe200010e0e11 */
[----:B------:R-:W-:Y:S02]  /*5950*/  IADD3 R18, P2, PT, R8, 0x1, RZ ;  /* 0x0000000108127810 */ /* 0x000fe40007f5e0ff */
[----:B------:R-:W-:Y:S02]  /*5960*/  SEL R20, R20, R19, P1 ;  /* 0x0000001314147207 */ /* 0x000fe40000800000 */
[----:B------:R-:W-:Y:S02]  /*5970*/  SEL R11, R11, R10, P1 ;  /* 0x0000000a0b0b7207 */ /* 0x000fe40000800000 */
[----:B------:R-:W-:Y:S02]  /*5980*/  IADD3.X R10, PT, PT, RZ, R9, RZ, P2, !PT ;  /* 0x00000009ff0a7210 */ /* 0x000fe400017fe4ff */
[----:B------:R-:W-:Y:S02]  /*5990*/  SEL R18, R18, R8, P1 ;  /* 0x0000000812127207 */ /* 0x000fe40000800000 */
[----:B------:R-:W-:-:S02]  /*59a0*/  ISETP.GE.U32.AND P2, PT, R20, R16, PT ;  /* 0x000000101400720c */ /* 0x000fc40003f46070 */
[----:B------:R-:W-:Y:S02]  /*59b0*/  SEL R10, R10, R9, P1 ;  /* 0x000000090a0a7207 */ /* 0x000fe40000800000 */
[----:B------:R-:W-:Y:S02]  /*59c0*/  IADD3 R8, P3, PT, R18, 0x1, RZ ;  /* 0x0000000112087810 */ /* 0x000fe40007f7e0ff */
[----:B------:R-:W-:Y:S02]  /*59d0*/  ISETP.GE.U32.AND.EX P1, PT, R11, R17, PT, P2 ;  /* 0x000000110b00720c */ /* 0x000fe40003f26120 */
[----:B------:R-:W-:Y:S01]  /*59e0*/  LOP3.LUT R11, R0, R3, RZ, 0x3c, !PT ;  /* 0x00000003000b7212 */ /* 0x000fe200078e3cff */
[----:B------:R-:W-:Y:S01]  /*59f0*/  IMAD.X R9, RZ, RZ, R10, P3 ;  /* 0x000000ffff097224 */ /* 0x000fe200018e060a */
[----:B------:R-:W-:Y:S02]  /*5a00*/  SEL R8, R8, R18, P1 ;  /* 0x0000001208087207 */ /* 0x000fe40000800000 */
[----:B------:R-:W-:Y:S01]  /*5a10*/  ISETP.GE.AND P2, PT, R11, RZ, PT ;  /* 0x000000ff0b00720c */ /* 0x000fe20003f46270 */
[----:B------:R-:W-:Y:S01]  /*5a20*/  HFMA2 R11, -RZ, RZ, 0, 0 ;  /* 0x00000000ff0b7431 */ /* 0x000fe200000001ff */
[----:B------:R-:W-:-:S02]  /*5a30*/  SEL R10, R9, R10, P1 ;  /* 0x0000000a090a7207 */ /* 0x000fc40000800000 */
[----:B------:R-:W-:Y:S02]  /*5a40*/  IADD3 R9, P3, PT, RZ, -R8, RZ ;  /* 0x80000008ff097210 */ /* 0x000fe40007f7e0ff */
[----:B------:R-:W-:Y:S02]  /*5a50*/  ISETP.NE.U32.AND P1, PT, R2, RZ, PT ;  /* 0x000000ff0200720c */ /* 0x000fe40003f25070 */
[-C--:B------:R-:W-:Y:S02]  /*5a60*/  IADD3.X R2, PT, PT, RZ, ~R10.reuse, RZ, P3, !PT ;  /* 0x8000000aff027210 */ /* 0x080fe40001ffe4ff */
[----:B------:R-:W-:Y:S02]  /*5a70*/  ISETP.NE.AND.EX P1, PT, R0, RZ, PT, P1 ;  /* 0x000000ff0000720c */ /* 0x000fe40003f25310 */
[----:B------:R-:W-:Y:S01]  /*5a80*/  SEL R2, R2, R10, !P2 ;  /* 0x0000000a02027207 */ /* 0x000fe20005000000 */
[----:B------:R-:W-:Y:S01]  /*5a90*/  IMAD.MOV.U32 R10, RZ, RZ, R7 ;  /* 0x000000ffff0a7224 */ /* 0x000fe200078e0007 */
[----:B------:R-:W-:-:S04]  /*5aa0*/  SEL R9, R9, R8, !P2 ;  /* 0x0000000809097207 */ /* 0x000fc80005000000 */
[----:B------:R-:W-:Y:S02]  /*5ab0*/  SEL R0, R9, 0xffffffff, P1 ;  /* 0xffffffff09007807 */ /* 0x000fe40000800000 */
[----:B------:R-:W-:Y:S01]  /*5ac0*/  SEL R9, R2, 0xffffffff, P1 ;  /* 0xffffffff02097807 */ /* 0x000fe20000800000 */
[----:B------:R-:W-:Y:S06]  /*5ad0*/  RET.REL.NODEC R10 `(_ZN2at4cuda17kernelHistogram1DIiilLi1ELi2ELin1ELNS0_23CUDAHistogramMemoryTypeE1EZNS0_21CUDA_tensor_histogramIiiLb0EEEbNS_6TensorES4_S4_lNS_14AccumulateTypeIT0_Lb1EE4typeES8_NS0_13TensorArgTypeES9_S9_EUllE0_EEvNS0_6detail10TensorInfoIT_T1_EESF_NSC_IKS6_SE_EElS8_S8_SE_T6_) ;  /* 0xffffffa40a487950 */ /* 0x000fec0003c3ffff */
        .weak           $__internal_23_$__cuda_sm20_div_u64
        .type           $__internal_23_$__cuda_sm20_div_u64,@function
        .size           $__internal_23_$__cuda_sm20_div_u64,(.L_x_6399 - $__internal_23_$__cuda_sm20_div_u64)
$__internal_23_$__cuda_sm20_div_u64:
[----:B------:R-:W-:Y:S01]  /*5ae0*/  IMAD.MOV.U32 R12, RZ, RZ, R4 ;  /* 0x000000ffff0c7224 */ /* 0x000fe200078e0004 */
[----:B------:R-:W-:-:S04]  /*5af0*/  MOV R13, RZ ;  /* 0x000000ff000d7202 */ /* 0x000fc80000000f00 */
        /* <DEDUP_REMOVED lines=8> */
[----:B------:R-:W-:Y:S01]  /*5b80*/  IMAD R11, R9, R4, R11 ;  /* 0x00000004090b7224 */ /* 0x000fe200078e020b */
[----:B------:R-:W-:-:S04]  /*5b90*/  IADD3 R15, P0, PT, RZ, -R10, RZ ;  /* 0x8000000aff0f7210 */ /* 0x000fc80007f1e0ff */
[----:B------:R-:W-:Y:S01]  /*5ba0*/  IADD3.X R17, PT, PT, RZ, ~R11, RZ, P0, !PT ;  /* 0x8000000bff117210 */ /* 0x000fe200007fe4ff */
[----:B------:R-:W-:-:S04]  /*5bb0*/  IMAD.HI.U32 R10, R8, R15, RZ ;  /* 0x0000000f080a7227 */ /* 0x000fc800078e00ff */
[----:B------:R-:W-:Y:S02]  /*5bc0*/  IMAD.MOV.U32 R11, RZ, RZ, R8 ;  /* 0x000000ffff0b7224 */ /* 0x000fe400078e0008 */
[-C--:B------:R-:W-:Y:S02]  /*5bd0*/  IMAD R13, R9, R17.reuse, RZ ;  /* 0x00000011090d7224 */ /* 0x080fe400078e02ff */
[----:B------:R-:W-:-:S04]  /*5be0*/  IMAD.WIDE.U32 R10, P0, R8, R17, R10 ;  /* 0x00000011080a7225 */ /* 0x000fc8000780000a */
[----:B------:R-:W-:-:S04]  /*5bf0*/  IMAD.HI.U32 R7, R9, R17, RZ ;  /* 0x0000001109077227 */ /* 0x000fc800078e00ff */
[----:B------:R-:W-:Y:S01]  /*5c00*/  IMAD.HI.U32 R10, P1, R9, R15, R10 ;  /* 0x0000000f090a7227 */ /* 0x000fe2000782000a */
[----:B------:R-:W-:-:S04]  /*5c10*/  IADD3.X R7, PT, PT, R7, R9, RZ, P0, !PT ;  /* 0x0000000907077210 */ /* 0x000fc800007fe4ff */
[----:B------:R-:W-:-:S04]  /*5c20*/  IADD3 R11, P2, PT, R13, R10, RZ ;  /* 0x0000000a0d0b7210 */ /* 0x000fc80007f5e0ff */
[----:B------:R-:W-:Y:S01]  /*5c30*/  IADD3.X R7, PT, PT, RZ, RZ, R7, P2, P1 ;  /* 0x000000ffff077210 */ /* 0x000fe200017e2407 */
[----:B------:R-:W-:-:S03]  /*5c40*/  IMAD.WIDE.U32 R8, R11, R4, RZ ;  /* 0x000000040b087225 */ /* 0x000fc600078e00ff */
[----:B------:R-:W-:Y:S01]  /*5c50*/  IADD3 R13, P0, PT, RZ, -R8, RZ ;  /* 0x80000008ff0d7210 */ /* 0x000fe20007f1e0ff */
[----:B------:R-:W-:Y:S02]  /*5c60*/  IMAD R8, R7, R4, R9 ;  /* 0x0000000407087224 */ /* 0x000fe400078e0209 */
[----:B------:R-:W-:Y:S02]  /*5c70*/  IMAD.MOV.U32 R9, RZ, RZ, RZ ;  /* 0x000000ffff097224 */ /* 0x000fe400078e00ff */
[----:B------:R-:W-:-:S04]  /*5c80*/  IMAD.HI.U32 R10, R11, R13, RZ ;  /* 0x0000000d0b0a7227 */ /* 0x000fc800078e00ff */
[----:B------:R-:W-:-:S04]  /*5c90*/  IMAD.X R8, RZ, RZ, ~R8, P0 ;  /* 0x000000ffff087224 */ /* 0x000fc800000e0e08 */
[----:B------:R-:W-:-:S04]  /*5ca0*/  IMAD.WIDE.U32 R10, P0, R11, R8, R10 ;  /* 0x000000080b0a7225 */ /* 0x000fc8000780000a */
[C---:B------:R-:W-:Y:S02]  /*5cb0*/  IMAD R12, R7.reuse, R8, RZ ;  /* 0x00000008070c7224 */ /* 0x040fe400078e02ff */
[----:B------:R-:W-:-:S04]  /*5cc0*/  IMAD.HI.U32 R11, P1, R7, R13, R10 ;  /* 0x0000000d070b7227 */ /* 0x000fc8000782000a */
[----:B------:R-:W-:Y:S01]  /*5cd0*/  IMAD.HI.U32 R8, R7, R8, RZ ;  /* 0x0000000807087227 */ /* 0x000fe200078e00ff */
[----:B------:R-:W-:-:S04]  /*5ce0*/  IADD3 R11, P2, PT, R12, R11, RZ ;  /* 0x0000000b0c0b7210 */ /* 0x000fc80007f5e0ff */
[----:B------:R-:W-:Y:S01]  /*5cf0*/  IADD3.X R7, PT, PT, R8, R7, RZ, P0, !PT ;  /* 0x0000000708077210 */ /* 0x000fe200007fe4ff */
[----:B------:R-:W-:-:S03]  /*5d00*/  IMAD.HI.U32 R8, R11, R3, RZ ;  /* 0x000000030b087227 */ /* 0x000fc600078e00ff */
[----:B------:R-:W-:Y:S01]  /*5d10*/  IADD3.X R7, PT, PT, RZ, RZ, R7, P2, P1 ;  /* 0x000000ffff077210 */ /* 0x000fe200017e2407 */
        /* <DEDUP_REMOVED lines=8> */
[----:B------:R-:W-:-:S03]  /*5da0*/  IADD3 R13, P0, PT, -R8, R3, RZ ;  /* 0x00000003080d7210 */ /* 0x000fc60007f1e1ff */
[----:B------:R-:W-:Y:S01]  /*5db0*/  IMAD R9, R7, R4, R9 ;  /* 0x0000000407097224 */ /* 0x000fe200078e0209 */
[----:B------:R-:W-:-:S04]  /*5dc0*/  IADD3 R3, P1, PT, -R4, R13, RZ ;  /* 0x0000000d04037210 */ /* 0x000fc80007f3e1ff */
[----:B------:R-:W-:Y:S02]  /*5dd0*/  IADD3.X R10, PT, PT, ~R9, R2, RZ, P0, !PT ;  /* 0x00000002090a7210 */ /* 0x000fe400007fe5ff */
[----:B------:R-:W-:Y:S02]  /*5de0*/  ISETP.GE.U32.AND P0, PT, R13, R4, PT ;  /* 0x000000040d00720c */ /* 0x000fe40003f06070 */
[----:B------:R-:W-:Y:S02]  /*5df0*/  IADD3 R2, P2, PT, R11, 0x1, RZ ;  /* 0x000000010b027810 */ /* 0x000fe40007f5e0ff */
[C---:B------:R-:W-:Y:S02]  /*5e00*/  ISETP.GE.U32.AND.EX P0, PT, R10.reuse, RZ, PT, P0 ;  /* 0x000000ff0a00720c */ /* 0x040fe40003f06100 */
[----:B------:R-:W-:Y:S01]  /*5e10*/  IADD3.X R9, PT, PT, R10, -0x1, RZ, P1, !PT ;  /* 0xffffffff0a097810 */ /* 0x000fe20000ffe4ff */
[----:B------:R-:W-:Y:S01]  /*5e20*/  IMAD.X R8, RZ, RZ, R7, P2 ;  /* 0x000000ffff087224 */ /* 0x000fe200010e0607 */
[----:B------:R-:W-:-:S02]  /*5e30*/  SEL R3, R3, R13, P0 ;  /* 0x0000000d03037207 */ /* 0x000fc40000000000 */
[----:B------:R-:W-:Y:S02]  /*5e40*/  SEL R11, R2, R11, P0 ;  /* 0x0000000b020b7207 */ /* 0x000fe40000000000 */
[----:B------:R-:W-:Y:S02]  /*5e50*/  SEL R9, R9, R10, P0 ;  /* 0x0000000a09097207 */ /* 0x000fe40000000000 */
[----:B------:R-:W-:Y:S02]  /*5e60*/  SEL R2, R8, R7, P0 ;  /* 0x0000000708027207 */ /* 0x000fe40000000000 */
[----:B------:R-:W-:Y:S01]  /*5e70*/  ISETP.GE.U32.AND P0, PT, R3, R4, PT ;  /* 0x000000040300720c */ /* 0x000fe20003f06070 */
[----:B------:R-:W-:Y:S01]  /*5e80*/  HFMA2 R3, -RZ, RZ, 0, 0 ;  /* 0x00000000ff037431 */ /* 0x000fe200000001ff */
[----:B------:R-:W-:Y:S02]  /*5e90*/  IADD3 R14, P2, PT, R11, 0x1, RZ ;  /* 0x000000010b0e7810 */ /* 0x000fe40007f5e0ff */
[----:B------:R-:W-:-:S02]  /*5ea0*/  ISETP.GE.U32.AND.EX P0, PT, R9, RZ, PT, P0 ;  /* 0x000000ff0900720c */ /* 0x000fc40003f06100 */
[-C--:B------:R-:W-:Y:S02]  /*5eb0*/  IADD3.X R15, PT, PT, RZ, R2.reuse, RZ, P2, !PT ;  /* 0x00000002ff0f7210 */ /* 0x080fe400017fe4ff */
[----:B------:R-:W-:Y:S02]  /*5ec0*/  ISETP.NE.U32.AND P1, PT, R4, RZ, PT ;  /* 0x000000ff0400720c */ /* 0x000fe40003f25070 */
[----:B------:R-:W-:Y:S01]  /*5ed0*/  SEL R15, R15, R2, P0 ;  /* 0x000000020f0f7207 */ /* 0x000fe20000000000 */
[----:B------:R-:W-:Y:S01]  /*5ee0*/  IMAD.MOV.U32 R2, RZ, RZ, R0 ;  /* 0x000000ffff027224 */ /* 0x000fe200078e0000 */
[----:B------:R-:W-:Y:S02]  /*5ef0*/  ISETP.NE.AND.EX P1, PT, RZ, RZ, PT, P1 ;  /* 0x000000ffff00720c */ /* 0x000fe40003f25310 */
[----:B------:R-:W-:Y:S02]  /*5f00*/  SEL R14, R14, R11, P0 ;  /* 0x0000000b0e0e7207 */ /* 0x000fe40000000000 */
[----:B------:R-:W-:-:S02]  /*5f10*/  SEL R15, R15, 0xffffffff, P1 ;  /* 0xffffffff0f0f7807 */ /* 0x000fc40000800000 */
[----:B------:R-:W-:Y:S01]  /*5f20*/  SEL R14, R14, 0xffffffff, P1 ;  /* 0xffffffff0e0e7807 */ /* 0x000fe20000800000 */
[----:B------:R-:W-:Y:S06]  /*5f30*/  RET.REL.NODEC R2 `(_ZN2at4cuda17kernelHistogram1DIiilLi1ELi2ELin1ELNS0_23CUDAHistogramMemoryTypeE1EZNS0_21CUDA_tensor_histogramIiiLb0EEEbNS_6TensorES4_S4_lNS_14AccumulateTypeIT0_Lb1EE4typeES8_NS0_13TensorArgTypeES9_S9_EUllE0_EEvNS0_6detail10TensorInfoIT_T1_EESF_NSC_IKS6_SE_EElS8_S8_SE_T6_) ;  /* 0xffffffa002307950 */ /* 0x000fec0003c3ffff */
.L_x_896:
        /* <DEDUP_REMOVED lines=12> */
.L_x_6399:


//--------------------- .text._ZN2at4cuda17kernelHistogram1DIiilLi1ELi2ELin1ELNS0_23CUDAHistogramMemoryTypeE0EZNS0_21CUDA_tensor_histogramIiiLb0EEEbNS_6TensorES4_S4_lNS_14AccumulateTypeIT0_Lb1EE4typeES8_NS0_13TensorArgTypeES9_S9_EUllE0_EEvNS0_6detail10TensorInfoIT_T1_EESF_NSC_IKS6_SE_EElS8_S8_SE_T6_ --------------------------
	.section	.text._ZN2at4cuda17kernelHistogram1DIiilLi1ELi2ELin1ELNS0_23CUDAHistogramMemoryTypeE0EZNS0_21CUDA_tensor_histogramIiiLb0EEEbNS_6TensorES4_S4_lNS_14AccumulateTypeIT0_Lb1EE4typeES8_NS0_13TensorArgTypeES9_S9_EUllE0_EEvNS0_6detail10TensorInfoIT_T1_EESF_NSC_IKS6_SE_EElS8_S8_SE_T6_,"ax",@progbits
	.align	128
        .global         _ZN2at4cuda17kernelHistogram1DIiilLi1ELi2ELin1ELNS0_23CUDAHistogramMemoryTypeE0EZNS0_21CUDA_tensor_histogramIiiLb0EEEbNS_6TensorES4_S4_lNS_14AccumulateTypeIT0_Lb1EE4typeES8_NS0_13TensorArgTypeES9_S9_EUllE0_EEvNS0_6detail10TensorInfoIT_T1_EESF_NSC_IKS6_SE_EElS8_S8_SE_T6_
        .type           _ZN2at4cuda17kernelHistogram1DIiilLi1ELi2ELin1ELNS0_23CUDAHistogramMemoryTypeE0EZNS0_21CUDA_tensor_histogramIiiLb0EEEbNS_6TensorES4_S4_lNS_14AccumulateTypeIT0_Lb1EE4typeES8_NS0_13TensorArgTypeES9_S9_EUllE0_EEvNS0_6detail10TensorInfoIT_T1_EESF_NSC_IKS6_SE_EElS8_S8_SE_T6_,@function
        .size           _ZN2at4cuda17kernelHistogram1DIiilLi1ELi2ELin1ELNS0_23CUDAHistogramMemoryTypeE0EZNS0_21CUDA_tensor_histogramIiiLb0EEEbNS_6TensorES4_S4_lNS_14AccumulateTypeIT0_Lb1EE4typeES8_NS0_13TensorArgTypeES9_S9_EUllE0_EEvNS0_6detail10TensorInfoIT_T1_EESF_NSC_IKS6_SE_EElS8_S8_SE_T6_,(.L_x_6401 - _ZN2at4cuda17kernelHistogram1DIiilLi1ELi2ELin1ELNS0_23CUDAHistogramMemoryTypeE0EZNS0_21CUDA_tensor_histogramIiiLb0EEEbNS_6TensorES4_S4_lNS_14AccumulateTypeIT0_Lb1EE4typeES8_NS0_13TensorArgTypeES9_S9_EUllE0_EEvNS0_6detail10TensorInfoIT_T1_EESF_NSC_IKS6_SE_EElS8_S8_SE_T6_)
        .other          _ZN2at4cuda17kernelHistogram1DIiilLi1ELi2ELin1ELNS0_23CUDAHistogramMemoryTypeE0EZNS0_21CUDA_tensor_histogramIiiLb0EEEbNS_6TensorES4_S4_lNS_14AccumulateTypeIT0_Lb1EE4typeES8_NS0_13TensorArgTypeES9_S9_EUllE0_EEvNS0_6detail10TensorInfoIT_T1_EESF_NSC_IKS6_SE_EElS8_S8_SE_T6_,@"STO_CUDA_ENTRY STV_DEFAULT"
_ZN2at4cuda17kernelHistogram1DIiilLi1ELi2ELin1ELNS0_23CUDAHistogramMemoryTypeE0EZNS0_21CUDA_tensor_histogramIiiLb0EEEbNS_6TensorES4_S4_lNS_14AccumulateTypeIT0_Lb1EE4typeES8_NS0_13TensorArgTypeES9_S9_EUllE0_EEvNS0_6detail10TensorInfoIT_T1_EESF_NSC_IKS6_SE_EElS8_S8_SE_T6_:
.text._ZN2at4cuda17kernelHistogram1DIiilLi1ELi2ELin1ELNS0_23CUDAHistogramMemoryTypeE0EZNS0_21CUDA_tensor_histogramIiiLb0EEEbNS_6TensorES4_S4_lNS_14AccumulateTypeIT0_Lb1EE4typeES8_NS0_13TensorArgTypeES9_S9_EUllE0_EEvNS0_6detail10TensorInfoIT_T1_EESF_NSC_IKS6_SE_EElS8_S8_SE_T6_:
[----:B------:R-:W-:Y:S01]  /*0000*/  LDC R1, c[0x0][0x37c] ;  /* 0x0000df00ff017b82 */ /* 0x000fe20000000800 */
[----:B------:R-:W0:Y:S01]  /*0010*/  S2R R31, SR_TID.X ;  /* 0x00000000001f7919 */ /* 0x000e220000002100 */
[----:B------:R-:W0:Y:S01]  /*0020*/  LDCU.64 UR6, c[0x0][0x388] ;  /* 0x00007100ff0677ac */ /* 0x000e220008000a00 */
[----:B------:R-:W-:Y:S01]  /*0030*/  BSSY.RECONVERGENT B0, `(.L_x_897) ;  /* 0x000005d000007945 */ /* 0x000fe20003800200 */
[----:B------:R-:W-:Y:S01]  /*0040*/  IMAD.MOV.U32 R33, RZ, RZ, RZ ;  /* 0x000000ffff217224 */ /* 0x000fe200078e00ff */
[----:B------:R-:W1:Y:S01]  /*0050*/  LDCU.64 UR8, c[0x0][0x388] ;  /* 0x00007100ff0877ac */ /* 0x000e620008000a00 */
[----:B------:R-:W-:Y:S01]  /*0060*/  UMOV UR4, URZ ;  /* 0x000000ff00047c82 */ /* 0x000fe20008000000 */
        /* <DEDUP_REMOVED lines=10> */
[C---:B------:R-:W-:Y:S02]  /*0110*/  ISETP.GT.AND.EX P1, PT, R5.reuse, UR7, PT, P1 ;  /* 0x0000000705007c0c */ /* 0x040fe4000bf24310 */
        /* <DEDUP_REMOVED lines=16> */
[----:B------:R-:W-:-:S04]  /*0220*/  IMAD.HI.U32 R4, R5, R6, RZ ;  /* 0x0000000605047227 */ /* 0x000fc800078e00ff */
[----:B------:R-:W-:Y:S01]  /*0230*/  IMAD.MOV.U32 R5, RZ, RZ, RZ ;  /* 0x000000ffff057224 */ /* 0x000fe200078e00ff */
[----:B------:R-:W-:-:S05]  /*0240*/  IADD3 R3, PT, PT, -R4, RZ, RZ ;  /* 0x000000ff04037210 */ /* 0x000fca0007ffe1ff */
[----:B------:R-:W-:-:S05]  /*0250*/  IMAD R3, R10, R3, R6 ;  /* 0x000000030a037224 */ /* 0x000fca00078e0206 */
[----:B------:R-:W-:-:S13]  /*0260*/  ISETP.GE.U32.AND P0, PT, R3, R10, PT ;  /* 0x0000000a0300720c */ /* 0x000fda0003f06070 */
[----:B------:R-:W-:Y:S02]  /*0270*/  @P0 IMAD.IADD R3, R3, 0x1, -R10 ;  /* 0x0000000103030824 */ /* 0x000fe400078e0a0a */
[----:B------:R-:W-:-:S03]  /*0280*/  @P0 VIADD R4, R4, 0x1 ;  /* 0x0000000104040836 */ /* 0x000fc60000000000 */
[----:B------:R-:W-:-:S13]  /*0290*/  ISETP.GE.U32.AND P1, PT, R3, R10, PT ;  /* 0x0000000a0300720c */ /* 0x000fda0003f26070 */
[----:B------:R-:W-:Y:S02]  /*02a0*/  @P1 IADD3 R4, PT, PT, R4, 0x1, RZ ;  /* 0x0000000104041810 */ /* 0x000fe40007ffe0ff */
[----:B------:R-:W-:Y:S01]  /*02b0*/  @!P2 LOP3.LUT R4, RZ, R10, RZ, 0x33, !PT ;  /* 0x0000000aff04a212 */ /* 0x000fe200078e33ff */
[----:B------:R-:W-:Y:S06]  /*02c0*/  BRA `(.L_x_901) ;  /* 0x00000000000c7947 */ /* 0x000fec0003800000 */
.L_x_900:
[----:B------:R-:W-:Y:S01]  /*02d0*/  IMAD.MOV.U32 R3, RZ, RZ, R6 ;  /* 0x000000ffff037224 */ /* 0x000fe200078e0006 */
[----:B------:R-:W-:-:S07]  /*02e0*/  MOV R8, 0x300 ;  /* 0x0000030000087802 */ /* 0x000fce0000000f00 */
[----:B------:R-:W-:Y:S05]  /*02f0*/  CALL.REL.NOINC `($__internal_25_$__cuda_sm20_div_u64) ;  /* 0x0000006400c87944 */ /* 0x000fea0003c00000 */
.L_x_901:
[----:B------:R-:W-:Y:S05]  /*0300*/  BSYNC.RECONVERGENT B1 ;  /* 0x0000000000017941 */ /* 0x000fea0003800200 */
.L_x_899:
        /* <DEDUP_REMOVED lines=12> */
[----:B------:R-:W-:Y:S01]  /*03d0*/  MOV R0, 0x400 ;  /* 0x0000040000007802 */ /* 0x000fe20000000f00 */
[----:B------:R-:W-:Y:S01]  /*03e0*/  IMAD.MOV.U32 R4, RZ, RZ, RZ ;  /* 0x000000ffff047224 */ /* 0x000fe200078e00ff */
[----:B------:R-:W-:Y:S01]  /*03f0*/  IADD3 R2, PT, PT, R2, 0x1, RZ ;  /* 0x0000000102027810 */ /* 0x000fe20007ffe0ff */
[----:B------:R-:W-:Y:S01]  /*0400*/  IMAD.MOV.U32 R9, RZ, RZ, R33 ;  /* 0x000000ffff097224 */ /* 0x000fe200078e0021 */
[----:B------:R-:W-:Y:S02]  /*0410*/  MOV R7, R31 ;  /* 0x0000001f00077202 */ /* 0x000fe40000000f00 */
[----:B------:R-:W-:Y:S02]  /*0420*/  LOP3.LUT R5, R2, 0x3, RZ, 0xc0, !PT ;  /* 0x0000000302057812 */ /* 0x000fe400078ec0ff */
[----:B0-----:R-:W-:Y:S01]  /*0430*/  LEA R0, R3, R0, 0x18 ;  /* 0x0000000003007211 */ /* 0x001fe200078ec0ff */
[----:B------:R-:W-:-:S07]  /*0440*/  IMAD.MOV.U32 R3, RZ, RZ, RZ ;  /* 0x000000ffff037224 */ /* 0x000fce00078e00ff */
.L_x_904:
[----:B------:R-:W-:Y:S01]  /*0450*/  IMAD R2, R7, 0x4, R0 ;  /* 0x0000000407027824 */ /* 0x000fe200078e0200 */
[----:B------:R-:W-:Y:S02]  /*0460*/  IADD3 R4, P0, PT, R4, 0x1, RZ ;  /* 0x0000000104047810 */ /* 0x000fe40007f1e0ff */
[----:B------:R-:W-:Y:S02]  /*0470*/  IADD3 R7, P2, PT, R10, R7, RZ ;  /* 0x000000070a077210 */ /* 0x000fe40007f5e0ff */
[----:B------:R0:W-:Y:S01]  /*0480*/  STS [R2], RZ ;  /* 0x000000ff02007388 */ /* 0x0001e20000000800 */
[----:B------:R-:W-:Y:S02]  /*0490*/  IADD3.X R3, PT, PT, RZ, R3, RZ, P0, !PT ;  /* 0x00000003ff037210 */ /* 0x000fe400007fe4ff */
[----:B------:R-:W-:Y:S01]  /*04a0*/  ISETP.NE.U32.AND P0, PT, R4, R5, PT ;  /* 0x000000050400720c */ /* 0x000fe20003f05070 */
[----:B------:R-:W-:-:S03]  /*04b0*/  IMAD.X R9, RZ, RZ, R9, P2 ;  /* 0x000000ffff097224 */ /* 0x000fc600010e0609 */
[----:B------:R-:W-:-:S13]  /*04c0*/  ISETP.NE.AND.EX P0, PT, R3, RZ, PT, P0 ;  /* 0x000000ff0300720c */ /* 0x000fda0003f05300 */
[----:B0-----:R-:W-:Y:S05]  /*04d0*/  @P0 BRA `(.L_x_904) ;  /* 0xfffffffc00dc0947 */ /* 0x001fea000383ffff */
.L_x_903:
[----:B------:R-:W-:Y:S05]  /*04e0*/  BSYNC.RECONVERGENT B1 ;  /* 0x0000000000017941 */ /* 0x000fea0003800200 */
.L_x_902:
[----:B------:R-:W-:Y:S05]  /*04f0*/  @!P1 BRA `(.L_x_898) ;  /* 0x0000000000409947 */ /* 0x000fea0003800000 */
[----:B------:R-:W0:Y:S01]  /*0500*/  S2R R3, SR_CgaCtaId ;  /* 0x0000000000037919 */ /* 0x000e220000008800 */
[----:B------:R-:W-:-:S04]  /*0510*/  MOV R0, 0x400 ;  /* 0x0000040000007802 */ /* 0x000fc80000000f00 */
[----:B0-----:R-:W-:-:S07]  /*0520*/  LEA R2, R3, R0, 0x18 ;  /* 0x0000000003027211 */ /* 0x001fce00078ec0ff */
.L_x_905:
[----:B0-----:R-:W-:Y:S01]  /*0530*/  IMAD R11, R7, 0x4, R2 ;  /* 0x00000004070b7824 */ /* 0x001fe200078e0202 */
[----:B------:R-:W-:-:S04]  /*0540*/  LEA R7, P0, R10, R7, 0x2 ;  /* 0x000000070a077211 */ /* 0x000fc800078010ff */
[C---:B------:R-:W-:Y:S01]  /*0550*/  LEA R3, R10.reuse, R11, 0x2 ;  /* 0x0000000b0a037211 */ /* 0x040fe200078e10ff */
[----:B------:R0:W-:Y:S01]  /*0560*/  STS [R11], RZ ;  /* 0x000000ff0b007388 */ /* 0x0001e20000000800 */
[C---:B------:R-:W-:Y:S02]  /*0570*/  LEA.HI.X R9, R10.reuse, R9, RZ, 0x2, P0 ;  /* 0x000000090a097211 */ /* 0x040fe400000f14ff */
[----:B------:R-:W-:Y:S01]  /*0580*/  ISETP.GE.U32.AND P0, PT, R7, UR8, PT ;  /* 0x0000000807007c0c */ /* 0x000fe2000bf06070 */
[C---:B------:R-:W-:Y:S01]  /*0590*/  IMAD R5, R10.reuse, 0x4, R3 ;  /* 0x000000040a057824 */ /* 0x040fe200078e0203 */
[----:B------:R0:W-:Y:S02]  /*05a0*/  STS [R3], RZ ;  /* 0x000000ff03007388 */ /* 0x0001e40000000800 */
[----:B------:R-:W-:Y:S01]  /*05b0*/  ISETP.GE.AND.EX P0, PT, R9, UR9, PT, P0 ;  /* 0x0000000909007c0c */ /* 0x000fe2000bf06300 */
[----:B------:R-:W-:Y:S01]  /*05c0*/  IMAD R0, R10, 0x4, R5 ;  /* 0x000000040a007824 */ /* 0x000fe200078e0205 */
[----:B------:R0:W-:Y:S04]  /*05d0*/  STS [R5], RZ ;  /* 0x000000ff05007388 */ /* 0x0001e80000000800 */
[----:B------:R0:W-:Y:S07]  /*05e0*/  STS [R0], RZ ;  /* 0x000000ff00007388 */ /* 0x0001ee0000000800 */
[----:B------:R-:W-:Y:S05]  /*05f0*/  @!P0 BRA `(.L_x_905) ;  /* 0xfffffffc00cc8947 */ /* 0x000fea000383ffff */
.L_x_898:
[----:B------:R-:W-:Y:S05]  /*0600*/  BSYNC.RECONVERGENT B0 ;  /* 0x0000000000007941 */ /* 0x000fea0003800200 */
.L_x_897:
[----:B------:R-:W1:Y:S01]  /*0610*/  S2UR UR5, SR_CTAID.X ;  /* 0x00000000000579c3 */ /* 0x000e620000002500 */
[----:B------:R-:W2:Y:S01]  /*0620*/  LDCU.64 UR10, c[0x0][0x878] ;  /* 0x00010f00ff0a77ac */ /* 0x000ea20008000a00 */
[----:B------:R-:W3:Y:S06]  /*0630*/  LDCU.64 UR8, c[0x0][0x358] ;  /* 0x00006b00ff0877ac */ /* 0x000eec0008000a00 */
[----:B------:R-:W1:Y:S01]  /*0640*/  LDC R30, c[0x0][0x360] ;  /* 0x0000d800ff1e7b82 */ /* 0x000e620000000800 */
[----:B------:R-:W4:Y:S01]  /*0650*/  LDCU.64 UR12, c[0x0][0x860] ;  /* 0x00010c00ff0c77ac */ /* 0x000f220008000a00 */
[----:B------:R-:W0:Y:S01]  /*0660*/  LDCU.64 UR14, c[0x0][0x870] ;  /* 0x00010e00ff0e77ac */ /* 0x000e220008000a00 */
[----:B------:R-:W0:Y:S01]  /*0670*/  LDCU.64 UR16, c[0x0][0x790] ;  /* 0x0000f200ff1077ac */ /* 0x000e220008000a00 */
[----:B------:R-:W0:Y:S01]  /*0680*/  LDCU.64 UR18, c[0x0][0x6c0] ;  /* 0x0000d800ff1277ac */ /* 0x000e220008000a00 */
[----:B-1----:R-:W-:-:S03]  /*0690*/  IMAD R27, R30, UR5, R31 ;  /* 0x000000051e1b7c24 */ /* 0x002fc6000f8e021f */
[----:B------:R-:W-:Y:S02]  /*06a0*/  BAR.SYNC.DEFER_BLOCKING 0x0 ;  /* 0x0000000000007b1d */ /* 0x000fe40000010000 */
[----:B--2---:R-:W-:-:S04]  /*06b0*/  ISETP.GE.U32.AND P0, PT, R27, UR10, PT ;  /* 0x0000000a1b007c0c */ /* 0x004fc8000bf06070 */
[----:B------:R-:W-:-:S13]  /*06c0*/  ISETP.GE.AND.EX P0, PT, RZ, UR11, PT, P0 ;  /* 0x0000000bff007c0c */ /* 0x000fda000bf06300 */
[----:B0--34-:R-:W-:Y:S05]  /*06d0*/  @P0 BRA `(.L_x_906) ;  /* 0x00000054003c0947 */ /* 0x019fea0003800000 */
[----:B------:R-:W0:Y:S01]  /*06e0*/  LDC R36, c[0x0][0x858] ;  /* 0x00021600ff247b82 */ /* 0x000e220000000800 */
[----:B------:R-:W1:Y:S01]  /*06f0*/  LDCU.64 UR6, c[0x0][0x870] ;  /* 0x00010e00ff0677ac */ /* 0x000e620008000a00 */
[----:B------:R-:W-:Y:S01]  /*0700*/  HFMA2 R29, -RZ, RZ, 0, 0 ;  /* 0x00000000ff1d7431 */ /* 0x000fe200000001ff */
[----:B------:R-:W2:Y:S05]  /*0710*/  LDCU UR5, c[0x0][0x370] ;  /* 0x00006e00ff0577ac */ /* 0x000eaa0008000800 */
[----:B------:R-:W1:Y:S01]  /*0720*/  LDC.64 R2, c[0x0][0x868] ;  /* 0x00021a00ff027b82 */ /* 0x000e620000000a00 */
[----:B--2---:R-:W-:Y:S01]  /*0730*/  IMAD R32, R30, UR5, RZ ;  /* 0x000000051e207c24 */ /* 0x004fe2000f8e02ff */
[----:B0-----:R-:W-:-:S02]  /*0740*/  ISETP.GE.AND P0, PT, R36, 0x2, PT ;  /* 0x000000022400780c */ /* 0x001fc40003f06270 */
[----:B-1----:R-:W-:-:S04]  /*0750*/  IADD3 R2, P1, PT, -R2, UR6, RZ ;  /* 0x0000000602027c10 */ /* 0x002fc8000ff3e1ff */
[----:B------:R-:W-:-:S07]  /*0760*/  IADD3.X R28, PT, PT, ~R3, UR7, RZ, P1, !PT ;  /* 0x00000007031c7c10 */ /* 0x000fce0008ffe5ff */
[----:B------:R-:W-:Y:S05]  /*0770*/  @!P0 BRA `(.L_x_907) ;  /* 0x0000003800f08947 */ /* 0x000fea0003800000 */
[C---:B------:R-:W-:Y:S02]  /*0780*/  VIADD R34, R36.reuse, 0xffffffff ;  /* 0xffffffff24227836 */ /* 0x040fe40000000000 */
[C---:B------:R-:W-:Y:S01]  /*0790*/  VIADD R37, R36.reuse, 0xfffffffc ;  /* 0xfffffffc24257836 */ /* 0x040fe20000000000 */
[----:B------:R-:W-:Y:S02]  /*07a0*/  IADD3 R36, PT, PT, R36, -0x2, RZ ;  /* 0xfffffffe24247810 */ /* 0x000fe40007ffe0ff */
[----:B------:R-:W-:-:S05]  /*07b0*/  LOP3.LUT R35, R34, 0xfffffff8, RZ, 0xc0, !PT ;  /* 0xfffffff822237812 */ /* 0x000fca00078ec0ff */
[----:B------:R-:W-:-:S07]  /*07c0*/  IMAD.MOV R35, RZ, RZ, -R35 ;  /* 0x000000ffff237224 */ /* 0x000fce00078e0a23 */
.L_x_964:
[----:B------:R-:W-:Y:S05]  /*07d0*/  YIELD ;  /* 0x0000000000007946 */ /* 0x000fea0003800000 */
[----:B0-----:R-:W0:Y:S01]  /*07e0*/  LDCU UR5, c[0x0][0x858] ;  /* 0x00010b00ff0577ac */ /* 0x001e220008000800 */
[----:B------:R-:W-:Y:S02]  /*07f0*/  ISETP.GE.U32.AND P0, PT, R36, 0x7, PT ;  /* 0x000000072400780c */ /* 0x000fe40003f06070 */
[----:B------:R-:W-:Y:S01]  /*0800*/  CS2R R18, SRZ ;  /* 0x0000000000127805 */ /* 0x000fe2000001ff00 */
[----:B------:R-:W-:Y:S01]  /*0810*/  IMAD.MOV.U32 R15, RZ, RZ, R27 ;  /* 0x000000ffff0f7224 */ /* 0x000fe200078e001b */
[----:B------:R-:W-:Y:S01]  /*0820*/  MOV R6, R29 ;  /* 0x0000001d00067202 */ /* 0x000fe20000000f00 */
[----:B0-----:R-:W-:-:S08]  /*0830*/  IMAD.U32 R0, RZ, RZ, UR5 ;  /* 0x00000005ff007e24 */ /* 0x001fd0000f8e00ff */
[----:B------:R-:W-:Y:S05]  /*0840*/  @!P0 BRA `(.L_x_908) ;  /* 0x0000001c000c8947 */ /* 0x000fea0003800000 */
[----:B------:R-:W-:Y:S01]  /*0850*/  IMAD.MOV.U32 R26, RZ, RZ, R35 ;  /* 0x000000ffff1a7224 */ /* 0x000fe200078e0023 */
[----:B------:R-:W-:-:S07]  /*0860*/  MOV R0, R37 ;  /* 0x0000002500007202 */ /* 0x000fce0000000f00 */
.L_x_933:
        /* <DEDUP_REMOVED lines=15> */
[----:B0-----:R-:W-:Y:S01]  /*0960*/  IADD3 R4, PT, PT, R3, 0xffffffe, RZ ;  /* 0x0ffffffe03047810 */ /* 0x001fe20007ffe0ff */
[----:B------:R-:W-:-:S05]  /*0970*/  IMAD.MOV.U32 R3, RZ, RZ, RZ ;  /* 0x000000ffff037224 */ /* 0x000fca00078e00ff */
        /* <DEDUP_REMOVED lines=17> */
.L_x_910:
[----:B------:R-:W-:Y:S01]  /*0a90*/  IMAD.MOV.U32 R7, RZ, RZ, R15 ;  /* 0x000000ffff077224 */ /* 0x000fe200078e000f */
[----:B------:R-:W-:Y:S01]  /*0aa0*/  MOV R5, R12 ;  /* 0x0000000c00057202 */ /* 0x000fe20000000f00 */
[----:B------:R-:W-:Y:S01]  /*0ab0*/  IMAD.MOV.U32 R4, RZ, RZ, R13 ;  /* 0x000000ffff047224 */ /* 0x000fe200078e000d */
[----:B------:R-:W-:-:S07]  /*0ac0*/  MOV R3, 0xae0 ;  /* 0x00000ae000037802 */ /* 0x000fce0000000f00 */
[----:B------:R-:W-:Y:S05]  /*0ad0*/  CALL.REL.NOINC `($__internal_24_$__cuda_sm20_div_s64) ;  /* 0x0000005800747944 */ /* 0x000fea0003c00000 */
[----:B------:R-:W-:Y:S02]  /*0ae0*/  IADD3 R9, P1, PT, RZ, -R5, RZ ;  /* 0x80000005ff097210 */ /* 0x000fe40007f3e0ff */
[----:B------:R-:W-:Y:S01]  /*0af0*/  MOV R7, R6 ;  /* 0x0000000600077202 */ /* 0x000fe20000000f00 */
[----:B------:R-:W-:Y:S02]  /*0b00*/  IMAD.MOV.U32 R6, RZ, RZ, R15 ;  /* 0x000000ffff067224 */ /* 0x000fe400078e000f */
        /* <DEDUP_REMOVED lines=8> */
.L_x_911:
[----:B------:R-:W-:Y:S05]  /*0b90*/  BSYNC.RECONVERGENT B0 ;  /* 0x0000000000007941 */ /* 0x000fea0003800200 */
.L_x_909:
[----:B------:R-:W-:Y:S01]  /*0ba0*/  IADD3 R20, PT, PT, R0, 0x2, RZ ;  /* 0x0000000200147810 */ /* 0x000fe20007ffe0ff */
        /* <DEDUP_REMOVED lines=39> */
.L_x_913:
[----:B------:R-:W-:Y:S01]  /*0e20*/  IMAD.MOV.U32 R7, RZ, RZ, R12 ;  /* 0x000000ffff077224 */ /* 0x000fe200078e000c */
[----:B------:R-:W-:Y:S01]  /*0e30*/  MOV R5, R14 ;  /* 0x0000000e00057202 */ /* 0x000fe20000000f00 */
[----:B------:R-:W-:Y:S01]  /*0e40*/  IMAD.MOV.U32 R6, RZ, RZ, R13 ;  /* 0x000000ffff067224 */ /* 0x000fe200078e000d */
[----:B------:R-:W-:Y:S01]  /*0e50*/  MOV R3, 0xe80 ;  /* 0x00000e8000037802 */ /* 0x000fe20000000f00 */
[----:B------:R-:W-:-:S07]  /*0e60*/  IMAD.MOV.U32 R4, RZ, RZ, R15 ;  /* 0x000000ffff047224 */ /* 0x000fce00078e000f */
[----:B------:R-:W-:Y:S05]  /*0e70*/  CALL.REL.NOINC `($__internal_24_$__cuda_sm20_div_s64) ;  /* 0x00000054008c7944 */ /* 0x000fea0003c00000 */
        /* <DEDUP_REMOVED lines=10> */
.L_x_914:
[----:B------:R-:W-:Y:S05]  /*0f20*/  BSYNC.RECONVERGENT B0 ;  /* 0x0000000000007941 */ /* 0x000fea0003800200 */
.L_x_912:
        /* <DEDUP_REMOVED lines=38> */
.L_x_916:
[----:B------:R-:W-:Y:S01]  /*1190*/  IMAD.MOV.U32 R7, RZ, RZ, R12 ;  /* 0x000000ffff077224 */ /* 0x000fe200078e000c */
[----:B------:R-:W-:Y:S01]  /*11a0*/  MOV R5, R14 ;  /* 0x0000000e00057202 */ /* 0x000fe20000000f00 */
[----:B------:R-:W-:Y:S01]  /*11b0*/  IMAD.MOV.U32 R6, RZ, RZ, R13 ;  /* 0x000000ffff067224 */ /* 0x000fe200078e000d */
[----:B------:R-:W-:Y:S01]  /*11c0*/  MOV R3, 0x11f0 ;  /* 0x000011f000037802 */ /* 0x000fe20000000f00 */
[----:B------:R-:W-:-:S07]  /*11d0*/  IMAD.MOV.U32 R4, RZ, RZ, R15 ;  /* 0x000000ffff047224 */ /* 0x000fce00078e000f */
[----:B------:R-:W-:Y:S05]  /*11e0*/  CALL.REL.NOINC `($__internal_24_$__cuda_sm20_div_s64) ;  /* 0x0000005000b07944 */ /* 0x000fea0003c00000 */
        /* <DEDUP_REMOVED lines=11> */
.L_x_917:
[----:B------:R-:W-:Y:S05]  /*12a0*/  BSYNC.RECONVERGENT B0 ;  /* 0x0000000000007941 */ /* 0x000fea0003800200 */
.L_x_915:
        /* <DEDUP_REMOVED lines=37> */
.L_x_919:
        /* <DEDUP_REMOVED lines=16> */
.L_x_920:
[----:B------:R-:W-:Y:S05]  /*1600*/  BSYNC.RECONVERGENT B0 ;  /* 0x0000000000007941 */ /* 0x000fea0003800200 */
.L_x_918:
        /* <DEDUP_REMOVED lines=38> */
.L_x_922:
        /* <DEDUP_REMOVED lines=16> */
.L_x_923:
[----:B------:R-:W-:Y:S05]  /*1970*/  BSYNC.RECONVERGENT B0 ;  /* 0x0000000000007941 */ /* 0x000fea0003800200 */
.L_x_921:
        /* <DEDUP_REMOVED lines=38> */
.L_x_925:
        /* <DEDUP_REMOVED lines=16> */
.L_x_926:
[----:B------:R-:W-:Y:S05]  /*1ce0*/  BSYNC.RECONVERGENT B0 ;  /* 0x0000000000007941 */ /* 0x000fea0003800200 */
.L_x_924:
        /* <DEDUP_REMOVED lines=38> */
.L_x_928:
        /* <DEDUP_REMOVED lines=16> */
.L_x_929:
[----:B------:R-:W-:Y:S05]  /*2050*/  BSYNC.RECONVERGENT B0 ;  /* 0x0000000000007941 */ /* 0x000fea0003800200 */
.L_x_927:
        /* <DEDUP_REMOVED lines=37> */
.L_x_931:
[----:B------:R-:W-:Y:S01]  /*22b0*/  MOV R7, R12 ;  /* 0x0000000c00077202 */ /* 0x000fe20000000f00 */
[----:B------:R-:W-:Y:S01]  /*22c0*/  IMAD.MOV.U32 R6, RZ, RZ, R13 ;  /* 0x000000ffff067224 */ /* 0x000fe200078e000d */
[----:B------:R-:W-:Y:S01]  /*22d0*/  MOV R4, R15 ;  /* 0x0000000f00047202 */ /* 0x000fe20000000f00 */
[----:B------:R-:W-:Y:S01]  /*22e0*/  IMAD.MOV.U32 R5, RZ, RZ, R14 ;  /* 0x000000ffff057224 */ /* 0x000fe200078e000e */
[----:B------:R-:W-:-:S07]  /*22f0*/  MOV R3, 0x2310 ;  /* 0x0000231000037802 */ /* 0x000fce0000000f00 */
[----:B------:R-:W-:Y:S05]  /*2300*/  CALL.REL.NOINC `($__internal_24_$__cuda_sm20_div_s64) ;  /* 0x0000004000687944 */ /* 0x000fea0003c00000 */
        /* <DEDUP_REMOVED lines=11> */
.L_x_932:
[----:B------:R-:W-:Y:S05]  /*23c0*/  BSYNC.RECONVERGENT B0 ;  /* 0x0000000000007941 */ /* 0x000fea0003800200 */
.L_x_930:
[----:B------:R-:W0:Y:S01]  /*23d0*/  LDC.64 R22, c[0x0][R22+0x450] ;  /* 0x0001140016167b82 */ /* 0x000e220000000a00 */
[----:B------:R-:W-:Y:S01]  /*23e0*/  MOV R5, R20 ;  /* 0x0000001400057202 */ /* 0x000fe20000000f00 */
[----:B------:R-:W-:Y:S02]  /*23f0*/  IMAD.MOV.U32 R4, RZ, RZ, R18 ;  /* 0x000000ffff047224 */ /* 0x000fe400078e0012 */
[----:B------:R-:W-:Y:S02]  /*2400*/  VIADD R0, R0, 0xfffffff8 ;  /* 0xfffffff800007836 */ /* 0x000fe40000000000 */
[-C--:B0-----:R-:W-:Y:S02]  /*2410*/  IMAD R7, R23, R13.reuse, RZ ;  /* 0x0000000d17077224 */ /* 0x081fe400078e02ff */
[----:B------:R-:W-:-:S04]  /*2420*/  IMAD.WIDE.U32 R4, R22, R13, R4 ;  /* 0x0000000d16047225 */ /* 0x000fc800078e0004 */
[----:B------:R-:W-:Y:S02]  /*2430*/  IMAD R3, R22, R3, R7 ;  /* 0x0000000316037224 */ /* 0x000fe400078e0207 */
[----:B------:R-:W-:-:S03]  /*2440*/  IMAD.MOV.U32 R19, RZ, RZ, R4 ;  /* 0x000000ffff137224 */ /* 0x000fc600078e0004 */
[----:B------:R-:W-:Y:S01]  /*2450*/  IADD3 R18, PT, PT, R5, R3, RZ ;  /* 0x0000000305127210 */ /* 0x000fe20007ffe0ff */
[----:B------:R-:W-:Y:S06]  /*2460*/  @P0 BRA `(.L_x_933) ;  /* 0xffffffe400000947 */ /* 0x000fec000383ffff */
[----:B------:R-:W-:-:S07]  /*2470*/  VIADD R0, R0, 0x4 ;  /* 0x0000000400007836 */ /* 0x000fce0000000000 */
.L_x_908:
        /* <DEDUP_REMOVED lines=41> */
.L_x_938:
        /* <DEDUP_REMOVED lines=16> */
.L_x_939:
[----:B------:R-:W-:Y:S05]  /*2810*/  BSYNC.RECONVERGENT B1 ;  /* 0x0000000000017941 */ /* 0x000fea0003800200 */
.L_x_937:
        /* <DEDUP_REMOVED lines=40> */
.L_x_941:
        /* <DEDUP_REMOVED lines=16> */
.L_x_942:
[----:B------:R-:W-:Y:S05]  /*2ba0*/  BSYNC.RECONVERGENT B1 ;  /* 0x0000000000017941 */ /* 0x000fea0003800200 */
.L_x_940:
        /* <DEDUP_REMOVED lines=38> */
.L_x_944:
        /* <DEDUP_REMOVED lines=17> */
.L_x_945:
[----:B------:R-:W-:Y:S05]  /*2f20*/  BSYNC.RECONVERGENT B1 ;  /* 0x0000000000017941 */ /* 0x000fea0003800200 */
.L_x_943:
        /* <DEDUP_REMOVED lines=20> */
[----:B------:R-:W-:-:S05]  /*3070*/  HFMA2 R3, -RZ, RZ, 0, 0 ;  /* 0x00000000ff037431 */ /* 0x000fca00000001ff */
        /* <DEDUP_REMOVED lines=16> */
.L_x_947:
        /* <DEDUP_REMOVED lines=8> */
[----:B------:R-:W-:-:S03]  /*3200*/  MOV R6, R12 ;  /* 0x0000000c00067202 */ /* 0x000fc60000000f00 */
[----:B------:R-:W-:Y:S02]  /*3210*/  IMAD.X R3, RZ, RZ, ~R4, P0 ;  /* 0x000000ffff037224 */ /* 0x000fe400000e0e04 */
[----:B------:R-:W-:-:S04]  /*3220*/  IMAD.WIDE.U32 R6, R14, R9, R6 ;  /* 0x000000090e067225 */ /* 0x000fc800078e0006 */
[----:B------:R-:W-:-:S04]  /*3230*/  IMAD R3, R3, R14, RZ ;  /* 0x0000000e03037224 */ /* 0x000fc800078e02ff */
[----:B------:R-:W-:Y:S01]  /*3240*/  IMAD R3, R15, R9, R3 ;  /* 0x000000090f037224 */ /* 0x000fe200078e0203 */
[----:B------:R-:W-:Y:S01]  /*3250*/  MOV R9, R6 ;  /* 0x0000000600097202 */ /* 0x000fe20000000f00 */
[----:B------:R-:W-:Y:S02]  /*3260*/  IMAD.MOV.U32 R15, RZ, RZ, R5 ;  /* 0x000000ffff0f7224 */ /* 0x000fe400078e0005 */
[----:B------:R-:W-:Y:S02]  /*3270*/  IMAD.IADD R3, R7, 0x1, R3 ;  /* 0x0000000107037824 */ /* 0x000fe400078e0203 */
[----:B------:R-:W-:-:S07]  /*3280*/  IMAD.MOV.U32 R6, RZ, RZ, R4 ;  /* 0x000000ffff067224 */ /* 0x000fce00078e0004 */
.L_x_948:
[----:B------:R-:W-:Y:S05]  /*3290*/  BSYNC.RECONVERGENT B1 ;  /* 0x0000000000017941 */ /* 0x000fea0003800200 */
.L_x_946:
[----:B------:R0:W1:Y:S02]  /*32a0*/  LDC.64 R4, c[0x0][R20+0x450] ;  /* 0x0001140014047b82 */ /* 0x0000640000000a00 */
[----:B0-----:R-:W-:Y:S01]  /*32b0*/  MOV R20, R18 ;  /* 0x0000001200147202 */ /* 0x001fe20000000f00 */
[----:B-1----:R-:W-:-:S04]  /*32c0*/  IMAD R5, R5, R9, RZ ;  /* 0x0000000905057224 */ /* 0x002fc800078e02ff */
[----:B------:R-:W-:-:S04]  /*32d0*/  IMAD.WIDE.U32 R8, R4, R9, R20 ;  /* 0x0000000904087225 */ /* 0x000fc800078e0014 */
[----:B------:R-:W-:Y:S02]  /*32e0*/  IMAD R5, R4, R3, R5 ;  /* 0x0000000304057224 */ /* 0x000fe400078e0205 */
[----:B------:R-:W-:Y:S02]  /*32f0*/  IMAD.MOV.U32 R19, RZ, RZ, R8 ;  /* 0x000000ffff137224 */ /* 0x000fe400078e0008 */
[----:B------:R-:W-:-:S07]  /*3300*/  IMAD.IADD R18, R9, 0x1, R5 ;  /* 0x0000000109127824 */ /* 0x000fce00078e0205 */
.L_x_936:
        /* <DEDUP_REMOVED lines=39> */
.L_x_951:
        /* <DEDUP_REMOVED lines=14> */
[----:B------:R-:W-:Y:S02]  /*3660*/  IMAD.IADD R3, R7, 0x1, R3 ;  /* 0x0000000107037824 */ /* 0x000fe400078e0203 */
[----:B------:R-:W-:-:S07]  /*3670*/  IMAD.MOV.U32 R13, RZ, RZ, R4 ;  /* 0x000000ffff0d7224 */ /* 0x000fce00078e0004 */
.L_x_952:
[----:B------:R-:W-:Y:S05]  /*3680*/  BSYNC.RECONVERGENT B1 ;  /* 0x0000000000017941 */ /* 0x000fea0003800200 */
.L_x_950:
        /* <DEDUP_REMOVED lines=21> */
[----:B0-----:R-:W-:Y:S02]  /*37e0*/  VIADD R4, R3, 0xffffffe ;  /* 0x0ffffffe03047836 */ /* 0x001fe40000000000 */
[----:B------:R-:W-:-:S04]  /*37f0*/  IMAD.MOV.U32 R3, RZ, RZ, RZ ;  /* 0x000000ffff037224 */ /* 0x000fc800078e00ff */
        /* <DEDUP_REMOVED lines=16> */
.L_x_954:
[----:B------:R-:W-:Y:S01]  /*3900*/  IMAD.MOV.U32 R7, RZ, RZ, R12 ;  /* 0x000000ffff077224 */ /* 0x000fe200078e000c */
[----:B------:R-:W-:Y:S01]  /*3910*/  MOV R6, R13 ;  /* 0x0000000d00067202 */ /* 0x000fe20000000f00 */
[----:B------:R-:W-:Y:S01]  /*3920*/  IMAD.MOV.U32 R5, RZ, RZ, R14 ;  /* 0x000000ffff057224 */ /* 0x000fe200078e000e */
[----:B------:R-:W-:Y:S01]  /*3930*/  MOV R3, 0x3960 ;  /* 0x0000396000037802 */ /* 0x000fe20000000f00 */
[----:B------:R-:W-:-:S07]  /*3940*/  IMAD.MOV.U32 R4, RZ, RZ, R15 ;  /* 0x000000ffff047224 */ /* 0x000fce00078e000f */
[----:B------:R-:W-:Y:S05]  /*3950*/  CALL.REL.NOINC `($__internal_24_$__cuda_sm20_div_s64) ;  /* 0x0000002800d47944 */ /* 0x000fea0003c00000 */
[----:B------:R-:W-:Y:S01]  /*3960*/  IADD3 R9, P0, PT, RZ, -R5, RZ ;  /* 0x80000005ff097210 */ /* 0x000fe20007f1e0ff */
[----:B------:R-:W-:Y:S02]  /*3970*/  IMAD.MOV.U32 R6, RZ, RZ, R12 ;  /* 0x000000ffff067224 */ /* 0x000fe400078e000c */
[----:B------:R-:W-:Y:S01]  /*3980*/  IMAD.MOV.U32 R7, RZ, RZ, R13 ;  /* 0x000000ffff077224 */ /* 0x000fe200078e000d */
[----:B------:R-:W-:Y:S01]  /*3990*/  IADD3.X R3, PT, PT, RZ, ~R4, RZ, P0, !PT ;  /* 0x80000004ff037210 */ /* 0x000fe200007fe4ff */
[----:B------:R-:W-:-:S04]  /*39a0*/  IMAD.WIDE.U32 R6, R14, R9, R6 ;  /* 0x000000090e067225 */ /* 0x000fc800078e0006 */
[----:B------:R-:W-:-:S04]  /*39b0*/  IMAD R3, R3, R14, RZ ;  /* 0x0000000e03037224 */ /* 0x000fc800078e02ff */
[----:B------:R-:W-:Y:S01]  /*39c0*/  IMAD R3, R15, R9, R3 ;  /* 0x000000090f037224 */ /* 0x000fe200078e0203 */
[----:B------:R-:W-:Y:S01]  /*39d0*/  MOV R15, R5 ;  /* 0x00000005000f7202 */ /* 0x000fe20000000f00 */
[----:B------:R-:W-:Y:S01]  /*39e0*/  IMAD.MOV.U32 R9, RZ, RZ, R6 ;  /* 0x000000ffff097224 */ /* 0x000fe200078e0006 */
[----:B------:R-:W-:Y:S01]  /*39f0*/  MOV R6, R4 ;  /* 0x0000000400067202 */ /* 0x000fe20000000f00 */
[----:B------:R-:W-:-:S07]  /*3a00*/  IMAD.IADD R3, R7, 0x1, R3 ;  /* 0x0000000107037824 */ /* 0x000fce00078e0203 */
.L_x_955:
[----:B------:R-:W-:Y:S05]  /*3a10*/  BSYNC.RECONVERGENT B1 ;  /* 0x0000000000017941 */ /* 0x000fea0003800200 */
.L_x_953:
[----:B------:R0:W1:Y:S02]  /*3a20*/  LDC.64 R4, c[0x0][R20+0x450] ;  /* 0x0001140014047b82 */ /* 0x0000640000000a00 */
[----:B0-----:R-:W-:Y:S02]  /*3a30*/  IMAD.MOV.U32 R20, RZ, RZ, R18 ;  /* 0x000000ffff147224 */ /* 0x001fe400078e0012 */
[-C--:B-1----:R-:W-:Y:S02]  /*3a40*/  IMAD R5, R5, R9.reuse, RZ ;  /* 0x0000000905057224 */ /* 0x082fe400078e02ff */
[----:B------:R-:W-:-:S04]  /*3a50*/  IMAD.WIDE.U32 R8, R4, R9, R20 ;  /* 0x0000000904087225 */ /* 0x000fc800078e0014 */
[----:B------:R-:W-:Y:S02]  /*3a60*/  IMAD R5, R4, R3, R5 ;  /* 0x0000000304057224 */ /* 0x000fe400078e0205 */
[----:B------:R-:W-:-:S03]  /*3a70*/  IMAD.MOV.U32 R19, RZ, RZ, R8 ;  /* 0x000000ffff137224 */ /* 0x000fc600078e0008 */
[----:B------:R-:W-:-:S07]  /*3a80*/  IADD3 R18, PT, PT, R9, R5, RZ ;  /* 0x0000000509127210 */ /* 0x000fce0007ffe0ff */
.L_x_949:
        /* <DEDUP_REMOVED lines=23> */
[----:B------:R-:W-:Y:S02]  /*3c00*/  IMAD.MOV R7, RZ, RZ, -R5 ;  /* 0x000000ffff077224 */ /* 0x000fe400078e0a05 */
[----:B------:R-:W-:Y:S02]  /*3c10*/  IMAD.MOV.U32 R6, RZ, RZ, RZ ;  /* 0x000000ffff067224 */ /* 0x000fe400078e00ff */
        /* <DEDUP_REMOVED lines=9> */
[----:B------:R-:W-:Y:S01]  /*3cb0*/  MOV R15, R5 ;  /* 0x00000005000f7202 */ /* 0x000fe20000000f00 */
[----:B------:R-:W-:Y:S06]  /*3cc0*/  BRA `(.L_x_958) ;  /* 0x0000000000407947 */ /* 0x000fec0003800000 */
.L_x_957:
[----:B------:R-:W-:Y:S01]  /*3cd0*/  IMAD.MOV.U32 R7, RZ, RZ, R15 ;  /* 0x000000ffff077224 */ /* 0x000fe200078e000f */
[----:B------:R-:W-:Y:S01]  /*3ce0*/  MOV R4, R13 ;  /* 0x0000000d00047202 */ /* 0x000fe20000000f00 */
[----:B------:R-:W-:Y:S01]  /*3cf0*/  IMAD.MOV.U32 R5, RZ, RZ, R12 ;  /* 0x000000ffff057224 */ /* 0x000fe200078e000c */
[----:B------:R-:W-:-:S07]  /*3d00*/  MOV R3, 0x3d20 ;  /* 0x00003d2000037802 */ /* 0x000fce0000000f00 */
[----:B------:R-:W-:Y:S05]  /*3d10*/  CALL.REL.NOINC `($__internal_24_$__cuda_sm20_div_s64) ;  /* 0x0000002400e47944 */ /* 0x000fea0003c00000 */
[----:B------:R-:W-:Y:S01]  /*3d20*/  IADD3 R9, P0, PT, RZ, -R5, RZ ;  /* 0x80000005ff097210 */ /* 0x000fe20007f1e0ff */
[----:B------:R-:W-:Y:S01]  /*3d30*/  IMAD.MOV.U32 R7, RZ, RZ, R6 ;  /* 0x000000ffff077224 */ /* 0x000fe200078e0006 */
[----:B------:R-:W-:Y:S01]  /*3d40*/  MOV R6, R15 ;  /* 0x0000000f00067202 */ /* 0x000fe20000000f00 */
[----:B------:R-:W-:Y:S02]  /*3d50*/  IMAD.MOV.U32 R15, RZ, RZ, R5 ;  /* 0x000000ffff0f7224 */ /* 0x000fe400078e0005 */
[----:B------:R-:W-:Y:S02]  /*3d60*/  IMAD.X R3, RZ, RZ, ~R4, P0 ;  /* 0x000000ffff037224 */ /* 0x000fe400000e0e04 */
[----:B------:R-:W-:-:S04]  /*3d70*/  IMAD.WIDE.U32 R6, R12, R9, R6 ;  /* 0x000000090c067225 */ /* 0x000fc800078e0006 */
[----:B------:R-:W-:-:S04]  /*3d80*/  IMAD R3, R3, R12, RZ ;  /* 0x0000000c03037224 */ /* 0x000fc800078e02ff */
[----:B------:R-:W-:Y:S02]  /*3d90*/  IMAD R3, R13, R9, R3 ;  /* 0x000000090d037224 */ /* 0x000fe400078e0203 */
[----:B------:R-:W-:Y:S02]  /*3da0*/  IMAD.MOV.U32 R9, RZ, RZ, R6 ;  /* 0x000000ffff097224 */ /* 0x000fe400078e0006 */
[----:B------:R-:W-:Y:S01]  /*3db0*/  IMAD.MOV.U32 R6, RZ, RZ, R4 ;  /* 0x000000ffff067224 */ /* 0x000fe200078e0004 */
[----:B------:R-:W-:-:S07]  /*3dc0*/  IADD3 R3, PT, PT, R7, R3, RZ ;  /* 0x0000000307037210 */ /* 0x000fce0007ffe0ff */
.L_x_958:
[----:B------:R-:W-:Y:S05]  /*3dd0*/  BSYNC.RECONVERGENT B1 ;  /* 0x0000000000017941 */ /* 0x000fea0003800200 */
.L_x_956:
        /* <DEDUP_REMOVED lines=9> */
.L_x_935:
[----:B------:R-:W-:Y:S05]  /*3e70*/  BSYNC.RECONVERGENT B0 ;  /* 0x0000000000007941 */ /* 0x000fea0003800200 */
.L_x_934:
[----:B------:R-:W0:Y:S01]  /*3e80*/  LDCU.64 UR6, c[0x0][0x790] ;  /* 0x0000f200ff0677ac */ /* 0x000e220008000a00 */
[----:B------:R-:W-:Y:S01]  /*3e90*/  IMAD.MOV.U32 R4, RZ, RZ, R19 ;  /* 0x000000ffff047224 */ /* 0x000fe200078e0013 */
[----:B------:R-:W1:Y:S01]  /*3ea0*/  LDC.64 R8, c[0x0][0x868] ;  /* 0x00021a00ff087b82 */ /* 0x000e620000000a00 */
[----:B------:R-:W-:Y:S01]  /*3eb0*/  IMAD.MOV.U32 R5, RZ, RZ, R18 ;  /* 0x000000ffff057224 */ /* 0x000fe200078e0012 */
        /* <DEDUP_REMOVED lines=47> */
.L_x_962:
[----:B------:R-:W-:Y:S01]  /*41b0*/  IMAD.MOV.U32 R7, RZ, RZ, R4 ;  /* 0x000000ffff077224 */ /* 0x000fe200078e0004 */
[----:B------:R-:W-:Y:S01]  /*41c0*/  MOV R5, R2 ;  /* 0x0000000200057202 */ /* 0x000fe20000000f00 */
[----:B------:R-:W-:Y:S01]  /*41d0*/  IMAD.MOV.U32 R4, RZ, RZ, R28 ;  /* 0x000000ffff047224 */ /* 0x000fe200078e001c */
[----:B------:R-:W-:-:S07]  /*41e0*/  MOV R3, 0x4200 ;  /* 0x0000420000037802 */ /* 0x000fce0000000f00 */
[----:B------:R-:W-:Y:S05]  /*41f0*/  CALL.REL.NOINC `($__internal_24_$__cuda_sm20_div_s64) ;  /* 0x0000002000ac7944 */ /* 0x000fea0003c00000 */
.L_x_963:
[----:B------:R-:W-:Y:S05]  /*4200*/  BSYNC.RECONVERGENT B1 ;  /* 0x0000000000017941 */ /* 0x000fea0003800200 */
.L_x_961:
[----:B------:R-:W0:Y:S01]  /*4210*/  LDCU.64 UR20, c[0x0][0x860] ;  /* 0x00010c00ff1477ac */ /* 0x000e220008000a00 */
[----:B------:R-:W1:Y:S01]  /*4220*/  S2UR UR6, SR_CgaCtaId ;  /* 0x00000000000679c3 */ /* 0x000e620000008800 */
[----:B------:R-:W-:Y:S01]  /*4230*/  SHF.R.S32.HI R0, RZ, 0x1f, R5 ;  /* 0x0000001fff007819 */ /* 0x000fe20000011405 */
[----:B------:R-:W-:Y:S01]  /*4240*/  UMOV UR5, 0x400 ;  /* 0x0000040000057882 */ /* 0x000fe20000000000 */
[----:B0-----:R-:W-:-:S04]  /*4250*/  ISETP.NE.U32.AND P0, PT, R5, UR20, PT ;  /* 0x0000001405007c0c */ /* 0x001fc8000bf05070 */
[----:B------:R-:W-:Y:S01]  /*4260*/  ISETP.NE.AND.EX P0, PT, R0, UR21, PT, P0 ;  /* 0x0000001500007c0c */ /* 0x000fe2000bf05300 */
[----:B-1----:R-:W-:-:S03]  /*4270*/  ULEA UR5, UR6, UR5, 0x18 ;  /* 0x0000000506057291 */ /* 0x002fc6000f8ec0ff */
[----:B------:R-:W-:-:S05]  /*4280*/  SEL R0, RZ, 0xffffffff, P0 ;  /* 0xffffffffff007807 */ /* 0x000fca0000000000 */
[----:B------:R-:W-:-:S05]  /*4290*/  IMAD.IADD R5, R5, 0x1, R0 ;  /* 0x0000000105057824 */ /* 0x000fca00078e0200 */
[----:B------:R-:W-:-:S05]  /*42a0*/  LEA R5, R5, UR5, 0x2 ;  /* 0x0000000505057c11 */ /* 0x000fca000f8e10ff */
[----:B------:R0:W-:Y:S02]  /*42b0*/  ATOMS.POPC.INC.32 RZ, [R5+URZ] ;  /* 0x0000000005ff7f8c */ /* 0x0001e4000d8000ff */
.L_x_960:
[----:B------:R-:W-:Y:S05]  /*42c0*/  BSYNC.RECONVERGENT B0 ;  /* 0x0000000000007941 */ /* 0x000fea0003800200 */
.L_x_959:
[----:B------:R-:W1:Y:S01]  /*42d0*/  LDCU.64 UR6, c[0x0][0x878] ;  /* 0x00010f00ff0677ac */ /* 0x000e620008000a00 */
[----:B------:R-:W-:-:S04]  /*42e0*/  IADD3 R27, P0, PT, R32, R27, RZ ;  /* 0x0000001b201b7210 */ /* 0x000fc80007f1e0ff */
[----:B------:R-:W-:Y:S02]  /*42f0*/  IADD3.X R29, PT, PT, RZ, R29, RZ, P0, !PT ;  /* 0x0000001dff1d7210 */ /* 0x000fe400007fe4ff */
[----:B-1----:R-:W-:-:S04]  /*4300*/  ISETP.GE.U32.AND P0, PT, R27, UR6, PT ;  /* 0x000000061b007c0c */ /* 0x002fc8000bf06070 */
[----:B------:R-:W-:-:S13]  /*4310*/  ISETP.GE.AND.EX P0, PT, R29, UR7, PT, P0 ;  /* 0x000000071d007c0c */ /* 0x000fda000bf06300 */
[----:B------:R-:W-:Y:S05]  /*4320*/  @!P0 BRA `(.L_x_964) ;  /* 0xffffffc400288947 */ /* 0x000fea000383ffff */
[----:B------:R-:W-:Y:S05]  /*4330*/  BRA `(.L_x_906) ;  /* 0x0000001800247947 */ /* 0x000fea0003800000 */
.L_x_907:
[----:B------:R-:W-:Y:S01]  /*4340*/  IADD3 R4, P1, PT, R32, R27, RZ ;  /* 0x0000001b20047210 */ /* 0x000fe20007f3e0ff */
[----:B------:R-:W-:Y:S03]  /*4350*/  BSSY.RECONVERGENT B0, `(.L_x_965) ;  /* 0x0000025000007945 */ /* 0x000fe60003800200 */
[C---:B------:R-:W-:Y:S01]  /*4360*/  ISETP.GE.U32.AND P0, PT, R4.reuse, UR10, PT ;  /* 0x0000000a04007c0c */ /* 0x040fe2000bf06070 */
[----:B------:R-:W-:Y:S01]  /*4370*/  IMAD.X R5, RZ, RZ, R29, P1 ;  /* 0x000000ffff057224 */ /* 0x000fe200008e061d */
[----:B------:R-:W-:-:S04]  /*4380*/  ISETP.GT.U32.AND P1, PT, R4, UR10, PT ;  /* 0x0000000a04007c0c */ /* 0x000fc8000bf24070 */
[C---:B------:R-:W-:Y:S02]  /*4390*/  ISETP.GE.U32.AND.EX P0, PT, R5.reuse, UR11, PT, P0 ;  /* 0x0000000b05007c0c */ /* 0x040fe4000bf06100 */
[C---:B------:R-:W-:Y:S02]  /*43a0*/  ISETP.GT.U32.AND.EX P1, PT, R5.reuse, UR11, PT, P1 ;  /* 0x0000000b05007c0c */ /* 0x040fe4000bf24110 */
        /* <DEDUP_REMOVED lines=17> */
[----:B------:R-:W-:Y:S02]  /*44c0*/  HFMA2 R5, -RZ, RZ, 0, 0 ;  /* 0x00000000ff057431 */ /* 0x000fe400000001ff */
[----:B------:R-:W-:-:S04]  /*44d0*/  IMAD.MOV R3, RZ, RZ, -R4 ;  /* 0x000000ffff037224 */ /* 0x000fc800078e0a04 */
[----:B------:R-:W-:-:S05]  /*44e0*/  IMAD R3, R32, R3, R6 ;  /* 0x0000000320037224 */ /* 0x000fca00078e0206 */
[----:B------:R-:W-:-:S13]  /*44f0*/  ISETP.GE.U32.AND P0, PT, R3, R32, PT ;  /* 0x000000200300720c */ /* 0x000fda0003f06070 */
[----:B------:R-:W-:Y:S01]  /*4500*/  @P0 IADD3 R3, PT, PT, -R32, R3, RZ ;  /* 0x0000000320030210 */ /* 0x000fe20007ffe1ff */
[----:B------:R-:W-:-:S03]  /*4510*/  @P0 VIADD R4, R4, 0x1 ;  /* 0x0000000104040836 */ /* 0x000fc60000000000 */
[----:B------:R-:W-:-:S13]  /*4520*/  ISETP.GE.U32.AND P1, PT, R3, R32, PT ;  /* 0x000000200300720c */ /* 0x000fda0003f26070 */
[----:B------:R-:W-:Y:S01]  /*4530*/  @P1 VIADD R4, R4, 0x1 ;  /* 0x0000000104041836 */ /* 0x000fe20000000000 */
[----:B------:R-:W-:Y:S01]  /*4540*/  @!P2 LOP3.LUT R4, RZ, R32, RZ, 0x33, !PT ;  /* 0x00000020ff04a212 */ /* 0x000fe200078e33ff */
[----:B------:R-:W-:Y:S06]  /*4550*/  BRA `(.L_x_967) ;  /* 0x0000000000107947 */ /* 0x000fec0003800000 */
.L_x_966:
[----:B------:R-:W-:Y:S01]  /*4560*/  IMAD.MOV.U32 R3, RZ, RZ, R6 ;  /* 0x000000ffff037224 */ /* 0x000fe200078e0006 */
[----:B------:R-:W-:Y:S01]  /*4570*/  MOV R8, 0x45a0 ;  /* 0x000045a000087802 */ /* 0x000fe20000000f00 */
[----:B------:R-:W-:-:S07]  /*4580*/  IMAD.MOV.U32 R10, RZ, RZ, R32 ;  /* 0x000000ffff0a7224 */ /* 0x000fce00078e0020 */
[----:B------:R-:W-:Y:S05]  /*4590*/  CALL.REL.NOINC `($__internal_25_$__cuda_sm20_div_u64) ;  /* 0x0000002400207944 */ /* 0x000fea0003c00000 */
.L_x_967:
[----:B------:R-:W-:Y:S05]  /*45a0*/  BSYNC.RECONVERGENT B0 ;  /* 0x0000000000007941 */ /* 0x000fea0003800200 */
.L_x_965:
[----:B------:R-:W-:Y:S01]  /*45b0*/  IADD3 R18, P1, PT, R4, R18, RZ ;  /* 0x0000001204127210 */ /* 0x000fe20007f3e0ff */
[----:B------:R-:W-:Y:S03]  /*45c0*/  BSSY B0, `(.L_x_968) ;  /* 0x0000050000007945 */ /* 0x000fe60003800000 */
[----:B------:R-:W-:Y:S02]  /*45d0*/  LOP3.LUT R0, R18, 0x3, RZ, 0xc0, !PT ;  /* 0x0000000312007812 */ /* 0x000fe400078ec0ff */
[----:B------:R-:W-:Y:S02]  /*45e0*/  IADD3.X R19, PT, PT, RZ, R5, RZ, P1, !PT ;  /* 0x00000005ff137210 */ /* 0x000fe40000ffe4ff */
[----:B------:R-:W-:-:S04]  /*45f0*/  ISETP.NE.U32.AND P0, PT, R0, 0x3, PT ;  /* 0x000000030000780c */ /* 0x000fc80003f05070 */
[----:B------:R-:W-:-:S13]  /*4600*/  ISETP.NE.AND.EX P0, PT, RZ, RZ, PT, P0 ;  /* 0x000000ffff00720c */ /* 0x000fda0003f05300 */
[----:B------:R-:W-:Y:S05]  /*4610*/  @!P0 BRA `(.L_x_969) ;  /* 0x0000000400288947 */ /* 0x000fea0003800000 */
[----:B------:R-:W0:Y:S01]  /*4620*/  S2R R3, SR_CgaCtaId ;  /* 0x0000000000037919 */ /* 0x000e220000008800 */
[----:B------:R-:W1:Y:S01]  /*4630*/  LDC.64 R12, c[0x0][0x868] ;  /* 0x00021a00ff0c7b82 */ /* 0x000e620000000a00 */
[----:B------:R-:W-:Y:S01]  /*4640*/  VIADD R15, R18, 0x1 ;  /* 0x00000001120f7836 */ /* 0x000fe20000000000 */
[----:B------:R-:W-:Y:S01]  /*4650*/  MOV R20, 0x400 ;  /* 0x0000040000147802 */ /* 0x000fe20000000f00 */
[----:B------:R-:W-:Y:S01]  /*4660*/  IMAD.MOV.U32 R14, RZ, RZ, RZ ;  /* 0x000000ffff0e7224 */ /* 0x000fe200078e00ff */
[----:B------:R-:W-:Y:S02]  /*4670*/  MOV R0, RZ ;  /* 0x000000ff00007202 */ /* 0x000fe40000000f00 */
[----:B------:R-:W-:Y:S02]  /*4680*/  LOP3.LUT R15, R15, 0x3, RZ, 0xc0, !PT ;  /* 0x000000030f0f7812 */ /* 0x000fe400078ec0ff */
[----:B0-----:R-:W-:-:S07]  /*4690*/  LEA R20, R3, R20, 0x18 ;  /* 0x0000001403147211 */ /* 0x001fce00078ec0ff */
.L_x_975:
[----:B------:R-:W-:Y:S02]  /*46a0*/  IMAD R6, R29, UR16, RZ ;  /* 0x000000101d067c24 */ /* 0x000fe4000f8e02ff */
[----:B------:R-:W-:-:S04]  /*46b0*/  IMAD.WIDE.U32 R4, R27, UR16, RZ ;  /* 0x000000101b047c25 */ /* 0x000fc8000f8e00ff */
[----:B0-----:R-:W-:Y:S01]  /*46c0*/  IMAD R3, R27, UR17, R6 ;  /* 0x000000111b037c24 */ /* 0x001fe2000f8e0206 */
[----:B------:R-:W-:-:S03]  /*46d0*/  LEA R6, P0, R4, UR18, 0x2 ;  /* 0x0000001204067c11 */ /* 0x000fc6000f8010ff */
[----:B------:R-:W-:-:S05]  /*46e0*/  IMAD.IADD R3, R5, 0x1, R3 ;  /* 0x0000000105037824 */ /* 0x000fca00078e0203 */
[----:B------:R-:W-:-:S06]  /*46f0*/  LEA.HI.X R7, R4, UR19, R3, 0x2, P0 ;  /* 0x0000001304077c11 */ /* 0x000fcc00080f1403 */
[----:B------:R-:W2:Y:S01]  /*4700*/  LDG.E R7, desc[UR8][R6.64] ;  /* 0x0000000806077981 */ /* 0x000ea2000c1e1900 */
[----:B------:R-:W-:Y:S01]  /*4710*/  IADD3 R14, P0, PT, R14, 0x1, RZ ;  /* 0x000000010e0e7810 */ /* 0x000fe20007f1e0ff */
[----:B------:R-:W-:Y:S05]  /*4720*/  YIELD ;  /* 0x0000000000007946 */ /* 0x000fea0003800000 */
[----:B------:R-:W-:Y:S01]  /*4730*/  IMAD.X R0, RZ, RZ, R0, P0 ;  /* 0x000000ffff007224 */ /* 0x000fe200000e0600 */
[----:B------:R-:W-:Y:S01]  /*4740*/  ISETP.NE.U32.AND P0, PT, R14, R15, PT ;  /* 0x0000000f0e00720c */ /* 0x000fe20003f05070 */
[----:B------:R-:W-:Y:S03]  /*4750*/  BSSY.RECONVERGENT B1, `(.L_x_970) ;  /* 0x0000033000017945 */ /* 0x000fe60003800200 */
[----:B------:R-:W-:-:S02]  /*4760*/  ISETP.NE.AND.EX P0, PT, R0, RZ, PT, P0 ;  /* 0x000000ff0000720c */ /* 0x000fc40003f05300 */
[C---:B--2---:R-:W-:Y:S02]  /*4770*/  ISETP.GT.U32.AND P1, PT, R7.reuse, UR14, PT ;  /* 0x0000000e07007c0c */ /* 0x044fe4000bf24070 */
[----:B------:R-:W-:Y:S02]  /*4780*/  SHF.R.S32.HI R4, RZ, 0x1f, R7 ;  /* 0x0000001fff047819 */ /* 0x000fe40000011407 */
[----:B-1----:R-:W-:Y:S02]  /*4790*/  ISETP.LT.U32.AND P2, PT, R7, R12, PT ;  /* 0x0000000c0700720c */ /* 0x002fe40003f41070 */
[----:B------:R-:W-:-:S04]  /*47a0*/  ISETP.GT.AND.EX P1, PT, R4, UR15, PT, P1 ;  /* 0x0000000f04007c0c */ /* 0x000fc8000bf24310 */
[----:B------:R-:W-:-:S13]  /*47b0*/  ISETP.LT.OR.EX P1, PT, R4, R13, P1, P2 ;  /* 0x0000000d0400720c */ /* 0x000fda0000f21720 */
[----:B------:R-:W-:Y:S05]  /*47c0*/  @P1 BRA `(.L_x_971) ;  /* 0x0000000000ac1947 */ /* 0x000fea0003800000 */
[----:B------:R-:W-:Y:S01]  /*47d0*/  IADD3 R3, P1, PT, R7, -R12, RZ ;  /* 0x8000000c07037210 */ /* 0x000fe20007f3e0ff */
[----:B------:R-:W-:Y:S03]  /*47e0*/  BSSY.RECONVERGENT B2, `(.L_x_972) ;  /* 0x0000022000027945 */ /* 0x000fe60003800200 */
[----:B------:R-:W-:-:S05]  /*47f0*/  IADD3.X R4, PT, PT, R4, ~R13, RZ, P1, !PT ;  /* 0x8000000d04047210 */ /* 0x000fca0000ffe4ff */
[----:B------:R-:W-:Y:S02]  /*4800*/  IMAD R6, R4, UR12, RZ ;  /* 0x0000000c04067c24 */ /* 0x000fe4000f8e02ff */
        /* <DEDUP_REMOVED lines=11> */
[----:B0-----:R-:W-:Y:S01]  /*48c0*/  IMAD.MOV.U32 R6, RZ, RZ, RZ ;  /* 0x000000ffff067224 */ /* 0x001fe200078e00ff */
[----:B-1----:R-:W-:-:S05]  /*48d0*/  IADD3 R3, PT, PT, RZ, -R7, RZ ;  /* 0x80000007ff037210 */ /* 0x002fca0007ffe0ff */
        /* <DEDUP_REMOVED lines=9> */
[----:B------:R-:W-:Y:S01]  /*4970*/  @P2 VIADD R3, R3, 0x1 ;  /* 0x0000000103032836 */ /* 0x000fe20000000000 */
[----:B------:R-:W-:Y:S01]  /*4980*/  @!P3 LOP3.LUT R3, RZ, R2, RZ, 0x33, !PT ;  /* 0x00000002ff03b212 */ /* 0x000fe200078e33ff */
[----:B------:R-:W-:Y:S06]  /*4990*/  BRA `(.L_x_974) ;  /* 0x0000000000187947 */ /* 0x000fec0003800000 */
.L_x_973:
[----:B------:R-:W-:Y:S01]  /*49a0*/  MOV R7, R4 ;  /* 0x0000000400077202 */ /* 0x000fe20000000f00 */
[----:B------:R-:W-:Y:S01]  /*49b0*/  IMAD.MOV.U32 R5, RZ, RZ, R2 ;  /* 0x000000ffff057224 */ /* 0x000fe200078e0002 */
[----:B------:R-:W-:Y:S01]  /*49c0*/  MOV R3, 0x49f0 ;  /* 0x000049f000037802 */ /* 0x000fe20000000f00 */
[----:B------:R-:W-:-:S07]  /*49d0*/  IMAD.MOV.U32 R4, RZ, RZ, R28 ;  /* 0x000000ffff047224 */ /* 0x000fce00078e001c */
[----:B------:R-:W-:Y:S05]  /*49e0*/  CALL.REL.NOINC `($__internal_24_$__cuda_sm20_div_s64) ;  /* 0x0000001800b07944 */ /* 0x000fea0003c00000 */
[----:B------:R-:W-:-:S07]  /*49f0*/  MOV R3, R5 ;  /* 0x0000000500037202 */ /* 0x000fce0000000f00 */
.L_x_974:
[----:B------:R-:W-:Y:S05]  /*4a00*/  BSYNC.RECONVERGENT B2 ;  /* 0x0000000000027941 */ /* 0x000fea0003800200 */
.L_x_972:
[----:B------:R-:W-:Y:S02]  /*4a10*/  ISETP.NE.U32.AND P1, PT, R3, UR12, PT ;  /* 0x0000000c03007c0c */ /* 0x000fe4000bf25070 */
[----:B------:R-:W-:-:S04]  /*4a20*/  SHF.R.S32.HI R4, RZ, 0x1f, R3 ;  /* 0x0000001fff047819 */ /* 0x000fc80000011403 */
[----:B------:R-:W-:-:S04]  /*4a30*/  ISETP.NE.AND.EX P1, PT, R4, UR13, PT, P1 ;  /* 0x0000000d04007c0c */ /* 0x000fc8000bf25310 */
[----:B------:R-:W-:-:S05]  /*4a40*/  SEL R4, RZ, 0xffffffff, P1 ;  /* 0xffffffffff047807 */ /* 0x000fca0000800000 */
[----:B------:R-:W-:-:S04]  /*4a50*/  IMAD.IADD R3, R3, 0x1, R4 ;  /* 0x0000000103037824 */ /* 0x000fc800078e0204 */
[----:B------:R-:W-:-:S05]  /*4a60*/  IMAD R3, R3, 0x4, R20 ;  /* 0x0000000403037824 */ /* 0x000fca00078e0214 */
[----:B------:R0:W-:Y:S02]  /*4a70*/  ATOMS.POPC.INC.32 RZ, [R3+URZ] ;  /* 0x0000000003ff7f8c */ /* 0x0001e4000d8000ff */
.L_x_971:
[----:B------:R-:W-:Y:S05]  /*4a80*/  BSYNC.RECONVERGENT B1 ;  /* 0x0000000000017941 */ /* 0x000fea0003800200 */
.L_x_970:
[----:B------:R-:W-:-:S04]  /*4a90*/  IADD3 R27, P1, PT, R32, R27, RZ ;  /* 0x0000001b201b7210 */ /* 0x000fc80007f3e0ff */
[----:B------:R-:W-:Y:S01]  /*4aa0*/  IADD3.X R29, PT, PT, RZ, R29, RZ, P1, !PT ;  /* 0x0000001dff1d7210 */ /* 0x000fe20000ffe4ff */
[----:B------:R-:W-:Y:S08]  /*4ab0*/  @P0 BRA `(.L_x_975) ;  /* 0xfffffff800f80947 */ /* 0x000ff0000383ffff */
.L_x_969:
[----:B------:R-:W-:Y:S05]  /*4ac0*/  BSYNC B0 ;  /* 0x0000000000007941 */ /* 0x000fea0003800000 */
.L_x_968:
[----:B------:R-:W-:-:S04]  /*4ad0*/  ISETP.GE.U32.AND P0, PT, R18, 0x3, PT ;  /* 0x000000031200780c */ /* 0x000fc80003f06070 */
[----:B------:R-:W-:-:S13]  /*4ae0*/  ISETP.GE.U32.AND.EX P0, PT, R19, RZ, PT, P0 ;  /* 0x000000ff1300720c */ /* 0x000fda0003f06100 */
[----:B------:R-:W-:Y:S05]  /*4af0*/  @!P0 BRA `(.L_x_906) ;  /* 0x0000001000348947 */ /* 0x000fea0003800000 */
[----:B0-----:R-:W0:Y:S01]  /*4b00*/  S2R R3, SR_CgaCtaId ;  /* 0x0000000000037919 */ /* 0x001e220000008800 */
[----:B------:R-:W1:Y:S01]  /*4b10*/  LDC.64 R12, c[0x0][0x868] ;  /* 0x00021a00ff0c7b82 */ /* 0x000e620000000a00 */
[----:B------:R-:W-:-:S04]  /*4b20*/  MOV R0, 0x400 ;  /* 0x0000040000007802 */ /* 0x000fc80000000f00 */
[----:B0-----:R-:W-:-:S07]  /*4b30*/  LEA R0, R3, R0, 0x18 ;  /* 0x0000000003007211 */ /* 0x001fce00078ec0ff */
.L_x_996:
[----:B------:R-:W-:Y:S05]  /*4b40*/  YIELD ;  /* 0x0000000000007946 */ /* 0x000fea0003800000 */
[----:B0-----:R-:W0:Y:S01]  /*4b50*/  LDCU.64 UR6, c[0x0][0x790] ;  /* 0x0000f200ff0677ac */ /* 0x001e220008000a00 */
[----:B------:R-:W2:Y:S01]  /*4b60*/  LDCU.64 UR20, c[0x0][0x6c0] ;  /* 0x0000d800ff1477ac */ /* 0x000ea20008000a00 */
[----:B0-----:R-:W-:Y:S02]  /*4b70*/  IMAD R6, R29, UR6, RZ ;  /* 0x000000061d067c24 */ /* 0x001fe4000f8e02ff */
[----:B------:R-:W-:-:S04]  /*4b80*/  IMAD.WIDE.U32 R4, R27, UR6, RZ ;  /* 0x000000061b047c25 */ /* 0x000fc8000f8e00ff */
[----:B------:R-:W-:Y:S01]  /*4b90*/  IMAD R3, R27, UR7, R6 ;  /* 0x000000071b037c24 */ /* 0x000fe2000f8e0206 */
[----:B--2---:R-:W-:Y:S01]  /*4ba0*/  LEA R6, P0, R4, UR20, 0x2 ;  /* 0x0000001404067c11 */ /* 0x004fe2000f8010ff */
[----:B------:R-:W0:Y:S02]  /*4bb0*/  LDCU.64 UR6, c[0x0][0x870] ;  /* 0x00010e00ff0677ac */ /* 0x000e240008000a00 */
[----:B------:R-:W-:-:S05]  /*4bc0*/  IMAD.IADD R3, R5, 0x1, R3 ;  /* 0x0000000105037824 */ /* 0x000fca00078e0203 */
        /* <DEDUP_REMOVED lines=39> */
.L_x_979:
[----:B------:R-:W-:Y:S01]  /*4e40*/  IMAD.MOV.U32 R7, RZ, RZ, R4 ;  /* 0x000000ffff077224 */ /* 0x000fe200078e0004 */
[----:B------:R-:W-:Y:S01]  /*4e50*/  MOV R5, R2 ;  /* 0x0000000200057202 */ /* 0x000fe20000000f00 */
[----:B------:R-:W-:Y:S01]  /*4e60*/  IMAD.MOV.U32 R4, RZ, RZ, R28 ;  /* 0x000000ffff047224 */ /* 0x000fe200078e001c */
[----:B------:R-:W-:-:S07]  /*4e70*/  MOV R3, 0x4e90 ;  /* 0x00004e9000037802 */ /* 0x000fce0000000f00 */
[----:B------:R-:W-:Y:S05]  /*4e80*/  CALL.REL.NOINC `($__internal_24_$__cuda_sm20_div_s64) ;  /* 0x0000001400887944 */ /* 0x000fea0003c00000 */
[----:B------:R-:W-:-:S07]  /*4e90*/  IMAD.MOV.U32 R3, RZ, RZ, R5 ;  /* 0x000000ffff037224 */ /* 0x000fce00078e0005 */
.L_x_980:
[----:B------:R-:W-:Y:S05]  /*4ea0*/  BSYNC.RECONVERGENT B1 ;  /* 0x0000000000017941 */ /* 0x000fea0003800200 */
.L_x_978:
[----:B------:R-:W0:Y:S01]  /*4eb0*/  LDCU.64 UR6, c[0x0][0x860] ;  /* 0x00010c00ff0677ac */ /* 0x000e220008000a00 */
[----:B------:R-:W-:Y:S02]  /*4ec0*/  SHF.R.S32.HI R4, RZ, 0x1f, R3 ;  /* 0x0000001fff047819 */ /* 0x000fe40000011403 */
[----:B0-----:R-:W-:-:S04]  /*4ed0*/  ISETP.NE.U32.AND P0, PT, R3, UR6, PT ;  /* 0x0000000603007c0c */ /* 0x001fc8000bf05070 */
[----:B------:R-:W-:-:S04]  /*4ee0*/  ISETP.NE.AND.EX P0, PT, R4, UR7, PT, P0 ;  /* 0x0000000704007c0c */ /* 0x000fc8000bf05300 */
[----:B------:R-:W-:-:S04]  /*4ef0*/  SEL R4, RZ, 0xffffffff, P0 ;  /* 0xffffffffff047807 */ /* 0x000fc80000000000 */
[----:B------:R-:W-:-:S05]  /*4f00*/  IADD3 R3, PT, PT, R3, R4, RZ ;  /* 0x0000000403037210 */ /* 0x000fca0007ffe0ff */
[----:B------:R-:W-:-:S05]  /*4f10*/  IMAD R3, R3, 0x4, R0 ;  /* 0x0000000403037824 */ /* 0x000fca00078e0200 */
[----:B------:R0:W-:Y:S02]  /*4f20*/  ATOMS.POPC.INC.32 RZ, [R3+URZ] ;  /* 0x0000000003ff7f8c */ /* 0x0001e4000d8000ff */
.L_x_977:
[----:B------:R-:W-:Y:S05]  /*4f30*/  BSYNC.RECONVERGENT B0 ;  /* 0x0000000000007941 */ /* 0x000fea0003800200 */
.L_x_976:
[----:B------:R-:W1:Y:S01]  /*4f40*/  LDCU.64 UR6, c[0x0][0x790] ;  /* 0x0000f200ff0677ac */ /* 0x000e620008000a00 */
[----:B------:R-:W-:Y:S01]  /*4f50*/  IADD3 R27, P0, PT, R32, R27, RZ ;  /* 0x0000001b201b7210 */ /* 0x000fe20007f1e0ff */
[----:B------:R-:W2:Y:S04]  /*4f60*/  LDCU.64 UR20, c[0x0][0x6c0] ;  /* 0x0000d800ff1477ac */ /* 0x000ea80008000a00 */
[----:B------:R-:W-:-:S04]  /*4f70*/  IMAD.X R29, RZ, RZ, R29, P0 ;  /* 0x000000ffff1d7224 */ /* 0x000fc800000e061d */
[----:B-1----:R-:W-:Y:S02]  /*4f80*/  IMAD R6, R29, UR6, RZ ;  /* 0x000000061d067c24 */ /* 0x002fe4000f8e02ff */
[----:B------:R-:W-:-:S04]  /*4f90*/  IMAD.WIDE.U32 R4, R27, UR6, RZ ;  /* 0x000000061b047c25 */ /* 0x000fc8000f8e00ff */
[----:B0-----:R-:W-:Y:S01]  /*4fa0*/  IMAD R3, R27, UR7, R6 ;  /* 0x000000071b037c24 */ /* 0x001fe2000f8e0206 */
        /* <DEDUP_REMOVED lines=8> */
[----:B------:R-:W-:Y:S02]  /*5030*/  ISETP.LT.U32.AND P1, PT, R7, R12, PT ;  /* 0x0000000c0700720c */ /* 0x000fe40003f21070 */
        /* <DEDUP_REMOVED lines=33> */
.L_x_984:
[----:B------:R-:W-:Y:S01]  /*5250*/  IMAD.MOV.U32 R7, RZ, RZ, R4 ;  /* 0x000000ffff077224 */ /* 0x000fe200078e0004 */
[----:B------:R-:W-:Y:S01]  /*5260*/  MOV R5, R2 ;  /* 0x0000000200057202 */ /* 0x000fe20000000f00 */
[----:B------:R-:W-:Y:S01]  /*5270*/  IMAD.MOV.U32 R4, RZ, RZ, R28 ;  /* 0x000000ffff047224 */ /* 0x000fe200078e001c */
[----:B------:R-:W-:-:S07]  /*5280*/  MOV R3, 0x52a0 ;  /* 0x000052a000037802 */ /* 0x000fce0000000f00 */
[----:B------:R-:W-:Y:S05]  /*5290*/  CALL.REL.NOINC `($__internal_24_$__cuda_sm20_div_s64) ;  /* 0x0000001000847944 */ /* 0x000fea0003c00000 */
[----:B------:R-:W-:-:S07]  /*52a0*/  MOV R3, R5 ;  /* 0x0000000500037202 */ /* 0x000fce0000000f00 */
.L_x_985:
[----:B------:R-:W-:Y:S05]  /*52b0*/  BSYNC.RECONVERGENT B1 ;  /* 0x0000000000017941 */ /* 0x000fea0003800200 */
.L_x_983:
[----:B------:R-:W0:Y:S01]  /*52c0*/  LDCU.64 UR6, c[0x0][0x860] ;  /* 0x00010c00ff0677ac */ /* 0x000e220008000a00 */
[----:B------:R-:W-:Y:S02]  /*52d0*/  SHF.R.S32.HI R4, RZ, 0x1f, R3 ;  /* 0x0000001fff047819 */ /* 0x000fe40000011403 */
[----:B0-----:R-:W-:-:S04]  /*52e0*/  ISETP.NE.U32.AND P0, PT, R3, UR6, PT ;  /* 0x0000000603007c0c */ /* 0x001fc8000bf05070 */
[----:B------:R-:W-:-:S04]  /*52f0*/  ISETP.NE.AND.EX P0, PT, R4, UR7, PT, P0 ;  /* 0x0000000704007c0c */ /* 0x000fc8000bf05300 */
[----:B------:R-:W-:-:S05]  /*5300*/  SEL R4, RZ, 0xffffffff, P0 ;  /* 0xffffffffff047807 */ /* 0x000fca0000000000 */
[----:B------:R-:W-:-:S05]  /*5310*/  IMAD.IADD R3, R3, 0x1, R4 ;  /* 0x0000000103037824 */ /* 0x000fca00078e0204 */
[----:B------:R-:W-:-:S05]  /*5320*/  LEA R3, R3, R0, 0x2 ;  /* 0x0000000003037211 */ /* 0x000fca00078e10ff */
[----:B------:R0:W-:Y:S02]  /*5330*/  ATOMS.POPC.INC.32 RZ, [R3+URZ] ;  /* 0x0000000003ff7f8c */ /* 0x0001e4000d8000ff */
.L_x_982:
[----:B------:R-:W-:Y:S05]  /*5340*/  BSYNC.RECONVERGENT B0 ;  /* 0x0000000000007941 */ /* 0x000fea0003800200 */
.L_x_981:
        /* <DEDUP_REMOVED lines=49> */
.L_x_989:
[----:B------:R-:W-:Y:S01]  /*5660*/  MOV R7, R4 ;  /* 0x0000000400077202 */ /* 0x000fe20000000f00 */
[----:B------:R-:W-:Y:S01]  /*5670*/  IMAD.MOV.U32 R5, RZ, RZ, R2 ;  /* 0x000000ffff057224 */ /* 0x000fe200078e0002 */
[----:B------:R-:W-:Y:S02]  /*5680*/  MOV R4, R28 ;  /* 0x0000001c00047202 */ /* 0x000fe40000000f00 */
[----:B------:R-:W-:-:S07]  /*5690*/  MOV R3, 0x56b0 ;  /* 0x000056b000037802 */ /* 0x000fce0000000f00 */
[----:B------:R-:W-:Y:S05]  /*56a0*/  CALL.REL.NOINC `($__internal_24_$__cuda_sm20_div_s64) ;  /* 0x0000000c00807944 */ /* 0x000fea0003c00000 */
[----:B------:R-:W-:-:S07]  /*56b0*/  IMAD.MOV.U32 R3, RZ, RZ, R5 ;  /* 0x000000ffff037224 */ /* 0x000fce00078e0005 */
.L_x_990:
[----:B------:R-:W-:Y:S05]  /*56c0*/  BSYNC.RECONVERGENT B1 ;  /* 0x0000000000017941 */ /* 0x000fea0003800200 */
.L_x_988:
        /* <DEDUP_REMOVED lines=8> */
.L_x_987:
[----:B------:R-:W-:Y:S05]  /*5750*/  BSYNC.RECONVERGENT B0 ;  /* 0x0000000000007941 */ /* 0x000fea0003800200 */
.L_x_986:
[----:B------:R-:W1:Y:S01]  /*5760*/  LDCU.64 UR6, c[0x0][0x790] ;  /* 0x0000f200ff0677ac */ /* 0x000e620008000a00 */
[----:B------:R-:W-:Y:S01]  /*5770*/  IADD3 R27, P0, PT, R32, R27, RZ ;  /* 0x0000001b201b7210 */ /* 0x000fe20007f1e0ff */
[----:B------:R-:W2:Y:S03]  /*5780*/  LDCU.64 UR20, c[0x0][0x6c0] ;  /* 0x0000d800ff1477ac */ /* 0x000ea60008000a00 */
[----:B------:R-:W-:-:S05]  /*5790*/  IADD3.X R29, PT, PT, RZ, R29, RZ, P0, !PT ;  /* 0x0000001dff1d7210 */ /* 0x000fca00007fe4ff */
[----:B-1----:R-:W-:Y:S02]  /*57a0*/  IMAD R6, R29, UR6, RZ ;  /* 0x000000061d067c24 */ /* 0x002fe4000f8e02ff */
[----:B------:R-:W-:-:S04]  /*57b0*/  IMAD.WIDE.U32 R4, R27, UR6, RZ ;  /* 0x000000061b047c25 */ /* 0x000fc8000f8e00ff */
[----:B0-----:R-:W-:Y:S01]  /*57c0*/  IMAD R3, R27, UR7, R6 ;  /* 0x000000071b037c24 */ /* 0x001fe2000f8e0206 */
        /* <DEDUP_REMOVED lines=42> */
.L_x_994:
[----:B------:R-:W-:Y:S01]  /*5a70*/  IMAD.MOV.U32 R7, RZ, RZ, R4 ;  /* 0x000000ffff077224 */ /* 0x000fe200078e0004 */
[----:B------:R-:W-:Y:S01]  /*5a80*/  MOV R5, R2 ;  /* 0x0000000200057202 */ /* 0x000fe20000000f00 */
[----:B------:R-:W-:Y:S01]  /*5a90*/  IMAD.MOV.U32 R4, RZ, RZ, R28 ;  /* 0x000000ffff047224 */ /* 0x000fe200078e001c */
[----:B------:R-:W-:-:S07]  /*5aa0*/  MOV R3, 0x5ac0 ;  /* 0x00005ac000037802 */ /* 0x000fce0000000f00 */
[----:B------:R-:W-:Y:S05]  /*5ab0*/  CALL.REL.NOINC `($__internal_24_$__cuda_sm20_div_s64) ;  /* 0x00000008007c7944 */ /* 0x000fea0003c00000 */
[----:B------:R-:W-:-:S07]  /*5ac0*/  MOV R3, R5 ;  /* 0x0000000500037202 */ /* 0x000fce0000000f00 */
.L_x_995:
[----:B------:R-:W-:Y:S05]  /*5ad0*/  BSYNC.RECONVERGENT B1 ;  /* 0x0000000000017941 */ /* 0x000fea0003800200 */
.L_x_993:
        /* <DEDUP_REMOVED lines=8> */
.L_x_992:
[----:B------:R-:W-:Y:S05]  /*5b60*/  BSYNC.RECONVERGENT B0 ;  /* 0x0000000000007941 */ /* 0x000fea0003800200 */
.L_x_991:
[----:B------:R-:W1:Y:S01]  /*5b70*/  LDCU.64 UR6, c[0x0][0x878] ;  /* 0x00010f00ff0677ac */ /* 0x000e620008000a00 */
[----:B------:R-:W-:-:S05]  /*5b80*/  IADD3 R27, P0, PT, R32, R27, RZ ;  /* 0x0000001b201b7210 */ /* 0x000fca0007f1e0ff */
[----:B------:R-:W-:Y:S01]  /*5b90*/  IMAD.X R29, RZ, RZ, R29, P0 ;  /* 0x000000ffff1d7224 */ /* 0x000fe200000e061d */
[----:B-1----:R-:W-:-:S04]  /*5ba0*/  ISETP.GE.U32.AND P0, PT, R27, UR6, PT ;  /* 0x000000061b007c0c */ /* 0x002fc8000bf06070 */
[----:B------:R-:W-:-:S13]  /*5bb0*/  ISETP.GE.AND.EX P0, PT, R29, UR7, PT, P0 ;  /* 0x000000071d007c0c */ /* 0x000fda000bf06300 */
[----:B------:R-:W-:Y:S05]  /*5bc0*/  @!P0 BRA `(.L_x_996) ;  /* 0xffffffec00dc8947 */ /* 0x000fea000383ffff */
.L_x_906:
[----:B------:R-:W-:Y:S05]  /*5bd0*/  WARPSYNC.ALL ;  /* 0x0000000000007948 */ /* 0x000fea0003800000 */
[----:B------:R-:W1:Y:S01]  /*5be0*/  LDCU.64 UR6, c[0x0][0x388] ;  /* 0x00007100ff0677ac */ /* 0x000e620008000a00 */
[----:B------:R-:W-:Y:S01]  /*5bf0*/  BAR.SYNC.DEFER_BLOCKING 0x0 ;  /* 0x0000000000007b1d */ /* 0x000fe20000010000 */
[----:B-1----:R-:W-:-:S04]  /*5c00*/  ISETP.GE.U32.AND P0, PT, R31, UR6, PT ;  /* 0x000000061f007c0c */ /* 0x002fc8000bf06070 */
[----:B------:R-:W-:-:S13]  /*5c10*/  ISETP.GE.AND.EX P0, PT, R33, UR7, PT, P0 ;  /* 0x0000000721007c0c */ /* 0x000fda000bf06300 */
[----:B------:R-:W-:Y:S05]  /*5c20*/  @P0 EXIT ;  /* 0x000000000000094d */ /* 0x000fea0003800000 */
[----:B------:R-:W-:Y:S01]  /*5c30*/  IADD3 R4, P0, PT, R30, R31, RZ ;  /* 0x0000001f1e047210 */ /* 0x000fe20007f1e0ff */
[----:B------:R-:W-:Y:S03]  /*5c40*/  BSSY.RECONVERGENT B0, `(.L_x_997) ;  /* 0x0000025000007945 */ /* 0x000fe60003800200 */
[----:B0-----:R-:W-:Y:S02]  /*5c50*/  IADD3.X R5, PT, PT, RZ, R33, RZ, P0, !PT ;  /* 0x00000021ff057210 */ /* 0x001fe400007fe4ff */
[C---:B------:R-:W-:Y:S02]  /*5c60*/  ISETP.GT.U32.AND P1, PT, R4.reuse, UR6, PT ;  /* 0x0000000604007c0c */ /* 0x040fe4000bf24070 */
[----:B------:R-:W-:Y:S02]  /*5c70*/  ISETP.GE.U32.AND P0, PT, R4, UR6, PT ;  /* 0x0000000604007c0c */ /* 0x000fe4000bf06070 */
[----:B------:R-:W-:-:S02]  /*5c80*/  ISETP.GT.AND.EX P1, PT, R5, UR7, PT, P1 ;  /* 0x0000000705007c0c */ /* 0x000fc4000bf24310 */
[C---:B------:R-:W-:Y:S02]  /*5c90*/  ISETP.GE.AND.EX P0, PT, R5.reuse, UR7, PT, P0 ;  /* 0x0000000705007c0c */ /* 0x040fe4000bf06300 */
        /* <DEDUP_REMOVED lines=17> */
[----:B------:R-:W-:Y:S01]  /*5db0*/  HFMA2 R5, -RZ, RZ, 0, 0 ;  /* 0x00000000ff057431 */ /* 0x000fe200000001ff */
        /* <DEDUP_REMOVED lines=9> */
.L_x_998:
[----:B------:R-:W-:Y:S01]  /*5e50*/  IMAD.MOV.U32 R3, RZ, RZ, R6 ;  /* 0x000000ffff037224 */ /* 0x000fe200078e0006 */
[----:B------:R-:W-:Y:S02]  /*5e60*/  MOV R10, R30 ;  /* 0x0000001e000a7202 */ /* 0x000fe40000000f00 */
[----:B------:R-:W-:-:S07]  /*5e70*/  MOV R8, 0x5e90 ;  /* 0x00005e9000087802 */ /* 0x000fce0000000f00 */
[----:B------:R-:W-:Y:S05]  /*5e80*/  CALL.REL.NOINC `($__internal_25_$__cuda_sm20_div_u64) ;  /* 0x0000000800e47944 */ /* 0x000fea0003c00000 */
.L_x_999:
[----:B------:R-:W-:Y:S05]  /*5e90*/  BSYNC.RECONVERGENT B0 ;  /* 0x0000000000007941 */ /* 0x000fea0003800200 */
.L_x_997:
[----:B------:R-:W-:Y:S01]  /*5ea0*/  IADD3 R0, P0, PT, R4, R2, RZ ;  /* 0x0000000204007210 */ /* 0x000fe20007f1e0ff */
[----:B------:R-:W-:Y:S03]  /*5eb0*/  BSSY.RECONVERGENT B0, `(.L_x_1000) ;  /* 0x0000029000007945 */ /* 0x000fe60003800200 */
[C---:B------:R-:W-:Y:S01]  /*5ec0*/  LOP3.LUT R2, R0.reuse, 0x3, RZ, 0xc0, !PT ;  /* 0x0000000300027812 */ /* 0x040fe200078ec0ff */
[----:B------:R-:W-:Y:S01]  /*5ed0*/  IMAD.X R4, RZ, RZ, R5, P0 ;  /* 0x000000ffff047224 */ /* 0x000fe200000e0605 */
[----:B------:R-:W-:Y:S02]  /*5ee0*/  ISETP.GE.U32.AND P0, PT, R0, 0x3, PT ;  /* 0x000000030000780c */ /* 0x000fe40003f06070 */
[----:B------:R-:W-:Y:S02]  /*5ef0*/  ISETP.NE.U32.AND P1, PT, R2, 0x3, PT ;  /* 0x000000030200780c */ /* 0x000fe40003f25070 */
[----:B------:R-:W-:-:S02]  /*5f00*/  ISETP.GE.U32.AND.EX P0, PT, R4, RZ, PT, P0 ;  /* 0x000000ff0400720c */ /* 0x000fc40003f06100 */
[----:B------:R-:W-:-:S13]  /*5f10*/  ISETP.NE.AND.EX P1, PT, RZ, RZ, PT, P1 ;  /* 0x000000ffff00720c */ /* 0x000fda0003f25310 */
[----:B------:R-:W-:Y:S05]  /*5f20*/  @!P1 BRA `(.L_x_1001) ;  /* 0x0000000000849947 */ /* 0x000fea0003800000 */
[----:B------:R-:W0:Y:S01]  /*5f30*/  LDCU.64 UR6, c[0x0][0x450] ;  /* 0x00008a00ff0677ac */ /* 0x000e220008000a00 */
[----:B------:R-:W1:Y:S01]  /*5f40*/  S2UR UR5, SR_CgaCtaId ;  /* 0x00000000000579c3 */ /* 0x000e620000008800 */
[----:B------:R-:W-:Y:S01]  /*5f50*/  IADD3 R0, PT, PT, R0, 0x1, RZ ;  /* 0x0000000100007810 */ /* 0x000fe20007ffe0ff */
[----:B------:R-:W2:Y:S03]  /*5f60*/  LDCU.64 UR10, c[0x0][0x380] ;  /* 0x00007000ff0a77ac */ /* 0x000ea60008000a00 */
[----:B------:R-:W-:Y:S01]  /*5f70*/  LOP3.LUT R0, R0, 0x3, RZ, 0xc0, !PT ;  /* 0x0000000300007812 */ /* 0x000fe200078ec0ff */
[----:B------:R-:W-:-:S03]  /*5f80*/  UMOV UR4, 0x400 ;  /* 0x0000040000047882 */ /* 0x000fc60000000000 */
[----:B------:R-:W-:Y:S01]  /*5f90*/  IADD3 R0, P2, PT, RZ, -R0, RZ ;  /* 0x80000000ff007210 */ /* 0x000fe20007f5e0ff */
[----:B0-----:R-:W-:Y:S02]  /*5fa0*/  IMAD R6, R33, UR6, RZ ;  /* 0x0000000621067c24 */ /* 0x001fe4000f8e02ff */
[----:B------:R-:W-:-:S04]  /*5fb0*/  IMAD.WIDE.U32 R2, R30, UR6, RZ ;  /* 0x000000061e027c25 */ /* 0x000fc8000f8e00ff */
[----:B------:R-:W-:Y:S01]  /*5fc0*/  IMAD.WIDE.U32 R4, R31, UR6, RZ ;  /* 0x000000061f047c25 */ /* 0x000fe2000f8e00ff */
[----:B-1----:R-:W-:-:S03]  /*5fd0*/  ULEA UR4, UR5, UR4, 0x18 ;  /* 0x0000000405047291 */ /* 0x002fc6000f8ec0ff */
[----:B------:R-:W-:Y:S01]  /*5fe0*/  IMAD R7, R31, UR7, R6 ;  /* 0x000000071f077c24 */ /* 0x000fe2000f8e0206 */
[----:B--2---:R-:W-:Y:S01]  /*5ff0*/  LEA R11, P1, R4, UR10, 0x2 ;  /* 0x0000000a040b7c11 */ /* 0x004fe2000f8210ff */
[----:B------:R-:W-:Y:S01]  /*6000*/  IMAD R13, R30, UR7, R3 ;  /* 0x000000071e0d7c24 */ /* 0x000fe2000f8e0203 */
[----:B------:R-:W-:Y:S01]  /*6010*/  IADD3.X R6, PT, PT, RZ, -0x1, RZ, P2, !PT ;  /* 0xffffffffff067810 */ /* 0x000fe200017fe4ff */
[----:B------:R-:W-:Y:S01]  /*6020*/  IMAD.IADD R5, R5, 0x1, R7 ;  /* 0x0000000105057824 */ /* 0x000fe200078e0207 */
[----:B------:R-:W-:Y:S02]  /*6030*/  LEA R7, R31, UR4, 0x2 ;  /* 0x000000041f077c11 */ /* 0x000fe4000f8e10ff */
[----:B------:R-:W-:Y:S02]  /*6040*/  SHF.L.U64.HI R13, R2, 0x2, R13 ;  /* 0x00000002020d7819 */ /* 0x000fe4000001020d */
[----:B------:R-:W-:-:S07]  /*6050*/  LEA.HI.X R8, R4, UR11, R5, 0x2, P1 ;  /* 0x0000000b04087c11 */ /* 0x000fce00088f1405 */
.L_x_1002:
[----:B0-----:R0:W1:Y:S01]  /*6060*/  LDS R9, [R7] ;  /* 0x0000000007097984 */ /* 0x0010620000000800 */
[----:B------:R-:W-:Y:S01]  /*6070*/  IADD3 R0, P1, PT, R0, 0x1, RZ ;  /* 0x0000000100007810 */ /* 0x000fe20007f3e0ff */
[----:B------:R-:W-:Y:S01]  /*6080*/  IMAD.MOV.U32 R4, RZ, RZ, R11 ;  /* 0x000000ffff047224 */ /* 0x000fe200078e000b */
[----:B------:R-:W-:-:S03]  /*6090*/  MOV R5, R8 ;  /* 0x0000000800057202 */ /* 0x000fc60000000f00 */
[----:B------:R-:W-:Y:S01]  /*60a0*/  IMAD.X R6, RZ, RZ, R6, P1 ;  /* 0x000000ffff067224 */ /* 0x000fe200008e0606 */
[----:B------:R-:W-:-:S04]  /*60b0*/  ISETP.NE.U32.AND P1, PT, R0, RZ, PT ;  /* 0x000000ff0000720c */ /* 0x000fc80003f25070 */
[----:B------:R-:W-:Y:S02]  /*60c0*/  ISETP.NE.AND.EX P1, PT, R6, RZ, PT, P1 ;  /* 0x000000ff0600720c */ /* 0x000fe40003f25310 */
[----:B------:R-:W-:Y:S02]  /*60d0*/  IADD3 R31, P2, PT, R30, R31, RZ ;  /* 0x0000001f1e1f7210 */ /* 0x000fe40007f5e0ff */
[----:B------:R-:W-:Y:S01]  /*60e0*/  LEA R11, P3, R2, R11, 0x2 ;  /* 0x0000000b020b7211 */ /* 0x000fe200078610ff */
[----:B0-----:R-:W-:Y:S01]  /*60f0*/  IMAD R7, R30, 0x4, R7 ;  /* 0x000000041e077824 */ /* 0x001fe200078e0207 */
[----:B------:R-:W-:Y:S02]  /*6100*/  IADD3.X R33, PT, PT, RZ, R33, RZ, P2, !PT ;  /* 0x00000021ff217210 */ /* 0x000fe400017fe4ff */
[----:B------:R-:W-:Y:S01]  /*6110*/  IADD3.X R8, PT, PT, R8, R13, RZ, P3, !PT ;  /* 0x0000000d08087210 */ /* 0x000fe20001ffe4ff */
[----:B-1----:R0:W-:Y:S04]  /*6120*/  REDG.E.ADD.STRONG.GPU desc[UR8][R4.64], R9 ;  /* 0x000000090400798e */ /* 0x0021e8000c12e108 */
[----:B------:R-:W-:Y:S05]  /*6130*/  @P1 BRA `(.L_x_1002) ;  /* 0xfffffffc00c81947 */ /* 0x000fea000383ffff */
.L_x_1001:
[----:B------:R-:W-:Y:S05]  /*6140*/  BSYNC.RECONVERGENT B0 ;  /* 0x0000000000007941 */ /* 0x000fea0003800200 */
.L_x_1000:
[----:B------:R-:W-:Y:S05]  /*6150*/  @!P0 EXIT ;  /* 0x000000000000894d */ /* 0x000fea0003800000 */
[----:B------:R-:W1:Y:S01]  /*6160*/  S2UR UR5, SR_CgaCtaId ;  /* 0x00000000000579c3 */ /* 0x000e620000008800 */
[----:B------:R-:W-:Y:S01]  /*6170*/  UMOV UR4, 0x400 ;  /* 0x0000040000047882 */ /* 0x000fe20000000000 */
[----:B------:R-:W2:Y:S01]  /*6180*/  LDCU.64 UR6, c[0x0][0x450] ;  /* 0x00008a00ff0677ac */ /* 0x000ea20008000a00 */
[----:B------:R-:W3:Y:S02]  /*6190*/  LDCU.128 UR12, c[0x0][0x380] ;  /* 0x00007000ff0c77ac */ /* 0x000ee40008000c00 */
[----:B-123--:R-:W-:-:S12]  /*61a0*/  ULEA UR4, UR5, UR4, 0x18 ;  /* 0x0000000405047291 */ /* 0x00efd8000f8ec0ff */
.L_x_1003:
[----:B01----:R-:W-:Y:S01]  /*61b0*/  LEA R5, R31, UR4, 0x2 ;  /* 0x000000041f057c11 */ /* 0x003fe2000f8e10ff */
[----:B------:R-:W-:Y:S01]  /*61c0*/  IMAD R2, R33, UR6, RZ ;  /* 0x0000000621027c24 */ /* 0x000fe2000f8e02ff */
[----:B------:R-:W-:Y:S01]  /*61d0*/  IADD3 R17, P0, PT, R30, R31, RZ ;  /* 0x0000001f1e117210 */ /* 0x000fe20007f1e0ff */
[----:B------:R-:W-:-:S03]  /*61e0*/  IMAD.WIDE.U32 R6, R31, UR6, RZ ;  /* 0x000000061f067c25 */ /* 0x000fc6000f8e00ff */
[----:B------:R-:W-:Y:S01]  /*61f0*/  IADD3.X R8, PT, PT, RZ, R33, RZ, P0, !PT ;  /* 0x00000021ff087210 */ /* 0x000fe200007fe4ff */
[C---:B------:R-:W-:Y:S01]  /*6200*/  IMAD R9, R30.reuse, 0x4, R5 ;  /* 0x000000041e097824 */ /* 0x040fe200078e0205 */
[----:B------:R-:W-:Y:S01]  /*6210*/  IADD3 R13, P1, PT, R30, R17, RZ ;  /* 0x000000111e0d7210 */ /* 0x000fe20007f3e0ff */
[----:B------:R-:W-:Y:S01]  /*6220*/  IMAD R3, R31, UR7, R2 ;  /* 0x000000071f037c24 */ /* 0x000fe2000f8e0202 */
[----:B------:R-:W0:Y:S01]  /*6230*/  LDS R5, [R5] ;  /* 0x0000000005057984 */ /* 0x000e220000000800 */
[----:B------:R-:W-:Y:S02]  /*6240*/  LEA R2, P0, R6, UR12, 0x2 ;  /* 0x0000000c06027c11 */ /* 0x000fe4000f8010ff */
[----:B------:R-:W-:Y:S01]  /*6250*/  LEA R11, R30, R9, 0x2 ;  /* 0x000000091e0b7211 */ /* 0x000fe200078e10ff */
[----:B------:R1:W2:Y:S01]  /*6260*/  LDS R0, [R9] ;  /* 0x0000000009007984 */ /* 0x0002a20000000800 */
[----:B------:R-:W-:Y:S01]  /*6270*/  IMAD.IADD R3, R7, 0x1, R3 ;  /* 0x0000000107037824 */ /* 0x000fe200078e0203 */
[----:B------:R-:W-:Y:S01]  /*6280*/  IADD3.X R7, PT, PT, RZ, R8, RZ, P1, !PT ;  /* 0x00000008ff077210 */ /* 0x000fe20000ffe4ff */
[----:B------:R-:W-:Y:S01]  /*6290*/  IMAD R8, R8, UR6, RZ ;  /* 0x0000000608087c24 */ /* 0x000fe2000f8e02ff */
[----:B------:R3:W4:Y:S01]  /*62a0*/  LDS R4, [R11] ;  /* 0x000000000b047984 */ /* 0x0007220000000800 */
[C---:B------:R-:W-:Y:S01]  /*62b0*/  IMAD R16, R30.reuse, 0x4, R11 ;  /* 0x000000041e107824 */ /* 0x040fe200078e020b */
[----:B------:R-:W-:Y:S01]  /*62c0*/  IADD3 R31, P1, PT, R30, R13, RZ ;  /* 0x0000000d1e1f7210 */ /* 0x000fe20007f3e0ff */
[----:B------:R-:W-:Y:S01]  /*62d0*/  IMAD R10, R7, UR6, RZ ;  /* 0x00000006070a7c24 */ /* 0x000fe2000f8e02ff */
[----:B------:R-:W-:Y:S01]  /*62e0*/  LEA.HI.X R3, R6, UR13, R3, 0x2, P0 ;  /* 0x0000000d06037c11 */ /* 0x000fe200080f1403 */
[----:B------:R-:W-:-:S02]  /*62f0*/  IMAD R15, R17, UR7, R8 ;  /* 0x00000007110f7c24 */ /* 0x000fc4000f8e0208 */
[----:B------:R-:W5:Y:S01]  /*6300*/  LDS R16, [R16] ;  /* 0x0000000010107984 */ /* 0x000f620000000800 */
[----:B------:R-:W-:Y:S02]  /*6310*/  IMAD.X R33, RZ, RZ, R7, P1 ;  /* 0x000000ffff217224 */ /* 0x000fe400008e0607 */
[----:B------:R-:W-:-:S04]  /*6320*/  IMAD.WIDE.U32 R6, R17, UR6, RZ ;  /* 0x0000000611067c25 */ /* 0x000fc8000f8e00ff */
[----:B-1----:R-:W-:Y:S01]  /*6330*/  IMAD.WIDE.U32 R8, R13, UR6, RZ ;  /* 0x000000060d087c25 */ /* 0x002fe2000f8e00ff */
[----:B------:R-:W-:-:S03]  /*6340*/  LEA R12, P0, R6, UR12, 0x2 ;  /* 0x0000000c060c7c11 */ /* 0x000fc6000f8010ff */
[----:B------:R-:W-:Y:S01]  /*6350*/  IMAD R17, R13, UR7, R10 ;  /* 0x000000070d117c24 */ /* 0x000fe2000f8e020a */
[----:B------:R-:W-:Y:S01]  /*6360*/  IADD3 R13, PT, PT, R7, R15, RZ ;  /* 0x0000000f070d7210 */ /* 0x000fe20007ffe0ff */
[----:B------:R-:W-:Y:S02]  /*6370*/  IMAD R14, R33, UR6, RZ ;  /* 0x00000006210e7c24 */ /* 0x000fe4000f8e02ff */
[----:B---3--:R-:W-:Y:S01]  /*6380*/  IMAD.WIDE.U32 R10, R31, UR6, RZ ;  /* 0x000000061f0a7c25 */ /* 0x008fe2000f8e00ff */
[----:B------:R-:W-:-:S03]  /*6390*/  LEA.HI.X R13, R6, UR13, R13, 0x2, P0 ;  /* 0x0000000d060d7c11 */ /* 0x000fc600080f140d */
[----:B------:R-:W-:Y:S01]  /*63a0*/  IMAD R19, R31, UR7, R14 ;  /* 0x000000071f137c24 */ /* 0x000fe2000f8e020e */
[----:B------:R-:W-:Y:S01]  /*63b0*/  IADD3 R31, P0, PT, R30, R31, RZ ;  /* 0x0000001f1e1f7210 */ /* 0x000fe20007f1e0ff */
[----:B------:R-:W-:Y:S01]  /*63c0*/  IMAD.IADD R9, R9, 0x1, R17 ;  /* 0x0000000109097824 */ /* 0x000fe200078e0211 */
[----:B------:R-:W-:Y:S02]  /*63d0*/  LEA R14, P1, R8, UR12, 0x2 ;  /* 0x0000000c080e7c11 */ /* 0x000fe4000f8210ff */
[----:B------:R-:W-:Y:S01]  /*63e0*/  LEA R18, P2, R10, UR12, 0x2 ;  /* 0x0000000c0a127c11 */ /* 0x000fe2000f8410ff */
[----:B------:R-:W-:Y:S01]  /*63f0*/  IMAD.X R33, RZ, RZ, R33, P0 ;  /* 0x000000ffff217224 */ /* 0x000fe200000e0621 */
[----:B------:R-:W-:Y:S01]  /*6400*/  ISETP.GE.U32.AND P0, PT, R31, UR14, PT ;  /* 0x0000000e1f007c0c */ /* 0x000fe2000bf06070 */
[----:B0-----:R1:W-:Y:S01]  /*6410*/  REDG.E.ADD.STRONG.GPU desc[UR8][R2.64], R5 ;  /* 0x000000050200798e */ /* 0x0013e2000c12e108 */
[----:B------:R-:W-:Y:S02]  /*6420*/  IADD3 R7, PT, PT, R11, R19, RZ ;  /* 0x000000130b077210 */ /* 0x000fe40007ffe0ff */
[----:B------:R-:W-:Y:S01]  /*6430*/  ISETP.GE.AND.EX P0, PT, R33, UR15, PT, P0 ;  /* 0x0000000f21007c0c */ /* 0x000fe2000bf06300 */
[----:B--2---:R1:W-:Y:S01]  /*6440*/  REDG.E.ADD.STRONG.GPU desc[UR8][R12.64], R0 ;  /* 0x000000000c00798e */ /* 0x0043e2000c12e108 */
[----:B------:R-:W-:-:S02]  /*6450*/  LEA.HI.X R15, R8, UR13, R9, 0x2, P1 ;  /* 0x0000000d080f7c11 */ /* 0x000fc400088f1409 */
[----:B------:R-:W-:-:S03]  /*6460*/  LEA.HI.X R19, R10, UR13, R7, 0x2, P2 ;  /* 0x0000000d0a137c11 */ /* 0x000fc600090f1407 */
[----:B----4-:R1:W-:Y:S04]  /*6470*/  REDG.E.ADD.STRONG.GPU desc[UR8][R14.64], R4 ;  /* 0x000000040e00798e */ /* 0x0103e8000c12e108 */
[----:B-----5:R1:W-:Y:S02]  /*6480*/  REDG.E.ADD.STRONG.GPU desc[UR8][R18.64], R16 ;  /* 0x000000101200798e */ /* 0x0203e4000c12e108 */
[----:B------:R-:W-:Y:S05]  /*6490*/  @!P0 BRA `(.L_x_1003) ;  /* 0xfffffffc00448947 */ /* 0x000fea000383ffff */
[----:B------:R-:W-:Y:S05]  /*64a0*/  EXIT ;  /* 0x000000000000794d */ /* 0x000fea0003800000 */
        .weak           $__internal_24_$__cuda_sm20_div_s64
        .type           $__internal_24_$__cuda_sm20_div_s64,@function
        .size           $__internal_24_$__cuda_sm20_div_s64,($__internal_25_$__cuda_sm20_div_u64 - $__internal_24_$__cuda_sm20_div_s64)
$__internal_24_$__cuda_sm20_div_s64:
        /* <DEDUP_REMOVED lines=36> */
[C---:B------:R-:W-:Y:S01]  /*66f0*/  IMAD R24, R10.reuse, R11, RZ ;  /* 0x0000000b0a187224 */ /* 0x040fe200078e02ff */
[----:B------:R-:W-:Y:S01]  /*6700*/  SEL R17, R17, R7, !P4 ;  /* 0x0000000711117207 */ /* 0x000fe20006000000 */
[----:B------:R-:W-:-:S03]  /*6710*/  IMAD.HI.U32 R11, R10, R11, RZ ;  /* 0x0000000b0a0b7227 */ /* 0x000fc600078e00ff */
[----:B------:R-:W-:Y:S01]  /*6720*/  IADD3 R24, P3, PT, R24, R16, RZ ;  /* 0x0000001018187210 */ /* 0x000fe20007f7e0ff */
[----:B------:R-:W-:Y:S01]  /*6730*/  IMAD.X R7, R11, 0x1, R10, P1 ;  /* 0x000000010b077824 */ /* 0x000fe200008e060a */
[-C--:B------:R-:W-:Y:S01]  /*6740*/  IADD3.X R16, PT, PT, RZ, ~R6.reuse, RZ, P5, !PT ;  /* 0x80000006ff107210 */ /* 0x080fe20002ffe4ff */
        /* <DEDUP_REMOVED lines=10> */
[----:B------:R-:W-:-:S04]  /*67f0*/  IMAD.WIDE.U32 R10, R7, R8, RZ ;  /* 0x00000008070a7225 */ /* 0x000fc800078e00ff */
[----:B------:R-:W-:Y:S01]  /*6800*/  IMAD R11, R7, R9, R11 ;  /* 0x00000009070b7224 */ /* 0x000fe200078e020b */
[----:B------:R-:W-:Y:S02]  /*6810*/  IADD3 R17, P1, PT, -R10, R17, RZ ;  /* 0x000000110a117210 */ /* 0x000fe40007f3e1ff */
[----:B------:R-:W-:-:S05]  /*6820*/  IADD3.X R10, PT, PT, RZ, R23, RZ, P2, !PT ;  /* 0x00000017ff0a7210 */ /* 0x000fca00017fe4ff */
        /* <DEDUP_REMOVED lines=11> */
[----:B------:R-:W-:-:S02]  /*68e0*/  SEL R16, R17, R16, P1 ;  /* 0x0000001011107207 */ /* 0x000fc40000800000 */
[----:B------:R-:W-:Y:S02]  /*68f0*/  LOP3.LUT R11, R4, R6, RZ, 0x3c, !PT ;  /* 0x00000006040b7212 */ /* 0x000fe400078e3cff */
[----:B------:R-:W-:Y:S02]  /*6900*/  SEL R7, R7, R10, P1 ;  /* 0x0000000a07077207 */ /* 0x000fe40000800000 */
[----:B------:R-:W-:Y:S02]  /*6910*/  IADD3 R10, P3, PT, R8, 0x1, RZ ;  /* 0x00000001080a7810 */ /* 0x000fe40007f7e0ff */
[----:B------:R-:W-:Y:S02]  /*6920*/  ISETP.GE.U32.AND.EX P1, PT, R16, R9, PT, P2 ;  /* 0x000000091000720c */ /* 0x000fe40003f26120 */
        /* <DEDUP_REMOVED lines=8> */
[----:B------:R-:W-:-:S02]  /*69b0*/  SEL R5, R10, R8, !P2 ;  /* 0x000000080a057207 */ /* 0x000fc40005000000 */
[----:B------:R-:W-:Y:S01]  /*69c0*/  SEL R4, R9, R7, !P2 ;  /* 0x0000000709047207 */ /* 0x000fe20005000000 */
[----:B------:R-:W-:Y:S01]  /*69d0*/  IMAD.MOV.U32 R9, RZ, RZ, 0x0 ;  /* 0x00000000ff097424 */ /* 0x000fe200078e00ff */
[----:B------:R-:W-:Y:S02]  /*69e0*/  MOV R8, R3 ;  /* 0x0000000300087202 */ /* 0x000fe40000000f00 */
[----:B------:R-:W-:Y:S02]  /*69f0*/  SEL R5, R5, 0xffffffff, P1 ;  /* 0xffffffff05057807 */ /* 0x000fe40000800000 */
[----:B------:R-:W-:Y:S01]  /*6a00*/  SEL R4, R4, 0xffffffff, P1 ;  /* 0xffffffff04047807 */ /* 0x000fe20000800000 */
[----:B------:R-:W-:Y:S06]  /*6a10*/  RET.REL.NODEC R8 `(_ZN2at4cuda17kernelHistogram1DIiilLi1ELi2ELin1ELNS0_23CUDAHistogramMemoryTypeE0EZNS0_21CUDA_tensor_histogramIiiLb0EEEbNS_6TensorES4_S4_lNS_14AccumulateTypeIT0_Lb1EE4typeES8_NS0_13TensorArgTypeES9_S9_EUllE0_EEvNS0_6detail10TensorInfoIT_T1_EESF_NSC_IKS6_SE_EElS8_S8_SE_T6_) ;  /* 0xffffff9408787950 */ /* 0x000fec0003c3ffff */
        .weak           $__internal_25_$__cuda_sm20_div_u64
        .type           $__internal_25_$__cuda_sm20_div_u64,@function
        .size           $__internal_25_$__cuda_sm20_div_u64,(.L_x_6401 - $__internal_25_$__cuda_sm20_div_u64)
$__internal_25_$__cuda_sm20_div_u64:
[----:B------:R-:W-:Y:S01]  /*6a20*/  MOV R13, UR4 ;  /* 0x00000004000d7c02 */ /* 0x000fe20008000f00 */
[----:B------:R-:W-:-:S04]  /*6a30*/  IMAD.MOV.U32 R12, RZ, RZ, R10 ;  /* 0x000000ffff0c7224 */ /* 0x000fc800078e000a */
        /* <DEDUP_REMOVED lines=8> */
[----:B------:R-:W-:Y:S01]  /*6ac0*/  IMAD R7, R4, UR4, R7 ;  /* 0x0000000404077c24 */ /* 0x000fe2000f8e0207 */
[----:B------:R-:W-:-:S03]  /*6ad0*/  IADD3 R11, P0, PT, RZ, -R6, RZ ;  /* 0x80000006ff0b7210 */ /* 0x000fc60007f1e0ff */
[----:B------:R-:W-:Y:S02]  /*6ae0*/  IMAD R7, R5, R10, R7 ;  /* 0x0000000a05077224 */ /* 0x000fe400078e0207 */
        /* <DEDUP_REMOVED lines=10> */
[----:B------:R-:W-:-:S03]  /*6b90*/  IADD3.X R9, PT, PT, RZ, RZ, R6, P2, P1 ;  /* 0x000000ffff097210 */ /* 0x000fc600017e2406 */
[----:B------:R-:W-:Y:S01]  /*6ba0*/  IMAD R5, R7, UR4, R5 ;  /* 0x0000000407057c24 */ /* 0x000fe2000f8e0205 */
[----:B------:R-:W-:-:S03]  /*6bb0*/  IADD3 R11, P0, PT, RZ, -R4, RZ ;  /* 0x80000004ff0b7210 */ /* 0x000fc60007f1e0ff */
[----:B------:R-:W-:Y:S02]  /*6bc0*/  IMAD R5, R9, R10, R5 ;  /* 0x0000000a09057224 */ /* 0x000fe400078e0205 */
[----:B------:R-:W-:-:S03]  /*6bd0*/  IMAD.HI.U32 R6, R7, R11, RZ ;  /* 0x0000000b07067227 */ /* 0x000fc600078e00ff */
[----:B------:R-:W-:Y:S01]  /*6be0*/  IADD3.X R4, PT, PT, RZ, ~R5, RZ, P0, !PT ;  /* 0x80000005ff047210 */ /* 0x000fe200007fe4ff */
[----:B------:R-:W-:-:S04]  /*6bf0*/  HFMA2 R5, -RZ, RZ, 0, 0 ;  /* 0x00000000ff057431 */ /* 0x000fc800000001ff */
        /* <DEDUP_REMOVED lines=16> */
[----:B------:R-:W-:Y:S01]  /*6d00*/  IMAD R5, R7, UR4, R5 ;  /* 0x0000000407057c24 */ /* 0x000fe2000f8e0205 */
[----:B------:R-:W-:-:S03]  /*6d10*/  IADD3 R11, P1, PT, -R4, R3, RZ ;  /* 0x00000003040b7210 */ /* 0x000fc60007f3e1ff */
[-C--:B------:R-:W-:Y:S01]  /*6d20*/  IMAD R5, R9, R10.reuse, R5 ;  /* 0x0000000a09057224 */ /* 0x080fe200078e0205 */
[----:B------:R-:W-:-:S03]  /*6d30*/  ISETP.GE.U32.AND P0, PT, R11, R10, PT ;  /* 0x0000000a0b00720c */ /* 0x000fc60003f06070 */
[----:B------:R-:W-:Y:S01]  /*6d40*/  IMAD.X R6, R0, 0x1, ~R5, P1 ;  /* 0x0000000100067824 */ /* 0x000fe200008e0e05 */
[----:B------:R-:W-:Y:S02]  /*6d50*/  IADD3 R3, P1, PT, -R10, R11, RZ ;  /* 0x0000000b0a037210 */ /* 0x000fe40007f3e1ff */
[----:B------:R-:W-:Y:S02]  /*6d60*/  IADD3 R0, P2, PT, R7, 0x1, RZ ;  /* 0x0000000107007810 */ /* 0x000fe40007f5e0ff */
[C---:B------:R-:W-:Y:S02]  /*6d70*/  ISETP.GE.U32.AND.EX P0, PT, R6.reuse, UR4, PT, P0 ;  /* 0x0000000406007c0c */ /* 0x040fe4000bf06100 */
[----:B------:R-:W-:Y:S02]  /*6d80*/  IADD3.X R5, PT, PT, R6, ~UR4, RZ, P1, !PT ;  /* 0x8000000406057c10 */ /* 0x000fe40008ffe4ff */
[----:B------:R-:W-:Y:S02]  /*6d90*/  IADD3.X R4, PT, PT, RZ, R9, RZ, P2, !PT ;  /* 0x00000009ff047210 */ /* 0x000fe400017fe4ff */
[----:B------:R-:W-:-:S02]  /*6da0*/  SEL R3, R3, R11, P0 ;  /* 0x0000000b03037207 */ /* 0x000fc40000000000 */
[----:B------:R-:W-:Y:S02]  /*6db0*/  SEL R7, R0, R7, P0 ;  /* 0x0000000700077207 */ /* 0x000fe40000000000 */
[----:B------:R-:W-:Y:S02]  /*6dc0*/  SEL R5, R5, R6, P0 ;  /* 0x0000000605057207 */ /* 0x000fe40000000000 */
[----:B------:R-:W-:Y:S02]  /*6dd0*/  SEL R0, R4, R9, P0 ;  /* 0x0000000904007207 */ /* 0x000fe40000000000 */
[----:B------:R-:W-:Y:S02]  /*6de0*/  ISETP.GE.U32.AND P0, PT, R3, R10, PT ;  /* 0x0000000a0300720c */ /* 0x000fe40003f06070 */
[----:B------:R-:W-:Y:S02]  /*6df0*/  IADD3 R4, P2, PT, R7, 0x1, RZ ;  /* 0x0000000107047810 */ /* 0x000fe40007f5e0ff */
[----:B------:R-:W-:-:S02]  /*6e00*/  ISETP.GE.U32.AND.EX P0, PT, R5, UR4, PT, P0 ;  /* 0x0000000405007c0c */ /* 0x000fc4000bf06100 */
[----:B------:R-:W-:Y:S01]  /*6e10*/  ISETP.NE.U32.AND P1, PT, R10, RZ, PT ;  /* 0x000000ff0a00720c */ /* 0x000fe20003f25070 */
[----:B------:R-:W-:Y:S01]  /*6e20*/  IMAD.X R5, RZ, RZ, R0, P2 ;  /* 0x000000ffff057224 */ /* 0x000fe200010e0600 */
[----:B------:R-:W-:Y:S02]  /*6e30*/  MOV R9, 0x0 ;  /* 0x0000000000097802 */ /* 0x000fe40000000f00 */
[----:B------:R-:W-:Y:S02]  /*6e40*/  ISETP.NE.AND.EX P1, PT, RZ, UR4, PT, P1 ;  /* 0x00000004ff007c0c */ /* 0x000fe4000bf25310 */
[----:B------:R-:W-:Y:S02]  /*6e50*/  SEL R4, R4, R7, P0 ;  /* 0x0000000704047207 */ /* 0x000fe40000000000 */
[----:B------:R-:W-:Y:S02]  /*6e60*/  SEL R5, R5, R0, P0 ;  /* 0x0000000005057207 */ /* 0x000fe40000000000 */
[----:B------:R-:W-:-:S02]  /*6e70*/  SEL R4, R4, 0xffffffff, P1 ;  /* 0xffffffff04047807 */ /* 0x000fc40000800000 */
[----:B------:R-:W-:Y:S01]  /*6e80*/  SEL R5, R5, 0xffffffff, P1 ;  /* 0xffffffff05057807 */ /* 0x000fe20000800000 */
[----:B------:R-:W-:Y:S06]  /*6e90*/  RET.REL.NODEC R8 `(_ZN2at4cuda17kernelHistogram1DIiilLi1ELi2ELin1ELNS0_23CUDAHistogramMemoryTypeE0EZNS0_21CUDA_tensor_histogramIiiLb0EEEbNS_6TensorES4_S4_lNS_14AccumulateTypeIT0_Lb1EE4typeES8_NS0_13TensorArgTypeES9_S9_EUllE0_EEvNS0_6detail10TensorInfoIT_T1_EESF_NSC_IKS6_SE_EElS8_S8_SE_T6_) ;  /* 0xffffff9008587950 */ /* 0x000fec0003c3ffff */
.L_x_1004:
        /* <DEDUP_REMOVED lines=14> */
.L_x_6401:


//--------------------- .text._ZN2at4cuda17kernelHistogram1DIiilLi1ELi2ELin1ELNS0_23CUDAHistogramMemoryTypeE1EZNS0_21CUDA_tensor_histogramIiiLb0EEEbNS_6TensorES4_S4_lNS_14AccumulateTypeIT0_Lb1EE4typeES8_NS0_13TensorArgTypeES9_S9_EUllE_EEvNS0_6detail10TensorInfoIT_T1_EESF_NSC_IKS6_SE_EElS8_S8_SE_T6_ --------------------------
	.section	.text._ZN2at4cuda17kernelHistogram1DIiilLi1ELi2ELin1ELNS0_23CUDAHistogramMemoryTypeE1EZNS0_21CUDA_tensor_histogramIiiLb0EEEbNS_6TensorES4_S4_lNS_14AccumulateTypeIT0_Lb1EE4typeES8_NS0_13TensorArgTypeES9_S9_EUllE_EEvNS0_6detail10TensorInfoIT_T1_EESF_NSC_IKS6_SE_EElS8_S8_SE_T6_,"ax",@progbits
	.align	128
        .global         _ZN2at4cuda17kernelHistogram1DIiilLi1ELi2ELin1ELNS0_23CUDAHistogramMemoryTypeE1EZNS0_21CUDA_tensor_histogramIiiLb0EEEbNS_6TensorES4_S4_lNS_14AccumulateTypeIT0_Lb1EE4typeES8_NS0_13TensorArgTypeES9_S9_EUllE_EEvNS0_6detail10TensorInfoIT_T1_EESF_NSC_IKS6_SE_EElS8_S8_SE_T6_
        .type           _ZN2at4cuda17kernelHistogram1DIiilLi1ELi2ELin1ELNS0_23CUDAHistogramMemoryTypeE1EZNS0_21CUDA_tensor_histogramIiiLb0EEEbNS_6TensorES4_S4_lNS_14AccumulateTypeIT0_Lb1EE4typeES8_NS0_13TensorArgTypeES9_S9_EUllE_EEvNS0_6detail10TensorInfoIT_T1_EESF_NSC_IKS6_SE_EElS8_S8_SE_T6_,@function
        .size           _ZN2at4cuda17kernelHistogram1DIiilLi1ELi2ELin1ELNS0_23CUDAHistogramMemoryTypeE1EZNS0_21CUDA_tensor_histogramIiiLb0EEEbNS_6TensorES4_S4_lNS_14AccumulateTypeIT0_Lb1EE4typeES8_NS0_13TensorArgTypeES9_S9_EUllE_EEvNS0_6detail10TensorInfoIT_T1_EESF_NSC_IKS6_SE_EElS8_S8_SE_T6_,(.L_x_6403 - _ZN2at4cuda17kernelHistogram1DIiilLi1ELi2ELin1ELNS0_23CUDAHistogramMemoryTypeE1EZNS0_21CUDA_tensor_histogramIiiLb0EEEbNS_6TensorES4_S4_lNS_14AccumulateTypeIT0_Lb1EE4typeES8_NS0_13TensorArgTypeES9_S9_EUllE_EEvNS0_6detail10TensorInfoIT_T1_EESF_NSC_IKS6_SE_EElS8_S8_SE_T6_)
        .other          _ZN2at4cuda17kernelHistogram1DIiilLi1ELi2ELin1ELNS0_23CUDAHistogramMemoryTypeE1EZNS0_21CUDA_tensor_histogramIiiLb0EEEbNS_6TensorES4_S4_lNS_14AccumulateTypeIT0_Lb1EE4typeES8_NS0_13TensorArgTypeES9_S9_EUllE_EEvNS0_6detail10TensorInfoIT_T1_EESF_NSC_IKS6_SE_EElS8_S8_SE_T6_,@"STO_CUDA_ENTRY STV_DEFAULT"
_ZN2at4cuda17kernelHistogram1DIiilLi1ELi2ELin1ELNS0_23CUDAHistogramMemoryTypeE1EZNS0_21CUDA_tensor_histogramIiiLb0EEEbNS_6TensorES4_S4_lNS_14AccumulateTypeIT0_Lb1EE4typeES8_NS0_13TensorArgTypeES9_S9_EUllE_EEvNS0_6detail10TensorInfoIT_T1_EESF_NSC_IKS6_SE_EElS8_S8_SE_T6_:
.text._ZN2at4cuda17kernelHistogram1DIiilLi1ELi2ELin1ELNS0_23CUDAHistogramMemoryTypeE1EZNS0_21CUDA_tensor_histogramIiiLb0EEEbNS_6TensorES4_S4_lNS_14AccumulateTypeIT0_Lb1EE4typeES8_NS0_13TensorArgTypeES9_S9_EUllE_EEvNS0_6detail10TensorInfoIT_T1_EESF_NSC_IKS6_SE_EElS8_S8_SE_T6_:
        /* <DEDUP_REMOVED lines=22> */
[----:B------:R-:W-:Y:S02]  /*0160*/  UIADD3 UR6, UPT, UPT, UR6, -0x2, URZ ;  /* 0xfffffffe06067890 */ /* 0x000fe4000fffe0ff */
[----:B------:R-:W-:-:S05]  /*0170*/  IMAD.U32 R18, RZ, RZ, UR7 ;  /* 0x00000007ff127e24 */ /* 0x000fca000f8e00ff */
[----:B------:R-:W-:-:S04]  /*0180*/  LOP3.LUT R19, R18, 0xfffffff8, RZ, 0xc0, !PT ;  /* 0xfffffff812137812 */ /* 0x000fc800078ec0ff */
[----:B------:R-:W-:-:S07]  /*0190*/  IADD3 R19, PT, PT, -R19, RZ, RZ ;  /* 0x000000ff13137210 */ /* 0x000fce0007ffe1ff */
.L_x_1062:
[----:B------:R-:W-:Y:S05]  /*01a0*/  YIELD ;  /* 0x0000000000007946 */ /* 0x000fea0003800000 */
[----:B0-----:R-:W0:Y:S01]  /*01b0*/  LDCU UR7, c[0x0][0x858] ;  /* 0x00010b00ff0777ac */ /* 0x001e220008000800 */
[----:B------:R-:W-:Y:S01]  /*01c0*/  CS2R R16, SRZ ;  /* 0x0000000000107805 */ /* 0x000fe2000001ff00 */
[----:B------:R-:W-:Y:S01]  /*01d0*/  IMAD.MOV.U32 R26, RZ, RZ, R7 ;  /* 0x000000ffff1a7224 */ /* 0x000fe200078e0007 */
[----:B------:R-:W-:Y:S01]  /*01e0*/  UISETP.GE.U32.AND UP0, UPT, UR6, 0x7, UPT ;  /* 0x000000070600788c */ /* 0x000fe2000bf06070 */
[----:B------:R-:W-:Y:S01]  /*01f0*/  IMAD.MOV.U32 R5, RZ, RZ, R4 ;  /* 0x000000ffff057224 */ /* 0x000fe200078e0004 */
[----:B0-----:R-:W-:-:S07]  /*0200*/  MOV R21, UR7 ;  /* 0x0000000700157c02 */ /* 0x001fce0008000f00 */
[----:B------:R-:W-:Y:S05]  /*0210*/  BRA.U !UP0, `(.L_x_1006) ;  /* 0x0000001908e87547 */ /* 0x000fea000b800000 */
[----:B------:R-:W-:Y:S02]  /*0220*/  IMAD.MOV.U32 R20, RZ, RZ, R19 ;  /* 0x000000ffff147224 */ /* 0x000fe400078e0013 */
[----:B------:R-:W-:-:S07]  /*0230*/  IMAD.U32 R21, RZ, RZ, UR8 ;  /* 0x00000008ff157e24 */ /* 0x000fce000f8e00ff */
.L_x_1031:
        /* <DEDUP_REMOVED lines=32> */
[----:B------:R-:W-:Y:S06]  /*0440*/  BRA `(.L_x_1009) ;  /* 0x0000000000387947 */ /* 0x000fec0003800000 */
.L_x_1008:
[----:B------:R-:W-:Y:S01]  /*0450*/  MOV R10, R26 ;  /* 0x0000001a000a7202 */ /* 0x000fe20000000f00 */
[----:B------:R-:W-:Y:S01]  /*0460*/  IMAD.MOV.U32 R0, RZ, RZ, R22 ;  /* 0x000000ffff007224 */ /* 0x000fe200078e0016 */
[----:B------:R-:W-:Y:S01]  /*0470*/  MOV R6, 0x4a0 ;  /* 0x000004a000067802 */ /* 0x000fe20000000f00 */
[----:B------:R-:W-:-:S07]  /*0480*/  IMAD.MOV.U32 R3, RZ, RZ, R23 ;  /* 0x000000ffff037224 */ /* 0x000fce00078e0017 */
[----:B------:R-:W-:Y:S05]  /*0490*/  CALL.REL.NOINC `($__internal_26_$__cuda_sm20_div_s64) ;  /* 0x0000005000cc7944 */ /* 0x000fea0003c00000 */
[-C--:B------:R-:W-:Y:S01]  /*04a0*/  IADD3 R13, P1, PT, RZ, -R8.reuse, RZ ;  /* 0x80000008ff0d7210 */ /* 0x080fe20007f3e0ff */
[----:B------:R-:W-:Y:S01]  /*04b0*/  IMAD.MOV.U32 R27, RZ, RZ, R5 ;  /* 0x000000ffff1b7224 */ /* 0x000fe200078e0005 */
[----:B------:R-:W-:Y:S01]  /*04c0*/  MOV R30, R8 ;  /* 0x00000008001e7202 */ /* 0x000fe20000000f00 */
[----:B------:R-:W-:Y:S01]  /*04d0*/  IMAD.MOV.U32 R31, RZ, RZ, R9 ;  /* 0x000000ffff1f7224 */ /* 0x000fe200078e0009 */
[----:B------:R-:W-:Y:S01]  /*04e0*/  IADD3.X R3, PT, PT, RZ, ~R9, RZ, P1, !PT ;  /* 0x80000009ff037210 */ /* 0x000fe20000ffe4ff */
[----:B------:R-:W-:-:S04]  /*04f0*/  IMAD.WIDE.U32 R10, R22, R13, R26 ;  /* 0x0000000d160a7225 */ /* 0x000fc800078e001a */
[----:B------:R-:W-:-:S04]  /*0500*/  IMAD R3, R3, R22, RZ ;  /* 0x0000001603037224 */ /* 0x000fc800078e02ff */
[----:B------:R-:W-:-:S04]  /*0510*/  IMAD R3, R23, R13, R3 ;  /* 0x0000000d17037224 */ /* 0x000fc800078e0203 */
[----:B------:R-:W-:-:S07]  /*0520*/  IMAD.IADD R3, R11, 0x1, R3 ;  /* 0x000000010b037824 */ /* 0x000fce00078e0203 */
.L_x_1009:
[----:B------:R-:W-:Y:S05]  /*0530*/  BSYNC.RECONVERGENT B0 ;  /* 0x0000000000007941 */ /* 0x000fea0003800200 */
.L_x_1007:
        /* <DEDUP_REMOVED lines=37> */
.L_x_1011:
[----:B------:R-:W-:Y:S01]  /*0790*/  MOV R10, R30 ;  /* 0x0000001e000a7202 */ /* 0x000fe20000000f00 */
[----:B------:R-:W-:Y:S01]  /*07a0*/  IMAD.MOV.U32 R5, RZ, RZ, R31 ;  /* 0x000000ffff057224 */ /* 0x000fe200078e001f */
[----:B------:R-:W-:Y:S01]  /*07b0*/  MOV R3, R27 ;  /* 0x0000001b00037202 */ /* 0x000fe20000000f00 */
[----:B------:R-:W-:Y:S01]  /*07c0*/  IMAD.MOV.U32 R0, RZ, RZ, R26 ;  /* 0x000000ffff007224 */ /* 0x000fe200078e001a */
[----:B------:R-:W-:-:S07]  /*07d0*/  MOV R6, 0x7f0 ;  /* 0x000007f000067802 */ /* 0x000fce0000000f00 */
[----:B------:R-:W-:Y:S05]  /*07e0*/  CALL.REL.NOINC `($__internal_26_$__cuda_sm20_div_s64) ;  /* 0x0000004c00f87944 */ /* 0x000fea0003c00000 */
        /* <DEDUP_REMOVED lines=10> */
.L_x_1012:
[----:B------:R-:W-:Y:S05]  /*0890*/  BSYNC.RECONVERGENT B0 ;  /* 0x0000000000007941 */ /* 0x000fea0003800200 */
.L_x_1010:
[----:B------:R-:W-:Y:S01]  /*08a0*/  VIADD R24, R21, 0x1 ;  /* 0x0000000115187836 */ /* 0x000fe20000000000 */
[----:B------:R-:W-:Y:S01]  /*08b0*/  UMOV UR7, 0x340 ;  /* 0x0000034000077882 */ /* 0x000fe20000000000 */
[----:B------:R0:W1:Y:S01]  /*08c0*/  LDC.64 R8, c[0x0][R22+0x450] ;  /* 0x0001140016087b82 */ /* 0x0000620000000a00 */
[----:B------:R-:W-:Y:S02]  /*08d0*/  BSSY.RECONVERGENT B0, `(.L_x_1013) ;  /* 0x0000033000007945 */ /* 0x000fe40003800200 */
[----:B------:R-:W-:-:S05]  /*08e0*/  LEA R24, R24, UR7, 0x3 ;  /* 0x0000000718187c11 */ /* 0x000fca000f8e18ff */
        /* <DEDUP_REMOVED lines=33> */
.L_x_1014:
        /* <DEDUP_REMOVED lines=16> */
.L_x_1015:
[----:B------:R-:W-:Y:S05]  /*0c00*/  BSYNC.RECONVERGENT B0 ;  /* 0x0000000000007941 */ /* 0x000fea0003800200 */
.L_x_1013:
        /* <DEDUP_REMOVED lines=37> */
.L_x_1017:
[----:B------:R-:W-:Y:S01]  /*0e60*/  IMAD.MOV.U32 R10, RZ, RZ, R26 ;  /* 0x000000ffff0a7224 */ /* 0x000fe200078e001a */
[----:B------:R-:W-:Y:S01]  /*0e70*/  MOV R5, R27 ;  /* 0x0000001b00057202 */ /* 0x000fe20000000f00 */
[----:B------:R-:W-:Y:S01]  /*0e80*/  IMAD.MOV.U32 R0, RZ, RZ, R16 ;  /* 0x000000ffff007224 */ /* 0x000fe200078e0010 */
[----:B------:R-:W-:Y:S01]  /*0e90*/  MOV R6, 0xec0 ;  /* 0x00000ec000067802 */ /* 0x000fe20000000f00 */
[----:B------:R-:W-:-:S07]  /*0ea0*/  IMAD.MOV.U32 R3, RZ, RZ, R17 ;  /* 0x000000ffff037224 */ /* 0x000fce00078e0011 */
[----:B------:R-:W-:Y:S05]  /*0eb0*/  CALL.REL.NOINC `($__internal_26_$__cuda_sm20_div_s64) ;  /* 0x0000004800447944 */ /* 0x000fea0003c00000 */
        /* <DEDUP_REMOVED lines=10> */
.L_x_1018:
[----:B------:R-:W-:Y:S05]  /*0f60*/  BSYNC.RECONVERGENT B0 ;  /* 0x0000000000007941 */ /* 0x000fea0003800200 */
.L_x_1016:
        /* <DEDUP_REMOVED lines=38> */
.L_x_1020:
        /* <DEDUP_REMOVED lines=16> */
.L_x_1021:
[----:B------:R-:W-:Y:S05]  /*12d0*/  BSYNC.RECONVERGENT B0 ;  /* 0x0000000000007941 */ /* 0x000fea0003800200 */
.L_x_1019:
        /* <DEDUP_REMOVED lines=38> */
.L_x_1023:
        /* <DEDUP_REMOVED lines=16> */
.L_x_1024:
[----:B------:R-:W-:Y:S05]  /*1640*/  BSYNC.RECONVERGENT B0 ;  /* 0x0000000000007941 */ /* 0x000fea0003800200 */
.L_x_1022:
        /* <DEDUP_REMOVED lines=38> */
.L_x_1026:
        /* <DEDUP_REMOVED lines=16> */
.L_x_1027:
[----:B------:R-:W-:Y:S05]  /*19b0*/  BSYNC.RECONVERGENT B0 ;  /* 0x0000000000007941 */ /* 0x000fea0003800200 */
.L_x_1025:
        /* <DEDUP_REMOVED lines=38> */
.L_x_1029:
[----:B------:R-:W-:Y:S01]  /*1c20*/  IMAD.MOV.U32 R10, RZ, RZ, R26 ;  /* 0x000000ffff0a7224 */ /* 0x000fe200078e001a */
        /* <DEDUP_REMOVED lines=12> */
[----:B------:R-:W-:Y:S02]  /*1cf0*/  IMAD R3, R17, R5, R3 ;  /* 0x0000000511037224 */ /* 0x000fe400078e0203 */
[----:B------:R-:W-:Y:S02]  /*1d00*/  IMAD.MOV.U32 R5, RZ, RZ, R9 ;  /* 0x000000ffff057224 */ /* 0x000fe400078e0009 */
[----:B------:R-:W-:-:S07]  /*1d10*/  IMAD.IADD R3, R11, 0x1, R3 ;  /* 0x000000010b037824 */ /* 0x000fce00078e0203 */
.L_x_1030:
[----:B------:R-:W-:Y:S05]  /*1d20*/  BSYNC.RECONVERGENT B0 ;  /* 0x0000000000007941 */ /* 0x000fea0003800200 */
.L_x_1028:
[----:B------:R0:W1:Y:S01]  /*1d30*/  LDC.64 R8, c[0x0][R22+0x450] ;  /* 0x0001140016087b82 */ /* 0x0000620000000a00 */
[----:B------:R-:W-:Y:S01]  /*1d40*/  VIADD R21, R21, 0xfffffff8 ;  /* 0xfffffff815157836 */ /* 0x000fe20000000000 */
[----:B0-----:R-:W-:Y:S01]  /*1d50*/  MOV R22, R28 ;  /* 0x0000001c00167202 */ /* 0x001fe20000000f00 */
[----:B-1----:R-:W-:-:S04]  /*1d60*/  IMAD R0, R9, R10, RZ ;  /* 0x0000000a09007224 */ /* 0x002fc800078e02ff */
[----:B------:R-:W-:-:S04]  /*1d70*/  IMAD.WIDE.U32 R16, R8, R10, R22 ;  /* 0x0000000a08107225 */ /* 0x000fc800078e0016 */
[----:B------:R-:W-:-:S04]  /*1d80*/  IMAD R3, R8, R3, R0 ;  /* 0x0000000308037224 */ /* 0x000fc800078e0200 */
[----:B------:R-:W-:Y:S01]  /*1d90*/  IMAD.IADD R17, R17, 0x1, R3 ;  /* 0x0000000111117824 */ /* 0x000fe200078e0203 */
[----:B------:R-:W-:Y:S06]  /*1da0*/  @P0 BRA `(.L_x_1031) ;  /* 0xffffffe400240947 */ /* 0x000fec000383ffff */
[----:B------:R-:W-:-:S07]  /*1db0*/  IADD3 R21, PT, PT, R21, 0x4, RZ ;  /* 0x0000000415157810 */ /* 0x000fce0007ffe0ff */
.L_x_1006:
        /* <DEDUP_REMOVED lines=40> */
.L_x_1036:
        /* <DEDUP_REMOVED lines=14> */
.L_x_1037:
[----:B------:R-:W-:Y:S05]  /*2120*/  BSYNC.RECONVERGENT B1 ;  /* 0x0000000000017941 */ /* 0x000fea0003800200 */
.L_x_1035:
        /* <DEDUP_REMOVED lines=37> */
.L_x_1039:
[----:B------:R-:W-:Y:S01]  /*2380*/  MOV R10, R24 ;  /* 0x00000018000a7202 */ /* 0x000fe20000000f00 */
[----:B------:R-:W-:Y:S01]  /*2390*/  IMAD.MOV.U32 R5, RZ, RZ, R25 ;  /* 0x000000ffff057224 */ /* 0x000fe200078e0019 */
[----:B------:R-:W-:Y:S01]  /*23a0*/  MOV R0, R22 ;  /* 0x0000001600007202 */ /* 0x000fe20000000f00 */
[----:B------:R-:W-:Y:S01]  /*23b0*/  IMAD.MOV.U32 R3, RZ, RZ, R23 ;  /* 0x000000ffff037224 */ /* 0x000fe200078e0017 */
[----:B------:R-:W-:-:S07]  /*23c0*/  MOV R6, 0x23e0 ;  /* 0x000023e000067802 */ /* 0x000fce0000000f00 */
[----:B------:R-:W-:Y:S05]  /*23d0*/  CALL.REL.NOINC `($__internal_26_$__cuda_sm20_div_s64) ;  /* 0x0000003000fc7944 */ /* 0x000fea0003c00000 */
        /* <DEDUP_REMOVED lines=10> */
.L_x_1040:
[----:B------:R-:W-:Y:S05]  /*2480*/  BSYNC.RECONVERGENT B1 ;  /* 0x0000000000017941 */ /* 0x000fea0003800200 */
.L_x_1038:
        /* <DEDUP_REMOVED lines=38> */
.L_x_1042:
        /* <DEDUP_REMOVED lines=16> */
.L_x_1043:
[----:B------:R-:W-:Y:S05]  /*27f0*/  BSYNC.RECONVERGENT B1 ;  /* 0x0000000000017941 */ /* 0x000fea0003800200 */
.L_x_1041:
        /* <DEDUP_REMOVED lines=37> */
.L_x_1045:
[----:B------:R-:W-:Y:S01]  /*2a50*/  IMAD.MOV.U32 R10, RZ, RZ, R24 ;  /* 0x000000ffff0a7224 */ /* 0x000fe200078e0018 */
[----:B------:R-:W-:Y:S01]  /*2a60*/  MOV R5, R25 ;  /* 0x0000001900057202 */ /* 0x000fe20000000f00 */
[----:B------:R-:W-:Y:S01]  /*2a70*/  IMAD.MOV.U32 R0, RZ, RZ, R22 ;  /* 0x000000ffff007224 */ /* 0x000fe200078e0016 */
[----:B------:R-:W-:Y:S02]  /*2a80*/  MOV R3, R23 ;  /* 0x0000001700037202 */ /* 0x000fe40000000f00 */
[----:B------:R-:W-:-:S07]  /*2a90*/  MOV R6, 0x2ab0 ;  /* 0x00002ab000067802 */ /* 0x000fce0000000f00 */
[----:B------:R-:W-:Y:S05]  /*2aa0*/  CALL.REL.NOINC `($__internal_26_$__cuda_sm20_div_s64) ;  /* 0x0000002c00487944 */ /* 0x000fea0003c00000 */
[----:B------:R-:W-:Y:S01]  /*2ab0*/  IADD3 R5, P0, PT, RZ, -R8, RZ ;  /* 0x80000008ff057210 */ /* 0x000fe20007f1e0ff */
[----:B------:R-:W-:Y:S01]  /*2ac0*/  IMAD.MOV.U32 R11, RZ, RZ, R25 ;  /* 0x000000ffff0b7224 */ /* 0x000fe200078e0019 */
[----:B------:R-:W-:Y:S02]  /*2ad0*/  MOV R10, R24 ;  /* 0x00000018000a7202 */ /* 0x000fe40000000f00 */
[----:B------:R-:W-:Y:S01]  /*2ae0*/  MOV R26, R8 ;  /* 0x00000008001a7202 */ /* 0x000fe20000000f00 */
[----:B------:R-:W-:Y:S02]  /*2af0*/  IMAD.X R3, RZ, RZ, ~R9, P0 ;  /* 0x000000ffff037224 */ /* 0x000fe400000e0e09 */
[----:B------:R-:W-:-:S04]  /*2b00*/  IMAD.WIDE.U32 R10, R22, R5, R10 ;  /* 0x00000005160a7225 */ /* 0x000fc800078e000a */
[----:B------:R-:W-:-:S04]  /*2b10*/  IMAD R3, R3, R22, RZ ;  /* 0x0000001603037224 */ /* 0x000fc800078e02ff */
[----:B------:R-:W-:Y:S01]  /*2b20*/  IMAD R3, R23, R5, R3 ;  /* 0x0000000517037224 */ /* 0x000fe200078e0203 */
[----:B------:R-:W-:-:S03]  /*2b30*/  MOV R5, R9 ;  /* 0x0000000900057202 */ /* 0x000fc60000000f00 */
[----:B------:R-:W-:-:S07]  /*2b40*/  IMAD.IADD R3, R11, 0x1, R3 ;  /* 0x000000010b037824 */ /* 0x000fce00078e0203 */
.L_x_1046:
[----:B------:R-:W-:Y:S05]  /*2b50*/  BSYNC.RECONVERGENT B1 ;  /* 0x0000000000017941 */ /* 0x000fea0003800200 */
.L_x_1044:
[----:B------:R-:W-:Y:S01]  /*2b60*/  UMOV UR7, 0x340 ;  /* 0x0000034000077882 */ /* 0x000fe20000000000 */
[----:B------:R-:W-:Y:S01]  /*2b70*/  IMAD.MOV.U32 R16, RZ, RZ, R28 ;  /* 0x000000ffff107224 */ /* 0x000fe200078e001c */
[----:B------:R-:W-:-:S06]  /*2b80*/  LEA R8, R21, UR7, 0x3 ;  /* 0x0000000715087c11 */ /* 0x000fcc000f8e18ff */
[----:B------:R-:W0:Y:S02]  /*2b90*/  LDC.64 R8, c[0x0][R8+0x450] ;  /* 0x0001140008087b82 */ /* 0x000e240000000a00 */
[-C--:B0-----:R-:W-:Y:S02]  /*2ba0*/  IMAD R0, R9, R10.reuse, RZ ;  /* 0x0000000a09007224 */ /* 0x081fe400078e02ff */
[----:B------:R-:W-:-:S04]  /*2bb0*/  IMAD.WIDE.U32 R16, R8, R10, R16 ;  /* 0x0000000a08107225 */ /* 0x000fc800078e0010 */
[----:B------:R-:W-:-:S05]  /*2bc0*/  IMAD R3, R8, R3, R0 ;  /* 0x0000000308037224 */ /* 0x000fca00078e0200 */
[----:B------:R-:W-:-:S07]  /*2bd0*/  IADD3 R17, PT, PT, R17, R3, RZ ;  /* 0x0000000311117210 */ /* 0x000fce0007ffe0ff */
.L_x_1034:
[----:B------:R-:W0:Y:S02]  /*2be0*/  LDCU UR7, c[0x0][0x858] ;  /* 0x00010b00ff0777ac */ /* 0x000e240008000800 */
[----:B0-----:R-:W-:-:S06]  /*2bf0*/  UIADD3 UR7, UPT, UPT, UR7, -0x1, URZ ;  /* 0xffffffff07077890 */ /* 0x001fcc000fffe0ff */
[----:B------:R-:W-:-:S05]  /*2c00*/  IMAD.U32 R18, RZ, RZ, UR7 ;  /* 0x00000007ff127e24 */ /* 0x000fca000f8e00ff */
[----:B------:R-:W-:-:S13]  /*2c10*/  LOP3.LUT P0, R0, R18, 0x3, RZ, 0xc0, !PT ;  /* 0x0000000312007812 */ /* 0x000fda000780c0ff */
        /* <DEDUP_REMOVED lines=34> */
.L_x_1049:
[----:B------:R-:W-:Y:S01]  /*2e40*/  IMAD.MOV.U32 R10, RZ, RZ, R26 ;  /* 0x000000ffff0a7224 */ /* 0x000fe200078e001a */
[----:B------:R-:W-:Y:S01]  /*2e50*/  MOV R0, R22 ;  /* 0x0000001600007202 */ /* 0x000fe20000000f00 */
[----:B------:R-:W-:Y:S01]  /*2e60*/  IMAD.MOV.U32 R3, RZ, RZ, R23 ;  /* 0x000000ffff037224 */ /* 0x000fe200078e0017 */
[----:B------:R-:W-:-:S07]  /*2e70*/  MOV R6, 0x2e90 ;  /* 0x00002e9000067802 */ /* 0x000fce0000000f00 */
[----:B------:R-:W-:Y:S05]  /*2e80*/  CALL.REL.NOINC `($__internal_26_$__cuda_sm20_div_s64) ;  /* 0x0000002800507944 */ /* 0x000fea0003c00000 */
[----:B------:R-:W-:Y:S01]  /*2e90*/  IADD3 R13, P0, PT, RZ, -R8, RZ ;  /* 0x80000008ff0d7210 */ /* 0x000fe20007f1e0ff */
[----:B------:R-:W-:Y:S01]  /*2ea0*/  IMAD.MOV.U32 R27, RZ, RZ, R5 ;  /* 0x000000ffff1b7224 */ /* 0x000fe200078e0005 */
[-C--:B------:R-:W-:Y:S01]  /*2eb0*/  MOV R25, R9.reuse ;  /* 0x0000000900197202 */ /* 0x080fe20000000f00 */
[----:B------:R-:W-:Y:S01]  /*2ec0*/  IMAD.MOV.U32 R24, RZ, RZ, R8 ;  /* 0x000000ffff187224 */ /* 0x000fe200078e0008 */
[----:B------:R-:W-:Y:S01]  /*2ed0*/  IADD3.X R3, PT, PT, RZ, ~R9, RZ, P0, !PT ;  /* 0x80000009ff037210 */ /* 0x000fe200007fe4ff */
[----:B------:R-:W-:-:S04]  /*2ee0*/  IMAD.WIDE.U32 R10, R22, R13, R26 ;  /* 0x0000000d160a7225 */ /* 0x000fc800078e001a */
[----:B------:R-:W-:-:S04]  /*2ef0*/  IMAD R3, R3, R22, RZ ;  /* 0x0000001603037224 */ /* 0x000fc800078e02ff */
[----:B------:R-:W-:-:S05]  /*2f00*/  IMAD R3, R23, R13, R3 ;  /* 0x0000000d17037224 */ /* 0x000fca00078e0203 */
[----:B------:R-:W-:-:S07]  /*2f10*/  IADD3 R3, PT, PT, R11, R3, RZ ;  /* 0x000000030b037210 */ /* 0x000fce0007ffe0ff */
.L_x_1050:
[----:B------:R-:W-:Y:S05]  /*2f20*/  BSYNC.RECONVERGENT B1 ;  /* 0x0000000000017941 */ /* 0x000fea0003800200 */
.L_x_1048:
[----:B------:R-:W-:Y:S01]  /*2f30*/  VIADD R21, R21, 0xfffffffe ;  /* 0xfffffffe15157836 */ /* 0x000fe20000000000 */
[----:B------:R-:W-:Y:S01]  /*2f40*/  UMOV UR7, 0x340 ;  /* 0x0000034000077882 */ /* 0x000fe20000000000 */
[----:B------:R-:W0:Y:S01]  /*2f50*/  LDC.64 R8, c[0x0][R20+0x450] ;  /* 0x0001140014087b82 */ /* 0x000e220000000a00 */
[----:B------:R-:W-:Y:S02]  /*2f60*/  BSSY.RECONVERGENT B1, `(.L_x_1051) ;  /* 0x0000031000017945 */ /* 0x000fe40003800200 */
[----:B------:R-:W-:-:S06]  /*2f70*/  LEA R22, R21, UR7, 0x3 ;  /* 0x0000000715167c11 */ /* 0x000fcc000f8e18ff */
        /* <DEDUP_REMOVED lines=31> */
.L_x_1052:
        /* <DEDUP_REMOVED lines=16> */
.L_x_1053:
[----:B------:R-:W-:Y:S05]  /*3270*/  BSYNC.RECONVERGENT B1 ;  /* 0x0000000000017941 */ /* 0x000fea0003800200 */
.L_x_1051:
        /* <DEDUP_REMOVED lines=8> */
.L_x_1047:
        /* <DEDUP_REMOVED lines=36> */
.L_x_1055:
[----:B------:R-:W-:Y:S01]  /*3540*/  IMAD.MOV.U32 R10, RZ, RZ, R26 ;  /* 0x000000ffff0a7224 */ /* 0x000fe200078e001a */
[----:B------:R-:W-:Y:S01]  /*3550*/  MOV R0, R22 ;  /* 0x0000001600007202 */ /* 0x000fe20000000f00 */
[----:B------:R-:W-:Y:S01]  /*3560*/  IMAD.MOV.U32 R3, RZ, RZ, R23 ;  /* 0x000000ffff037224 */ /* 0x000fe200078e0017 */
[----:B------:R-:W-:-:S07]  /*3570*/  MOV R6, 0x3590 ;  /* 0x0000359000067802 */ /* 0x000fce0000000f00 */
[----:B------:R-:W-:Y:S05]  /*3580*/  CALL.REL.NOINC `($__internal_26_$__cuda_sm20_div_s64) ;  /* 0x0000002000907944 */ /* 0x000fea0003c00000 */
[-C--:B------:R-:W-:Y:S01]  /*3590*/  IADD3 R13, P0, PT, RZ, -R8.reuse, RZ ;  /* 0x80000008ff0d7210 */ /* 0x080fe20007f1e0ff */
[----:B------:R-:W-:Y:S01]  /*35a0*/  IMAD.MOV.U32 R27, RZ, RZ, R5 ;  /* 0x000000ffff1b7224 */ /* 0x000fe200078e0005 */
[-C--:B------:R-:W-:Y:S02]  /*35b0*/  MOV R5, R9.reuse ;  /* 0x0000000900057202 */ /* 0x080fe40000000f00 */
[----:B------:R-:W-:Y:S01]  /*35c0*/  IADD3.X R3, PT, PT, RZ, ~R9, RZ, P0, !PT ;  /* 0x80000009ff037210 */ /* 0x000fe200007fe4ff */
[----:B------:R-:W-:Y:S01]  /*35d0*/  IMAD.WIDE.U32 R10, R22, R13, R26 ;  /* 0x0000000d160a7225 */ /* 0x000fe200078e001a */
[----:B------:R-:W-:-:S03]  /*35e0*/  MOV R26, R8 ;  /* 0x00000008001a7202 */ /* 0x000fc60000000f00 */
[----:B------:R-:W-:-:S04]  /*35f0*/  IMAD R3, R3, R22, RZ ;  /* 0x0000001603037224 */ /* 0x000fc800078e02ff */
[----:B------:R-:W-:-:S04]  /*3600*/  IMAD R3, R23, R13, R3 ;  /* 0x0000000d17037224 */ /* 0x000fc800078e0203 */
[----:B------:R-:W-:-:S07]  /*3610*/  IMAD.IADD R3, R11, 0x1, R3 ;  /* 0x000000010b037824 */ /* 0x000fce00078e0203 */
.L_x_1056:
[----:B------:R-:W-:Y:S05]  /*3620*/  BSYNC.RECONVERGENT B1 ;  /* 0x0000000000017941 */ /* 0x000fea0003800200 */
.L_x_1054:
[----:B------:R-:W0:Y:S02]  /*3630*/  LDC.64 R20, c[0x0][R20+0x450] ;  /* 0x0001140014147b82 */ /* 0x000e240000000a00 */
[-C--:B0-----:R-:W-:Y:S02]  /*3640*/  IMAD R0, R21, R10.reuse, RZ ;  /* 0x0000000a15007224 */ /* 0x081fe400078e02ff */
[----:B------:R-:W-:-:S04]  /*3650*/  IMAD.WIDE.U32 R16, R20, R10, R16 ;  /* 0x0000000a14107225 */ /* 0x000fc800078e0010 */
[----:B------:R-:W-:-:S04]  /*3660*/  IMAD R3, R20, R3, R0 ;  /* 0x0000000314037224 */ /* 0x000fc800078e0200 */
[----:B------:R-:W-:-:S07]  /*3670*/  IMAD.IADD R17, R17, 0x1, R3 ;  /* 0x0000000111117824 */ /* 0x000fce00078e0203 */
.L_x_1033:
[----:B------:R-:W-:Y:S05]  /*3680*/  BSYNC.RECONVERGENT B0 ;  /* 0x0000000000007941 */ /* 0x000fea0003800200 */
.L_x_1032:
[----:B------:R-:W0:Y:S01]  /*3690*/  LDCU.64 UR12, c[0x0][0x790] ;  /* 0x0000f200ff0c77ac */ /* 0x000e220008000a00 */
        /* <DEDUP_REMOVED lines=9> */
[----:B------:R-:W0:Y:S01]  /*3730*/  LDG.E R11, desc[UR10][R10.64] ;  /* 0x0000000a0a0b7981 */ /* 0x000e22000c1e1900 */
[----:B------:R-:W-:Y:S01]  /*3740*/  BSSY.RECONVERGENT B0, `(.L_x_1057) ;  /* 0x0000045000007945 */ /* 0x000fe20003800200 */
        /* <DEDUP_REMOVED lines=37> */
.L_x_1060:
[----:B------:R-:W-:Y:S01]  /*39a0*/  IMAD.U32 R0, RZ, RZ, UR4 ;  /* 0x00000004ff007e24 */ /* 0x000fe2000f8e00ff */
[----:B------:R-:W-:Y:S02]  /*39b0*/  MOV R3, UR5 ;  /* 0x0000000500037c02 */ /* 0x000fe40008000f00 */
[----:B------:R-:W-:-:S07]  /*39c0*/  MOV R6, 0x39e0 ;  /* 0x000039e000067802 */ /* 0x000fce0000000f00 */
[----:B------:R-:W-:Y:S05]  /*39d0*/  CALL.REL.NOINC `($__internal_26_$__cuda_sm20_div_s64) ;  /* 0x0000001c007c7944 */ /* 0x000fea0003c00000 */
[----:B------:R-:W-:-:S07]  /*39e0*/  IMAD.MOV.U32 R0, RZ, RZ, R8 ;  /* 0x000000ffff007224 */ /* 0x000fce00078e0008 */
.L_x_1061:
[----:B------:R-:W-:Y:S05]  /*39f0*/  BSYNC.RECONVERGENT B1 ;  /* 0x0000000000017941 */ /* 0x000fea0003800200 */
.L_x_1059:
        /* <DEDUP_REMOVED lines=9> */
[----:B------:R-:W1:Y:S04]  /*3a90*/  LDCU.64 UR14, c[0x0][0x860] ;  /* 0x00010c00ff0e77ac */ /* 0x000e680008000a00 */
[----:B------:R2:W3:Y:S01]  /*3aa0*/  LDG.E R3, desc[UR10][R10.64] ;  /* 0x0000000a0a037981 */ /* 0x0004e2000c1e1900 */
[----:B------:R-:W-:Y:S02]  /*3ab0*/  SHF.R.S32.HI R5, RZ, 0x1f, R0 ;  /* 0x0000001fff057819 */ /* 0x000fe40000011400 */
[----:B-1----:R-:W-:-:S04]  /*3ac0*/  ISETP.NE.U32.AND P0, PT, R0, UR14, PT ;  /* 0x0000000e00007c0c */ /* 0x002fc8000bf05070 */
[----:B------:R-:W-:Y:S01]  /*3ad0*/  ISETP.NE.AND.EX P0, PT, R5, UR15, PT, P0 ;  /* 0x0000000f05007c0c */ /* 0x000fe2000bf05300 */
[----:B------:R-:W2:Y:S03]  /*3ae0*/  LDCU.64 UR14, c[0x0][0x380] ;  /* 0x00007000ff0e77ac */ /* 0x000ea60008000a00 */
[----:B------:R-:W-:-:S04]  /*3af0*/  SEL R6, RZ, 0xffffffff, P0 ;  /* 0xffffffffff067807 */ /* 0x000fc80000000000 */
[----:B------:R-:W-:-:S05]  /*3b00*/  IADD3 R0, P0, PT, R0, R6, RZ ;  /* 0x0000000600007210 */ /* 0x000fca0007f1e0ff */
[----:B------:R-:W-:Y:S02]  /*3b10*/  IMAD.X R5, R5, 0x1, R6, P0 ;  /* 0x0000000105057824 */ /* 0x000fe400000e0606 */
[----:B0-----:R-:W-:-:S04]  /*3b20*/  IMAD.WIDE.U32 R8, R0, UR12, RZ ;  /* 0x0000000c00087c25 */ /* 0x001fc8000f8e00ff */
[----:B------:R-:W-:Y:S01]  /*3b30*/  IMAD R5, R5, UR12, RZ ;  /* 0x0000000c05057c24 */ /* 0x000fe2000f8e02ff */
[----:B--2---:R-:W-:-:S03]  /*3b40*/  LEA R10, P0, R8, UR14, 0x2 ;  /* 0x0000000e080a7c11 */ /* 0x004fc6000f8010ff */
[----:B------:R-:W-:-:S05]  /*3b50*/  IMAD R5, R0, UR13, R5 ;  /* 0x0000000d00057c24 */ /* 0x000fca000f8e0205 */
[----:B------:R-:W-:-:S04]  /*3b60*/  IADD3 R5, PT, PT, R9, R5, RZ ;  /* 0x0000000509057210 */ /* 0x000fc80007ffe0ff */
[----:B------:R-:W-:-:S05]  /*3b70*/  LEA.HI.X R11, R8, UR15, R5, 0x2, P0 ;  /* 0x0000000f080b7c11 */ /* 0x000fca00080f1405 */
[----:B---3--:R0:W-:Y:S02]  /*3b80*/  REDG.E.ADD.STRONG.GPU desc[UR10][R10.64], R3 ;  /* 0x000000030a00798e */ /* 0x0081e4000c12e10a */
.L_x_1058:
[----:B------:R-:W-:Y:S05]  /*3b90*/  BSYNC.RECONVERGENT B0 ;  /* 0x0000000000007941 */ /* 0x000fea0003800200 */
.L_x_1057:
[----:B------:R-:W1:Y:S01]  /*3ba0*/  LDCU.64 UR12, c[0x0][0x878] ;  /* 0x00010f00ff0c77ac */ /* 0x000e620008000a00 */
[----:B------:R-:W-:-:S05]  /*3bb0*/  IADD3 R7, P0, PT, R2, R7, RZ ;  /* 0x0000000702077210 */ /* 0x000fca0007f1e0ff */
[----:B------:R-:W-:Y:S01]  /*3bc0*/  IMAD.X R4, RZ, RZ, R4, P0 ;  /* 0x000000ffff047224 */ /* 0x000fe200000e0604 */
[----:B-1----:R-:W-:-:S04]  /*3bd0*/  ISETP.GE.U32.AND P0, PT, R7, UR12, PT ;  /* 0x0000000c07007c0c */ /* 0x002fc8000bf06070 */
[----:B------:R-:W-:-:S13]  /*3be0*/  ISETP.GE.AND.EX P0, PT, R4, UR13, PT, P0 ;  /* 0x0000000d04007c0c */ /* 0x000fda000bf06300 */
[----:B------:R-:W-:Y:S05]  /*3bf0*/  @!P0 BRA `(.L_x_1062) ;  /* 0xffffffc400688947 */ /* 0x000fea000383ffff */
[----:B------:R-:W-:Y:S05]  /*3c00*/  EXIT ;  /* 0x000000000000794d */ /* 0x000fea0003800000 */
.L_x_1005:
[----:B------:R-:W-:Y:S01]  /*3c10*/  IADD3 R0, P0, PT, R2, R7, RZ ;  /* 0x0000000702007210 */ /* 0x000fe20007f1e0ff */
[----:B------:R-:W-:Y:S03]  /*3c20*/  BSSY.RECONVERGENT B0, `(.L_x_1063) ;  /* 0x0000023000007945 */ /* 0x000fe60003800200 */
[----:B------:R-:W-:Y:S02]  /*3c30*/  IADD3.X R6, PT, PT, RZ, R4, RZ, P0, !PT ;  /* 0x00000004ff067210 */ /* 0x000fe400007fe4ff */
[C---:B------:R-:W-:Y:S02]  /*3c40*/  ISETP.GT.U32.AND P1, PT, R0.reuse, UR12, PT ;  /* 0x0000000c00007c0c */ /* 0x040fe4000bf24070 */
[----:B------:R-:W-:Y:S02]  /*3c50*/  ISETP.GE.U32.AND P0, PT, R0, UR12, PT ;  /* 0x0000000c00007c0c */ /* 0x000fe4000bf06070 */
[----:B------:R-:W-:-:S02]  /*3c60*/  ISETP.GT.U32.AND.EX P1, PT, R6, UR13, PT, P1 ;  /* 0x0000000d06007c0c */ /* 0x000fc4000bf24110 */
        /* <DEDUP_REMOVED lines=28> */
.L_x_1064:
[----:B------:R-:W-:-:S07]  /*3e30*/  MOV R0, 0x3e50 ;  /* 0x00003e5000007802 */ /* 0x000fce0000000f00 */
[----:B------:R-:W-:Y:S05]  /*3e40*/  CALL.REL.NOINC `($__internal_27_$__cuda_sm20_div_u64) ;  /* 0x0000001c00bc7944 */ /* 0x000fea0003c00000 */
.L_x_1065:
[----:B------:R-:W-:Y:S05]  /*3e50*/  BSYNC.RECONVERGENT B0 ;  /* 0x0000000000007941 */ /* 0x000fea0003800200 */
.L_x_1063:
[----:B------:R-:W-:Y:S01]  /*3e60*/  IADD3 R20, P1, PT, R18, R20, RZ ;  /* 0x0000001412147210 */ /* 0x000fe20007f3e0ff */
[----:B------:R-:W0:Y:S01]  /*3e70*/  LDCU.64 UR14, c[0x0][0x860] ;  /* 0x00010c00ff0e77ac */ /* 0x000e220008000a00 */
[----:B------:R-:W-:Y:S02]  /*3e80*/  BSSY B0, `(.L_x_1066) ;  /* 0x0000069000007945 */ /* 0x000fe40003800000 */
[----:B------:R-:W-:Y:S01]  /*3e90*/  LOP3.LUT R0, R20, 0x3, RZ, 0xc0, !PT ;  /* 0x0000000314007812 */ /* 0x000fe200078ec0ff */
[----:B------:R-:W1:Y:S01]  /*3ea0*/  LDCU.64 UR28, c[0x0][0x860] ;  /* 0x00010c00ff1c77ac */ /* 0x000e620008000a00 */
[----:B------:R-:W-:Y:S02]  /*3eb0*/  IMAD.X R18, RZ, RZ, R19, P1 ;  /* 0x000000ffff127224 */ /* 0x000fe400008e0613 */
        /* <DEDUP_REMOVED lines=17> */
[----:B-12---:R-:W-:Y:S05]  /*3fd0*/  @!P0 BRA `(.L_x_1067) ;  /* 0x00000004004c8947 */ /* 0x006fea0003800000 */
[----:B------:R-:W1:Y:S01]  /*3fe0*/  LDC.64 R16, c[0x0][0x868] ;  /* 0x00021a00ff107b82 */ /* 0x000e620000000a00 */
[----:B------:R-:W-:Y:S01]  /*3ff0*/  IADD3 R19, PT, PT, R20, 0x1, RZ ;  /* 0x0000000114137810 */ /* 0x000fe20007ffe0ff */
[----:B------:R-:W-:Y:S01]  /*4000*/  IMAD.MOV.U32 R22, RZ, RZ, RZ ;  /* 0x000000ffff167224 */ /* 0x000fe200078e00ff */
[----:B------:R-:W-:Y:S02]  /*4010*/  MOV R21, RZ ;  /* 0x000000ff00157202 */ /* 0x000fe40000000f00 */
[----:B------:R-:W-:-:S07]  /*4020*/  LOP3.LUT R19, R19, 0x3, RZ, 0xc0, !PT ;  /* 0x0000000313137812 */ /* 0x000fce00078ec0ff */
.L_x_1073:
[----:B----4-:R-:W-:Y:S02]  /*4030*/  IMAD R0, R4, UR6, RZ ;  /* 0x0000000604007c24 */ /* 0x010fe4000f8e02ff */
[----:B------:R-:W-:-:S04]  /*4040*/  IMAD.WIDE.U32 R8, R7, UR6, RZ ;  /* 0x0000000607087c25 */ /* 0x000fc8000f8e00ff */
[----:B------:R-:W-:Y:S01]  /*4050*/  IMAD R3, R7, UR7, R0 ;  /* 0x0000000707037c24 */ /* 0x000fe2000f8e0200 */
[----:B0-----:R-:W-:-:S03]  /*4060*/  LEA R10, P0, R8, UR8, 0x2 ;  /* 0x00000008080a7c11 */ /* 0x001fc6000f8010ff */
[----:B------:R-:W-:-:S05]  /*4070*/  IMAD.IADD R3, R9, 0x1, R3 ;  /* 0x0000000109037824 */ /* 0x000fca00078e0203 */
[----:B------:R-:W-:-:S06]  /*4080*/  LEA.HI.X R11, R8, UR9, R3, 0x2, P0 ;  /* 0x00000009080b7c11 */ /* 0x000fcc00080f1403 */
[----:B------:R-:W3:Y:S01]  /*4090*/  LDG.E R11, desc[UR10][R10.64] ;  /* 0x0000000a0a0b7981 */ /* 0x000ee2000c1e1900 */
[----:B------:R-:W-:Y:S01]  /*40a0*/  IADD3 R22, P0, PT, R22, 0x1, RZ ;  /* 0x0000000116167810 */ /* 0x000fe20007f1e0ff */
[----:B------:R-:W-:Y:S05]  /*40b0*/  YIELD ;  /* 0x0000000000007946 */ /* 0x000fea0003800000 */
[----:B------:R-:W-:Y:S01]  /*40c0*/  IADD3.X R21, PT, PT, RZ, R21, RZ, P0, !PT ;  /* 0x00000015ff157210 */ /* 0x000fe200007fe4ff */
[----:B------:R-:W-:Y:S01]  /*40d0*/  BSSY.RECONVERGENT B1, `(.L_x_1068) ;  /* 0x0000040000017945 */ /* 0x000fe20003800200 */
[----:B------:R-:W-:-:S04]  /*40e0*/  ISETP.NE.U32.AND P0, PT, R22, R19, PT ;  /* 0x000000131600720c */ /* 0x000fc80003f05070 */
[----:B------:R-:W-:Y:S02]  /*40f0*/  ISETP.NE.AND.EX P0, PT, R21, RZ, PT, P0 ;  /* 0x000000ff1500720c */ /* 0x000fe40003f05300 */
[C---:B---3--:R-:W-:Y:S02]  /*4100*/  ISETP.GT.U32.AND P1, PT, R11.reuse, UR12, PT ;  /* 0x0000000c0b007c0c */ /* 0x048fe4000bf24070 */
[----:B------:R-:W-:Y:S02]  /*4110*/  SHF.R.S32.HI R6, RZ, 0x1f, R11 ;  /* 0x0000001fff067819 */ /* 0x000fe4000001140b */
[----:B-1----:R-:W-:Y:S02]  /*4120*/  ISETP.LT.U32.AND P2, PT, R11, R16, PT ;  /* 0x000000100b00720c */ /* 0x002fe40003f41070 */
[----:B------:R-:W-:-:S04]  /*4130*/  ISETP.GT.AND.EX P1, PT, R6, UR13, PT, P1 ;  /* 0x0000000d06007c0c */ /* 0x000fc8000bf24310 */
[----:B------:R-:W-:-:S13]  /*4140*/  ISETP.LT.OR.EX P1, PT, R6, R17, P1, P2 ;  /* 0x000000110600720c */ /* 0x000fda0000f21720 */
[----:B------:R-:W-:Y:S05]  /*4150*/  @P1 BRA `(.L_x_1069) ;  /* 0x0000000000dc1947 */ /* 0x000fea0003800000 */
[----:B------:R-:W-:Y:S01]  /*4160*/  IADD3 R0, P1, PT, R11, -R16, RZ ;  /* 0x800000100b007210 */ /* 0x000fe20007f3e0ff */
[----:B------:R-:W-:Y:S04]  /*4170*/  BSSY.RECONVERGENT B2, `(.L_x_1070) ;  /* 0x0000021000027945 */ /* 0x000fe80003800200 */
[----:B------:R-:W-:Y:S02]  /*4180*/  IMAD.X R3, R6, 0x1, ~R17, P1 ;  /* 0x0000000106037824 */ /* 0x000fe400008e0e11 */
[----:B------:R-:W-:-:S04]  /*4190*/  IMAD.WIDE.U32 R10, R0, UR14, RZ ;  /* 0x0000000e000a7c25 */ /* 0x000fc8000f8e00ff */
[----:B------:R-:W-:-:S04]  /*41a0*/  IMAD R3, R3, UR14, RZ ;  /* 0x0000000e03037c24 */ /* 0x000fc8000f8e02ff */
        /* <DEDUP_REMOVED lines=22> */
[----:B------:R-:W-:Y:S01]  /*4310*/  @!P3 LOP3.LUT R0, RZ, UR4, RZ, 0x33, !PT ;  /* 0x00000004ff00bc12 */ /* 0x000fe2000f8e33ff */
[----:B------:R-:W-:Y:S06]  /*4320*/  BRA `(.L_x_1072) ;  /* 0x0000000000147947 */ /* 0x000fec0003800000 */
.L_x_1071:
[----:B------:R-:W-:Y:S01]  /*4330*/  MOV R0, UR4 ;  /* 0x0000000400007c02 */ /* 0x000fe20008000f00 */
[----:B------:R-:W-:Y:S01]  /*4340*/  IMAD.U32 R3, RZ, RZ, UR5 ;  /* 0x00000005ff037e24 */ /* 0x000fe2000f8e00ff */
[----:B------:R-:W-:-:S07]  /*4350*/  MOV R6, 0x4370 ;  /* 0x0000437000067802 */ /* 0x000fce0000000f00 */
[----:B------:R-:W-:Y:S05]  /*4360*/  CALL.REL.NOINC `($__internal_26_$__cuda_sm20_div_s64) ;  /* 0x0000001400187944 */ /* 0x000fea0003c00000 */
[----:B------:R-:W-:-:S07]  /*4370*/  MOV R0, R8 ;  /* 0x0000000800007202 */ /* 0x000fce0000000f00 */
.L_x_1072:
[----:B------:R-:W-:Y:S05]  /*4380*/  BSYNC.RECONVERGENT B2 ;  /* 0x0000000000027941 */ /* 0x000fea0003800200 */
.L_x_1070:
[----:B------:R-:W-:Y:S02]  /*4390*/  IMAD R6, R4, UR20, RZ ;  /* 0x0000001404067c24 */ /* 0x000fe4000f8e02ff */
[----:B------:R-:W-:-:S04]  /*43a0*/  IMAD.WIDE.U32 R8, R7, UR20, RZ ;  /* 0x0000001407087c25 */ /* 0x000fc8000f8e00ff */
[----:B------:R-:W-:Y:S01]  /*43b0*/  IMAD R3, R7, UR21, R6 ;  /* 0x0000001507037c24 */ /* 0x000fe2000f8e0206 */
[----:B------:R-:W-:-:S03]  /*43c0*/  LEA R10, P1, R8, UR22, 0x2 ;  /* 0x00000016080a7c11 */ /* 0x000fc6000f8210ff */
[----:B------:R-:W-:-:S05]  /*43d0*/  IMAD.IADD R3, R9, 0x1, R3 ;  /* 0x0000000109037824 */ /* 0x000fca00078e0203 */
[----:B------:R-:W-:-:S06]  /*43e0*/  LEA.HI.X R11, R8, UR23, R3, 0x2, P1 ;  /* 0x00000017080b7c11 */ /* 0x000fcc00088f1403 */
[----:B------:R-:W2:Y:S01]  /*43f0*/  LDG.E R11, desc[UR10][R10.64] ;  /* 0x0000000a0a0b7981 */ /* 0x000ea2000c1e1900 */
[----:B------:R-:W-:Y:S02]  /*4400*/  ISETP.NE.U32.AND P1, PT, R0, UR14, PT ;  /* 0x0000000e00007c0c */ /* 0x000fe4000bf25070 */
[----:B------:R-:W-:-:S04]  /*4410*/  SHF.R.S32.HI R3, RZ, 0x1f, R0 ;  /* 0x0000001fff037819 */ /* 0x000fc80000011400 */
[----:B------:R-:W-:-:S04]  /*4420*/  ISETP.NE.AND.EX P1, PT, R3, UR15, PT, P1 ;  /* 0x0000000f03007c0c */ /* 0x000fc8000bf25310 */
[----:B------:R-:W-:-:S04]  /*4430*/  SEL R5, RZ, 0xffffffff, P1 ;  /* 0xffffffffff057807 */ /* 0x000fc80000800000 */
[----:B------:R-:W-:-:S04]  /*4440*/  IADD3 R0, P1, PT, R0, R5, RZ ;  /* 0x0000000500007210 */ /* 0x000fc80007f3e0ff */
[----:B------:R-:W-:Y:S01]  /*4450*/  IADD3.X R3, PT, PT, R3, R5, RZ, P1, !PT ;  /* 0x0000000503037210 */ /* 0x000fe20000ffe4ff */
[----:B------:R-:W-:-:S04]  /*4460*/  IMAD.WIDE.U32 R8, R0, UR16, RZ ;  /* 0x0000001000087c25 */ /* 0x000fc8000f8e00ff */
[----:B------:R-:W-:Y:S01]  /*4470*/  IMAD R3, R3, UR16, RZ ;  /* 0x0000001003037c24 */ /* 0x000fe2000f8e02ff */
[----:B------:R-:W-:-:S03]  /*4480*/  LEA R12, P1, R8, UR18, 0x2 ;  /* 0x00000012080c7c11 */ /* 0x000fc6000f8210ff */
[----:B------:R-:W-:-:S04]  /*4490*/  IMAD R3, R0, UR17, R3 ;  /* 0x0000001100037c24 */ /* 0x000fc8000f8e0203 */
[----:B------:R-:W-:-:S05]  /*44a0*/  IMAD.IADD R3, R9, 0x1, R3 ;  /* 0x0000000109037824 */ /* 0x000fca00078e0203 */
[----:B------:R-:W-:-:S05]  /*44b0*/  LEA.HI.X R13, R8, UR19, R3, 0x2, P1 ;  /* 0x00000013080d7c11 */ /* 0x000fca00088f1403 */
[----:B--2---:R0:W-:Y:S02]  /*44c0*/  REDG.E.ADD.STRONG.GPU desc[UR10][R12.64], R11 ;  /* 0x0000000b0c00798e */ /* 0x0041e4000c12e10a */
.L_x_1069:
[----:B------:R-:W-:Y:S05]  /*44d0*/  BSYNC.RECONVERGENT B1 ;  /* 0x0000000000017941 */ /* 0x000fea0003800200 */
.L_x_1068:
[----:B------:R-:W-:-:S04]  /*44e0*/  IADD3 R7, P1, PT, R2, R7, RZ ;  /* 0x0000000702077210 */ /* 0x000fc80007f3e0ff */
[----:B------:R-:W-:Y:S01]  /*44f0*/  IADD3.X R4, PT, PT, RZ, R4, RZ, P1, !PT ;  /* 0x00000004ff047210 */ /* 0x000fe20000ffe4ff */
[----:B------:R-:W-:Y:S08]  /*4500*/  @P0 BRA `(.L_x_1073) ;  /* 0xfffffff800c80947 */ /* 0x000ff0000383ffff */
.L_x_1067:
[----:B0--34-:R-:W-:Y:S05]  /*4510*/  BSYNC B0 ;  /* 0x0000000000007941 */ /* 0x019fea0003800000 */
.L_x_1066:
[----:B------:R-:W0:Y:S01]  /*4520*/  LDC.64 R16, c[0x0][0x868] ;  /* 0x00021a00ff107b82 */ /* 0x000e220000000a00 */
[----:B------:R-:W-:-:S04]  /*4530*/  ISETP.GE.U32.AND P0, PT, R20, 0x3, PT ;  /* 0x000000031400780c */ /* 0x000fc80003f06070 */
[----:B------:R-:W-:-:S13]  /*4540*/  ISETP.GE.U32.AND.EX P0, PT, R18, RZ, PT, P0 ;  /* 0x000000ff1200720c */ /* 0x000fda0003f06100 */
[----:B------:R-:W-:Y:S05]  /*4550*/  @!P0 EXIT ;  /* 0x000000000000894d */ /* 0x000fea0003800000 */
[----:B------:R-:W-:Y:S01]  /*4560*/  BSSY B0, `(.L_x_1074) ;  /* 0x0000125000007945 */ /* 0x000fe20003800000 */
.L_x_1095:
[----:B------:R-:W-:Y:S02]  /*4570*/  IMAD R0, R4, UR24, RZ ;  /* 0x0000001804007c24 */ /* 0x000fe4000f8e02ff */
[----:B------:R-:W-:-:S04]  /*4580*/  IMAD.WIDE.U32 R8, R7, UR24, RZ ;  /* 0x0000001807087c25 */ /* 0x000fc8000f8e00ff */
[----:B------:R-:W-:Y:S01]  /*4590*/  IMAD R3, R7, UR25, R0 ;  /* 0x0000001907037c24 */ /* 0x000fe2000f8e0200 */
[----:B------:R-:W-:-:S03]  /*45a0*/  LEA R10, P0, R8, UR26, 0x2 ;  /* 0x0000001a080a7c11 */ /* 0x000fc6000f8010ff */
[----:B------:R-:W-:-:S05]  /*45b0*/  IMAD.IADD R3, R9, 0x1, R3 ;  /* 0x0000000109037824 */ /* 0x000fca00078e0203 */
[----:B0-----:R-:W-:-:S06]  /*45c0*/  LEA.HI.X R11, R8, UR27, R3, 0x2, P0 ;  /* 0x0000001b080b7c11 */ /* 0x001fcc00080f1403 */
        /* <DEDUP_REMOVED lines=38> */
.L_x_1078:
[----:B------:R-:W-:Y:S01]  /*4830*/  IMAD.U32 R0, RZ, RZ, UR4 ;  /* 0x00000004ff007e24 */ /* 0x000fe2000f8e00ff */
[----:B------:R-:W-:Y:S02]  /*4840*/  MOV R3, UR5 ;  /* 0x0000000500037c02 */ /* 0x000fe40008000f00 */
[----:B------:R-:W-:-:S07]  /*4850*/  MOV R6, 0x4870 ;  /* 0x0000487000067802 */ /* 0x000fce0000000f00 */
[----:B------:R-:W-:Y:S05]  /*4860*/  CALL.REL.NOINC `($__internal_26_$__cuda_sm20_div_s64) ;  /* 0x0000000c00d87944 */ /* 0x000fea0003c00000 */
[----:B------:R-:W-:-:S07]  /*4870*/  IMAD.MOV.U32 R0, RZ, RZ, R8 ;  /* 0x000000ffff007224 */ /* 0x000fce00078e0008 */
.L_x_1079:
[----:B------:R-:W-:Y:S05]  /*4880*/  BSYNC.RECONVERGENT B2 ;  /* 0x0000000000027941 */ /* 0x000fea0003800200 */
.L_x_1077:
[----:B------:R-:W-:Y:S02]  /*4890*/  IMAD R6, R4, UR34, RZ ;  /* 0x0000002204067c24 */ /* 0x000fe4000f8e02ff */
[----:B------:R-:W-:-:S04]  /*48a0*/  IMAD.WIDE.U32 R8, R7, UR34, RZ ;  /* 0x0000002207087c25 */ /* 0x000fc8000f8e00ff */
[----:B------:R-:W-:Y:S01]  /*48b0*/  IMAD R3, R7, UR35, R6 ;  /* 0x0000002307037c24 */ /* 0x000fe2000f8e0206 */
[----:B------:R-:W-:-:S04]  /*48c0*/  LEA R10, P0, R8, UR36, 0x2 ;  /* 0x00000024080a7c11 */ /* 0x000fc8000f8010ff */
[----:B------:R-:W-:-:S04]  /*48d0*/  IADD3 R3, PT, PT, R9, R3, RZ ;  /* 0x0000000309037210 */ /* 0x000fc80007ffe0ff */
[----:B------:R-:W-:-:S06]  /*48e0*/  LEA.HI.X R11, R8, UR37, R3, 0x2, P0 ;  /* 0x00000025080b7c11 */ /* 0x000fcc00080f1403 */
[----:B------:R-:W2:Y:S01]  /*48f0*/  LDG.E R11, desc[UR10][R10.64] ;  /* 0x0000000a0a0b7981 */ /* 0x000ea2000c1e1900 */
[----:B------:R-:W-:Y:S02]  /*4900*/  ISETP.NE.U32.AND P0, PT, R0, UR28, PT ;  /* 0x0000001c00007c0c */ /* 0x000fe4000bf05070 */
[----:B------:R-:W-:-:S04]  /*4910*/  SHF.R.S32.HI R3, RZ, 0x1f, R0 ;  /* 0x0000001fff037819 */ /* 0x000fc80000011400 */
[----:B------:R-:W-:-:S04]  /*4920*/  ISETP.NE.AND.EX P0, PT, R3, UR29, PT, P0 ;  /* 0x0000001d03007c0c */ /* 0x000fc8000bf05300 */
[----:B------:R-:W-:-:S04]  /*4930*/  SEL R5, RZ, 0xffffffff, P0 ;  /* 0xffffffffff057807 */ /* 0x000fc80000000000 */
[----:B------:R-:W-:-:S05]  /*4940*/  IADD3 R0, P0, PT, R0, R5, RZ ;  /* 0x0000000500007210 */ /* 0x000fca0007f1e0ff */
[----:B------:R-:W-:Y:S02]  /*4950*/  IMAD.X R3, R3, 0x1, R5, P0 ;  /* 0x0000000103037824 */ /* 0x000fe400000e0605 */
[----:B------:R-:W-:-:S04]  /*4960*/  IMAD.WIDE.U32 R8, R0, UR30, RZ ;  /* 0x0000001e00087c25 */ /* 0x000fc8000f8e00ff */
[----:B------:R-:W-:Y:S01]  /*4970*/  IMAD R3, R3, UR30, RZ ;  /* 0x0000001e03037c24 */ /* 0x000fe2000f8e02ff */
[----:B------:R-:W-:-:S03]  /*4980*/  LEA R12, P0, R8, UR32, 0x2 ;  /* 0x00000020080c7c11 */ /* 0x000fc6000f8010ff */
[----:B------:R-:W-:-:S05]  /*4990*/  IMAD R3, R0, UR31, R3 ;  /* 0x0000001f00037c24 */ /* 0x000fca000f8e0203 */
[----:B------:R-:W-:-:S04]  /*49a0*/  IADD3 R3, PT, PT, R9, R3, RZ ;  /* 0x0000000309037210 */ /* 0x000fc80007ffe0ff */
[----:B------:R-:W-:-:S05]  /*49b0*/  LEA.HI.X R13, R8, UR33, R3, 0x2, P0 ;  /* 0x00000021080d7c11 */ /* 0x000fca00080f1403 */
[----:B--2---:R0:W-:Y:S02]  /*49c0*/  REDG.E.ADD.STRONG.GPU desc[UR10][R12.64], R11 ;  /* 0x0000000b0c00798e */ /* 0x0041e4000c12e10a */
.L_x_1076:
[----:B------:R-:W-:Y:S05]  /*49d0*/  BSYNC.RECONVERGENT B1 ;  /* 0x0000000000017941 */ /* 0x000fea0003800200 */
.L_x_1075:
[----:B------:R-:W-:-:S05]  /*49e0*/  IADD3 R7, P0, PT, R2, R7, RZ ;  /* 0x0000000702077210 */ /* 0x000fca0007f1e0ff */
[----:B------:R-:W-:Y:S02]  /*49f0*/  IMAD.X R4, RZ, RZ, R4, P0 ;  /* 0x000000ffff047224 */ /* 0x000fe400000e0604 */
[----:B------:R-:W-:-:S04]  /*4a00*/  IMAD.WIDE.U32 R8, R7, UR24, RZ ;  /* 0x0000001807087c25 */ /* 0x000fc8000f8e00ff */
[----:B------:R-:W-:Y:S01]  /*4a10*/  IMAD R0, R4, UR24, RZ ;  /* 0x0000001804007c24 */ /* 0x000fe2000f8e02ff */
[----:B------:R-:W-:-:S03]  /*4a20*/  LEA R10, P0, R8, UR26, 0x2 ;  /* 0x0000001a080a7c11 */ /* 0x000fc6000f8010ff */
[----:B------:R-:W-:-:S05]  /*4a30*/  IMAD R3, R7, UR25, R0 ;  /* 0x0000001907037c24 */ /* 0x000fca000f8e0200 */
[----:B------:R-:W-:-:S04]  /*4a40*/  IADD3 R3, PT, PT, R9, R3, RZ ;  /* 0x0000000309037210 */ /* 0x000fc80007ffe0ff */
[----:B0-----:R-:W-:-:S06]  /*4a50*/  LEA.HI.X R11, R8, UR27, R3, 0x2, P0 ;  /* 0x0000001b080b7c11 */ /* 0x001fcc00080f1403 */
        /* <DEDUP_REMOVED lines=37> */
.L_x_1083:
[----:B------:R-:W-:Y:S01]  /*4cb0*/  MOV R0, UR4 ;  /* 0x0000000400007c02 */ /* 0x000fe20008000f00 */
[----:B------:R-:W-:Y:S01]  /*4cc0*/  IMAD.U32 R3, RZ, RZ, UR5 ;  /* 0x00000005ff037e24 */ /* 0x000fe2000f8e00ff */
[----:B------:R-:W-:-:S07]  /*4cd0*/  MOV R6, 0x4cf0 ;  /* 0x00004cf000067802 */ /* 0x000fce0000000f00 */
[----:B------:R-:W-:Y:S05]  /*4ce0*/  CALL.REL.NOINC `($__internal_26_$__cuda_sm20_div_s64) ;  /* 0x0000000800b87944 */ /* 0x000fea0003c00000 */
[----:B------:R-:W-:-:S07]  /*4cf0*/  MOV R0, R8 ;  /* 0x0000000800007202 */ /* 0x000fce0000000f00 */
.L_x_1084:
[----:B------:R-:W-:Y:S05]  /*4d00*/  BSYNC.RECONVERGENT B2 ;  /* 0x0000000000027941 */ /* 0x000fea0003800200 */
.L_x_1082:
        /* <DEDUP_REMOVED lines=20> */
.L_x_1081:
[----:B------:R-:W-:Y:S05]  /*4e50*/  BSYNC.RECONVERGENT B1 ;  /* 0x0000000000017941 */ /* 0x000fea0003800200 */
.L_x_1080:
[----:B------:R-:W-:-:S04]  /*4e60*/  IADD3 R7, P0, PT, R2, R7, RZ ;  /* 0x0000000702077210 */ /* 0x000fc80007f1e0ff */
[----:B------:R-:W-:Y:S01]  /*4e70*/  IADD3.X R4, PT, PT, RZ, R4, RZ, P0, !PT ;  /* 0x00000004ff047210 */ /* 0x000fe200007fe4ff */
[----:B------:R-:W-:-:S04]  /*4e80*/  IMAD.WIDE.U32 R8, R7, UR24, RZ ;  /* 0x0000001807087c25 */ /* 0x000fc8000f8e00ff */
[----:B------:R-:W-:Y:S01]  /*4e90*/  IMAD R0, R4, UR24, RZ ;  /* 0x0000001804007c24 */ /* 0x000fe2000f8e02ff */
[----:B------:R-:W-:-:S03]  /*4ea0*/  LEA R10, P0, R8, UR26, 0x2 ;  /* 0x0000001a080a7c11 */ /* 0x000fc6000f8010ff */
[----:B------:R-:W-:-:S04]  /*4eb0*/  IMAD R3, R7, UR25, R0 ;  /* 0x0000001907037c24 */ /* 0x000fc8000f8e0200 */
[----:B------:R-:W-:-:S05]  /*4ec0*/  IMAD.IADD R3, R9, 0x1, R3 ;  /* 0x0000000109037824 */ /* 0x000fca00078e0203 */
        /* <DEDUP_REMOVED lines=38> */
.L_x_1088:
[----:B------:R-:W-:Y:S01]  /*5130*/  IMAD.U32 R0, RZ, RZ, UR4 ;  /* 0x00000004ff007e24 */ /* 0x000fe2000f8e00ff */
[----:B------:R-:W-:Y:S02]  /*5140*/  MOV R3, UR5 ;  /* 0x0000000500037c02 */ /* 0x000fe40008000f00 */
[----:B------:R-:W-:-:S07]  /*5150*/  MOV R6, 0x5170 ;  /* 0x0000517000067802 */ /* 0x000fce0000000f00 */
[----:B------:R-:W-:Y:S05]  /*5160*/  CALL.REL.NOINC `($__internal_26_$__cuda_sm20_div_s64) ;  /* 0x0000000400987944 */ /* 0x000fea0003c00000 */
[----:B------:R-:W-:-:S07]  /*5170*/  IMAD.MOV.U32 R0, RZ, RZ, R8 ;  /* 0x000000ffff007224 */ /* 0x000fce00078e0008 */
.L_x_1089:
[----:B------:R-:W-:Y:S05]  /*5180*/  BSYNC.RECONVERGENT B2 ;  /* 0x0000000000027941 */ /* 0x000fea0003800200 */
.L_x_1087:
        /* <DEDUP_REMOVED lines=20> */
.L_x_1086:
[----:B------:R-:W-:Y:S05]  /*52d0*/  BSYNC.RECONVERGENT B1 ;  /* 0x0000000000017941 */ /* 0x000fea0003800200 */
.L_x_1085:
        /* <DEDUP_REMOVED lines=45> */
.L_x_1093:
[----:B------:R-:W-:Y:S01]  /*55b0*/  MOV R0, UR4 ;  /* 0x0000000400007c02 */ /* 0x000fe20008000f00 */
[----:B------:R-:W-:Y:S01]  /*55c0*/  IMAD.U32 R3, RZ, RZ, UR5 ;  /* 0x00000005ff037e24 */ /* 0x000fe2000f8e00ff */
[----:B------:R-:W-:-:S07]  /*55d0*/  MOV R6, 0x55f0 ;  /* 0x000055f000067802 */ /* 0x000fce0000000f00 */
[----:B------:R-:W-:Y:S05]  /*55e0*/  CALL.REL.NOINC `($__internal_26_$__cuda_sm20_div_s64) ;  /* 0x0000000000787944 */ /* 0x000fea0003c00000 */
[----:B------:R-:W-:-:S07]  /*55f0*/  MOV R0, R8 ;  /* 0x0000000800007202 */ /* 0x000fce0000000f00 */
.L_x_1094:
[----:B------:R-:W-:Y:S05]  /*5600*/  BSYNC.RECONVERGENT B2 ;  /* 0x0000000000027941 */ /* 0x000fea0003800200 */
.L_x_1092:
        /* <DEDUP_REMOVED lines=20> */
.L_x_1091:
[----:B------:R-:W-:Y:S05]  /*5750*/  BSYNC.RECONVERGENT B1 ;  /* 0x0000000000017941 */ /* 0x000fea0003800200 */
.L_x_1090:
[----:B------:R-:W-:-:S04]  /*5760*/  IADD3 R7, P0, PT, R2, R7, RZ ;  /* 0x0000000702077210 */ /* 0x000fc80007f1e0ff */
[----:B------:R-:W-:Y:S02]  /*5770*/  IADD3.X R4, PT, PT, RZ, R4, RZ, P0, !PT ;  /* 0x00000004ff047210 */ /* 0x000fe400007fe4ff */
[----:B------:R-:W-:-:S04]  /*5780*/  ISETP.GE.U32.AND P0, PT, R7, UR40, PT ;  /* 0x0000002807007c0c */ /* 0x000fc8000bf06070 */
[----:B------:R-:W-:-:S13]  /*5790*/  ISETP.GE.AND.EX P0, PT, R4, UR41, PT, P0 ;  /* 0x0000002904007c0c */ /* 0x000fda000bf06300 */
[----:B------:R-:W-:Y:S05]  /*57a0*/  @!P0 BRA `(.L_x_1095) ;  /* 0xffffffec00708947 */ /* 0x000fea000383ffff */
[----:B------:R-:W-:Y:S05]  /*57b0*/  BSYNC B0 ;  /* 0x0000000000007941 */ /* 0x000fea0003800000 */
.L_x_1074:
[----:B------:R-:W-:Y:S05]  /*57c0*/  EXIT ;  /* 0x000000000000794d */ /* 0x000fea0003800000 */
        .weak           $__internal_26_$__cuda_sm20_div_s64
        .type           $__internal_26_$__cuda_sm20_div_s64,@function
        .size           $__internal_26_$__cuda_sm20_div_s64,($__internal_27_$__cuda_sm20_div_u64 - $__internal_26_$__cuda_sm20_div_s64)
$__internal_26_$__cuda_sm20_div_s64:
        /* <DEDUP_REMOVED lines=28> */
[C---:B------:R-:W-:Y:S01]  /*5990*/  IMAD R11, R13.reuse, R15, R33 ;  /* 0x0000000f0d0b7224 */ /* 0x040fe200078e0221 */
[----:B------:R-:W-:Y:S01]  /*59a0*/  IADD3 R9, P1, PT, RZ, -R32, RZ ;  /* 0x80000020ff097210 */ /* 0x000fe20007f3e0ff */
[----:B------:R-:W-:Y:S02]  /*59b0*/  IMAD.MOV.U32 R33, RZ, RZ, RZ ;  /* 0x000000ffff217224 */ /* 0x000fe400078e00ff */
[----:B------:R-:W-:Y:S02]  /*59c0*/  IMAD R11, R8, R14, R11 ;  /* 0x0000000e080b7224 */ /* 0x000fe400078e020b */
[----:B------:R-:W-:-:S03]  /*59d0*/  IMAD.HI.U32 R12, R13, R9, RZ ;  /* 0x000000090d0c7227 */ /* 0x000fc600078e00ff */
[----:B------:R-:W-:-:S05]  /*59e0*/  IADD3.X R11, PT, PT, RZ, ~R11, RZ, P1, !PT ;  /* 0x8000000bff0b7210 */ /* 0x000fca0000ffe4ff */
[----:B------:R-:W-:-:S04]  /*59f0*/  IMAD.WIDE.U32 R12, P1, R13, R11, R12 ;  /* 0x0000000b0d0c7225 */ /* 0x000fc8000782000c */
[----:B------:R-:W-:Y:S01]  /*5a00*/  IMAD.HI.U32 R12, P2, R8, R9, R12 ;  /* 0x00000009080c7227 */ /* 0x000fe2000784000c */
[----:B------:R-:W-:-:S03]  /*5a10*/  IADD3 R13, P5, PT, RZ, -R10, RZ ;  /* 0x8000000aff0d7210 */ /* 0x000fc60007fbe0ff */
[CC--:B------:R-:W-:Y:S01]  /*5a20*/  IMAD R9, R8.reuse, R11.reuse, RZ ;  /* 0x0000000b08097224 */ /* 0x0c0fe200078e02ff */
[----:B------:R-:W-:Y:S01]  /*5a30*/  SEL R10, R13, R10, !P4 ;  /* 0x0000000a0d0a7207 */ /* 0x000fe20006000000 */
[----:B------:R-:W-:-:S03]  /*5a40*/  IMAD.HI.U32 R11, R8, R11, RZ ;  /* 0x0000000b080b7227 */ /* 0x000fc600078e00ff */
[----:B------:R-:W-:Y:S01]  /*5a50*/  IADD3 R9, P3, PT, R9, R12, RZ ;  /* 0x0000000c09097210 */ /* 0x000fe20007f7e0ff */
[----:B------:R-:W-:Y:S01]  /*5a60*/  IMAD.X R12, RZ, RZ, ~R5, P5 ;  /* 0x000000ffff0c7224 */ /* 0x000fe200028e0e05 */
[----:B------:R-:W-:-:S03]  /*5a70*/  IADD3.X R11, PT, PT, R11, R8, RZ, P1, !PT ;  /* 0x000000080b0b7210 */ /* 0x000fc60000ffe4ff */
[----:B------:R-:W-:Y:S01]  /*5a80*/  IMAD.HI.U32 R32, R9, R10, RZ ;  /* 0x0000000a09207227 */ /* 0x000fe200078e00ff */
[----:B------:R-:W-:Y:S02]  /*5a90*/  SEL R12, R12, R5, !P4 ;  /* 0x000000050c0c7207 */ /* 0x000fe40006000000 */
[----:B------:R-:W-:-:S03]  /*5aa0*/  IADD3.X R11, PT, PT, RZ, RZ, R11, P3, P2 ;  /* 0x000000ffff0b7210 */ /* 0x000fc60001fe440b */
[----:B------:R-:W-:-:S04]  /*5ab0*/  IMAD.WIDE.U32 R8, R9, R12, R32 ;  /* 0x0000000c09087225 */ /* 0x000fc800078e0020 */
[----:B------:R-:W-:-:S04]  /*5ac0*/  IMAD.HI.U32 R8, P1, R11, R10, R8 ;  /* 0x0000000a0b087227 */ /* 0x000fc80007820008 */
[----:B------:R-:W-:-:S05]  /*5ad0*/  IMAD R9, R11, R12, RZ ;  /* 0x0000000c0b097224 */ /* 0x000fca00078e02ff */
[----:B------:R-:W-:Y:S01]  /*5ae0*/  IADD3 R9, P2, PT, R9, R8, RZ ;  /* 0x0000000809097210 */ /* 0x000fe20007f5e0ff */
[----:B------:R-:W-:-:S04]  /*5af0*/  IMAD.HI.U32 R8, R11, R12, RZ ;  /* 0x0000000c0b087227 */ /* 0x000fc800078e00ff */
[----:B------:R-:W-:Y:S01]  /*5b00*/  IMAD.WIDE.U32 R32, R9, R14, RZ ;  /* 0x0000000e09207225 */ /* 0x000fe200078e00ff */
[----:B------:R-:W-:-:S03]  /*5b10*/  IADD3.X R8, PT, PT, R8, RZ, RZ, P1, !PT ;  /* 0x000000ff08087210 */ /* 0x000fc60000ffe4ff */
[----:B------:R-:W-:Y:S01]  /*5b20*/  IMAD R13, R9, R15, R33 ;  /* 0x0000000f090d7224 */ /* 0x000fe200078e0221 */
[----:B------:R-:W-:Y:S01]  /*5b30*/  IADD3 R11, P1, PT, -R32, R10, RZ ;  /* 0x0000000a200b7210 */ /* 0x000fe20007f3e1ff */
[----:B------:R-:W-:-:S03]  /*5b40*/  IMAD.X R8, RZ, RZ, R8, P2 ;  /* 0x000000ffff087224 */ /* 0x000fc600010e0608 */
[-C--:B------:R-:W-:Y:S01]  /*5b50*/  IADD3 R10, P3, PT, R11, -R14.reuse, RZ ;  /* 0x8000000e0b0a7210 */ /* 0x080fe20007f7e0ff */
[----:B------:R-:W-:-:S05]  /*5b60*/  IMAD R13, R8, R14, R13 ;  /* 0x0000000e080d7224 */ /* 0x000fca00078e020d */
[----:B------:R-:W-:Y:S02]  /*5b70*/  IADD3.X R13, PT, PT, ~R13, R12, RZ, P1, !PT ;  /* 0x0000000c0d0d7210 */ /* 0x000fe40000ffe5ff */
[----:B------:R-:W-:Y:S02]  /*5b80*/  ISETP.GE.U32.AND P1, PT, R11, R14, PT ;  /* 0x0000000e0b00720c */ /* 0x000fe40003f26070 */
[----:B------:R-:W-:Y:S02]  /*5b90*/  IADD3 R12, P4, PT, R9, 0x1, RZ ;  /* 0x00000001090c7810 */ /* 0x000fe40007f9e0ff */
[----:B------:R-:W-:-:S04]  /*5ba0*/  ISETP.GE.U32.AND.EX P1, PT, R13, R15, PT, P1 ;  /* 0x0000000f0d00720c */ /* 0x000fc80003f26110 */
[----:B------:R-:W-:Y:S01]  /*5bb0*/  SEL R11, R10, R11, P1 ;  /* 0x0000000b0a0b7207 */ /* 0x000fe20000800000 */
[----:B------:R-:W-:Y:S01]  /*5bc0*/  IMAD.X R10, R13, 0x1, ~R15, P3 ;  /* 0x000000010d0a7824 */ /* 0x000fe200018e0e0f */
[----:B------:R-:W-:Y:S02]  /*5bd0*/  SEL R12, R12, R9, P1 ;  /* 0x000000090c0c7207 */ /* 0x000fe40000800000 */
[----:B------:R-:W-:Y:S02]  /*5be0*/  IADD3.X R9, PT, PT, RZ, R8, RZ, P4, !PT ;  /* 0x00000008ff097210 */ /* 0x000fe400027fe4ff */
[----:B------:R-:W-:Y:S02]  /*5bf0*/  ISETP.GE.U32.AND P2, PT, R11, R14, PT ;  /* 0x0000000e0b00720c */ /* 0x000fe40003f46070 */
[----:B------:R-:W-:Y:S02]  /*5c00*/  SEL R13, R10, R13, P1 ;  /* 0x0000000d0a0d7207 */ /* 0x000fe40000800000 */
[----:B------:R-:W-:-:S02]  /*5c10*/  SEL R9, R9, R8, P1 ;  /* 0x0000000809097207 */ /* 0x000fc40000800000 */
[----:B------:R-:W-:Y:S02]  /*5c20*/  IADD3 R11, P3, PT, R12, 0x1, RZ ;  /* 0x000000010c0b7810 */ /* 0x000fe40007f7e0ff */
[----:B------:R-:W-:Y:S02]  /*5c30*/  ISETP.GE.U32.AND.EX P1, PT, R13, R15, PT, P2 ;  /* 0x0000000f0d00720c */ /* 0x000fe40003f26120 */
[----:B------:R-:W-:Y:S01]  /*5c40*/  LOP3.LUT R10, R3, R5, RZ, 0x3c, !PT ;  /* 0x00000005030a7212 */ /* 0x000fe200078e3cff */
[----:B------:R-:W-:Y:S01]  /*5c50*/  IMAD.X R8, RZ, RZ, R9, P3 ;  /* 0x000000ffff087224 */ /* 0x000fe200018e0609 */
[----:B------:R-:W-:Y:S02]  /*5c60*/  SEL R11, R11, R12, P1 ;  /* 0x0000000c0b0b7207 */ /* 0x000fe40000800000 */
[----:B------:R-:W-:Y:S01]  /*5c70*/  ISETP.GE.AND P2, PT, R10, RZ, PT ;  /* 0x000000ff0a00720c */ /* 0x000fe20003f46270 */
[----:B------:R-:W-:Y:S01]  /*5c80*/  IMAD.MOV.U32 R10, RZ, RZ, R6 ;  /* 0x000000ffff0a7224 */ /* 0x000fe200078e0006 */
[----:B------:R-:W-:-:S02]  /*5c90*/  SEL R9, R8, R9, P1 ;  /* 0x0000000908097207 */ /* 0x000fc40000800000 */
[----:B------:R-:W-:Y:S02]  /*5ca0*/  IADD3 R8, P3, PT, RZ, -R11, RZ ;  /* 0x8000000bff087210 */ /* 0x000fe40007f7e0ff */
[----:B------:R-:W-:Y:S02]  /*5cb0*/  ISETP.NE.U32.AND P1, PT, R0, RZ, PT ;  /* 0x000000ff0000720c */ /* 0x000fe40003f25070 */
[----:B------:R-:W-:Y:S02]  /*5cc0*/  IADD3.X R0, PT, PT, RZ, ~R9, RZ, P3, !PT ;  /* 0x80000009ff007210 */ /* 0x000fe40001ffe4ff */
[----:B------:R-:W-:Y:S01]  /*5cd0*/  SEL R8, R8, R11, !P2 ;  /* 0x0000000b08087207 */ /* 0x000fe20005000000 */
[----:B------:R-:W-:Y:S01]  /*5ce0*/  HFMA2 R11, -RZ, RZ, 0, 0 ;  /* 0x00000000ff0b7431 */ /* 0x000fe200000001ff */
[----:B------:R-:W-:Y:S02]  /*5cf0*/  ISETP.NE.AND.EX P1, PT, R3, RZ, PT, P1 ;  /* 0x000000ff0300720c */ /* 0x000fe40003f25310 */
[----:B------:R-:W-:-:S02]  /*5d00*/  SEL R0, R0, R9, !P2 ;  /* 0x0000000900007207 */ /* 0x000fc40005000000 */
[----:B------:R-:W-:Y:S02]  /*5d10*/  SEL R8, R8, 0xffffffff, P1 ;  /* 0xffffffff08087807 */ /* 0x000fe40000800000 */
[----:B------:R-:W-:Y:S01]  /*5d20*/  SEL R9, R0, 0xffffffff, P1 ;  /* 0xffffffff00097807 */ /* 0x000fe20000800000 */
[----:B------:R-:W-:Y:S06]  /*5d30*/  RET.REL.NODEC R10 `(_ZN2at4cuda17kernelHistogram1DIiilLi1ELi2ELin1ELNS0_23CUDAHistogramMemoryTypeE1EZNS0_21CUDA_tensor_histogramIiiLb0EEEbNS_6TensorES4_S4_lNS_14AccumulateTypeIT0_Lb1EE4typeES8_NS0_13TensorArgTypeES9_S9_EUllE_EEvNS0_6detail10TensorInfoIT_T1_EESF_NSC_IKS6_SE_EElS8_S8_SE_T6_) ;  /* 0xffffffa00ab07950 */ /* 0x000fec0003c3ffff */
        .weak           $__internal_27_$__cuda_sm20_div_u64
        .type           $__internal_27_$__cuda_sm20_div_u64,@function
        .size           $__internal_27_$__cuda_sm20_div_u64,(.L_x_6403 - $__internal_27_$__cuda_sm20_div_u64)
$__internal_27_$__cuda_sm20_div_u64:
        /* <DEDUP_REMOVED lines=24> */
[----:B------:R-:W-:-:S04]  /*5ec0*/  IMAD R8, R13, R2, R9 ;  /* 0x000000020d087224 */ /* 0x000fc800078e0209 */
[----:B------:R-:W-:-:S04]  /*5ed0*/  IMAD.HI.U32 R10, R11, R15, RZ ;  /* 0x0000000f0b0a7227 */ /* 0x000fc800078e00ff */
[----:B------:R-:W-:-:S04]  /*5ee0*/  IMAD.X R8, RZ, RZ, ~R8, P0 ;  /* 0x000000ffff087224 */ /* 0x000fc800000e0e08 */
[----:B------:R-:W-:-:S04]  /*5ef0*/  IMAD.WIDE.U32 R10, P0, R11, R8, R10 ;  /* 0x000000080b0a7225 */ /* 0x000fc8000780000a */
[C---:B------:R-:W-:Y:S02]  /*5f00*/  IMAD R9, R13.reuse, R8, RZ ;  /* 0x000000080d097224 */ /* 0x040fe400078e02ff */
[----:B------:R-:W-:-:S04]  /*5f10*/  IMAD.HI.U32 R6, P1, R13, R15, R10 ;  /* 0x0000000f0d067227 */ /* 0x000fc8000782000a */
[----:B------:R-:W-:Y:S01]  /*5f20*/  IMAD.HI.U32 R8, R13, R8, RZ ;  /* 0x000000080d087227 */ /* 0x000fe200078e00ff */
[----:B------:R-:W-:-:S03]  /*5f30*/  IADD3 R6, P2, PT, R9, R6, RZ ;  /* 0x0000000609067210 */ /* 0x000fc60007f5e0ff */
[----:B------:R-:W-:Y:S01]  /*5f40*/  IMAD.MOV.U32 R9, RZ, RZ, RZ ;  /* 0x000000ffff097224 */ /* 0x000fe200078e00ff */
        /* <DEDUP_REMOVED lines=10> */
[----:B------:R-:W-:-:S04]  /*5ff0*/  IMAD.X R13, RZ, RZ, R6, P1 ;  /* 0x000000ffff0d7224 */ /* 0x000fc800008e0606 */
[----:B------:R-:W-:Y:S01]  /*6000*/  IMAD R6, R13, R2, R9 ;  /* 0x000000020d067224 */ /* 0x000fe200078e0209 */
[----:B------:R-:W-:-:S04]  /*6010*/  IADD3 R9, P0, PT, -R8, R3, RZ ;  /* 0x0000000308097210 */ /* 0x000fc80007f1e1ff */
[----:B------:R-:W-:Y:S02]  /*6020*/  IADD3.X R10, PT, PT, ~R6, R5, RZ, P0, !PT ;  /* 0x00000005060a7210 */ /* 0x000fe400007fe5ff */
[----:B------:R-:W-:Y:S02]  /*6030*/  ISETP.GE.U32.AND P0, PT, R9, R2, PT ;  /* 0x000000020900720c */ /* 0x000fe40003f06070 */
[----:B------:R-:W-:Y:S02]  /*6040*/  IADD3 R6, P2, PT, R11, 0x1, RZ ;  /* 0x000000010b067810 */ /* 0x000fe40007f5e0ff */
[----:B------:R-:W-:Y:S02]  /*6050*/  IADD3 R3, P1, PT, -R2, R9, RZ ;  /* 0x0000000902037210 */ /* 0x000fe40007f3e1ff */
[C---:B------:R-:W-:Y:S01]  /*6060*/  ISETP.GE.U32.AND.EX P0, PT, R10.reuse, RZ, PT, P0 ;  /* 0x000000ff0a00720c */ /* 0x040fe20003f06100 */
[----:B------:R-:W-:Y:S01]  /*6070*/  IMAD.X R8, RZ, RZ, R13, P2 ;  /* 0x000000ffff087224 */ /* 0x000fe200010e060d */
[----:B------:R-:W-:-:S02]  /*6080*/  IADD3.X R5, PT, PT, R10, -0x1, RZ, P1, !PT ;  /* 0xffffffff0a057810 */ /* 0x000fc40000ffe4ff */
[----:B------:R-:W-:Y:S01]  /*6090*/  SEL R3, R3, R9, P0 ;  /* 0x0000000903037207 */ /* 0x000fe20000000000 */
[----:B------:R-:W-:Y:S01]  /*60a0*/  HFMA2 R9, -RZ, RZ, 0, 0 ;  /* 0x00000000ff097431 */ /* 0x000fe200000001ff */
[----:B------:R-:W-:Y:S02]  /*60b0*/  SEL R11, R6, R11, P0 ;  /* 0x0000000b060b7207 */ /* 0x000fe40000000000 */
[----:B------:R-:W-:Y:S02]  /*60c0*/  SEL R5, R5, R10, P0 ;  /* 0x0000000a05057207 */ /* 0x000fe40000000000 */
[----:B------:R-:W-:Y:S01]  /*60d0*/  SEL R6, R8, R13, P0 ;  /* 0x0000000d08067207 */ /* 0x000fe20000000000 */
[----:B------:R-:W-:Y:S01]  /*60e0*/  IMAD.MOV.U32 R8, RZ, RZ, R0 ;  /* 0x000000ffff087224 */ /* 0x000fe200078e0000 */
[----:B------:R-:W-:Y:S02]  /*60f0*/  ISETP.GE.U32.AND P0, PT, R3, R2, PT ;  /* 0x000000020300720c */ /* 0x000fe40003f06070 */
[----:B------:R-:W-:-:S02]  /*6100*/  IADD3 R18, P2, PT, R11, 0x1, RZ ;  /* 0x000000010b127810 */ /* 0x000fc40007f5e0ff */
[----:B------:R-:W-:Y:S02]  /*6110*/  ISETP.NE.U32.AND P1, PT, R2, RZ, PT ;  /* 0x000000ff0200720c */ /* 0x000fe40003f25070 */
[----:B------:R-:W-:Y:S02]  /*6120*/  ISETP.GE.U32.AND.EX P0, PT, R5, RZ, PT, P0 ;  /* 0x000000ff0500720c */ /* 0x000fe40003f06100 */
[-C--:B------:R-:W-:Y:S02]  /*6130*/  IADD3.X R19, PT, PT, RZ, R6.reuse, RZ, P2, !PT ;  /* 0x00000006ff137210 */ /* 0x080fe400017fe4ff */
[----:B------:R-:W-:Y:S02]  /*6140*/  ISETP.NE.AND.EX P1, PT, RZ, RZ, PT, P1 ;  /* 0x000000ffff00720c */ /* 0x000fe40003f25310 */
[----:B------:R-:W-:Y:S02]  /*6150*/  SEL R18, R18, R11, P0 ;  /* 0x0000000b12127207 */ /* 0x000fe40000000000 */
[----:B------:R-:W-:-:S02]  /*6160*/  SEL R19, R19, R6, P0 ;  /* 0x0000000613137207 */ /* 0x000fc40000000000 */
[----:B------:R-:W-:Y:S02]  /*6170*/  SEL R18, R18, 0xffffffff, P1 ;  /* 0xffffffff12127807 */ /* 0x000fe40000800000 */
[----:B------:R-:W-:Y:S01]  /*6180*/  SEL R19, R19, 0xffffffff, P1 ;  /* 0xffffffff13137807 */ /* 0x000fe20000800000 */
[----:B------:R-:W-:Y:S06]  /*6190*/  RET.REL.NODEC R8 `(_ZN2at4cuda17kernelHistogram1DIiilLi1ELi2ELin1ELNS0_23CUDAHistogramMemoryTypeE1EZNS0_21CUDA_tensor_histogramIiiLb0EEEbNS_6TensorES4_S4_lNS_14AccumulateTypeIT0_Lb1EE4typeES8_NS0_13TensorArgTypeES9_S9_EUllE_EEvNS0_6detail10TensorInfoIT_T1_EESF_NSC_IKS6_SE_EElS8_S8_SE_T6_) ;  /* 0xffffff9c08987950 */ /* 0x000fec0003c3ffff */
.L_x_1096:
        /* <DEDUP_REMOVED lines=14> */
.L_x_6403:


//--------------------- .text._ZN2at4cuda17kernelHistogram1DIiilLi1ELi2ELin1ELNS0_23CUDAHistogramMemoryTypeE0EZNS0_21CUDA_tensor_histogramIiiLb0EEEbNS_6TensorES4_S4_lNS_14AccumulateTypeIT0_Lb1EE4typeES8_NS0_13TensorArgTypeES9_S9_EUllE_EEvNS0_6detail10TensorInfoIT_T1_EESF_NSC_IKS6_SE_EElS8_S8_SE_T6_ --------------------------
	.section	.text._ZN2at4cuda17kernelHistogram1DIiilLi1ELi2ELin1ELNS0_23CUDAHistogramMemoryTypeE0EZNS0_21CUDA_tensor_histogramIiiLb0EEEbNS_6TensorES4_S4_lNS_14AccumulateTypeIT0_Lb1EE4typeES8_NS0_13TensorArgTypeES9_S9_EUllE_EEvNS0_6detail10TensorInfoIT_T1_EESF_NSC_IKS6_SE_EElS8_S8_SE_T6_,"ax",@progbits
	.align	128
        .global         _ZN2at4cuda17kernelHistogram1DIiilLi1ELi2ELin1ELNS0_23CUDAHistogramMemoryTypeE0EZNS0_21CUDA_tensor_histogramIiiLb0EEEbNS_6TensorES4_S4_lNS_14AccumulateTypeIT0_Lb1EE4typeES8_NS0_13TensorArgTypeES9_S9_EUllE_EEvNS0_6detail10TensorInfoIT_T1_EESF_NSC_IKS6_SE_EElS8_S8_SE_T6_
        .type           _ZN2at4cuda17kernelHistogram1DIiilLi1ELi2ELin1ELNS0_23CUDAHistogramMemoryTypeE0EZNS0_21CUDA_tensor_histogramIiiLb0EEEbNS_6TensorES4_S4_lNS_14AccumulateTypeIT0_Lb1EE4typeES8_NS0_13TensorArgTypeES9_S9_EUllE_EEvNS0_6detail10TensorInfoIT_T1_EESF_NSC_IKS6_SE_EElS8_S8_SE_T6_,@function
        .size           _ZN2at4cuda17kernelHistogram1DIiilLi1ELi2ELin1ELNS0_23CUDAHistogramMemoryTypeE0EZNS0_21CUDA_tensor_histogramIiiLb0EEEbNS_6TensorES4_S4_lNS_14AccumulateTypeIT0_Lb1EE4typeES8_NS0_13TensorArgTypeES9_S9_EUllE_EEvNS0_6detail10TensorInfoIT_T1_EESF_NSC_IKS6_SE_EElS8_S8_SE_T6_,(.L_x_6405 - _ZN2at4cuda17kernelHistogram1DIiilLi1ELi2ELin1ELNS0_23CUDAHistogramMemoryTypeE0EZNS0_21CUDA_tensor_histogramIiiLb0EEEbNS_6TensorES4_S4_lNS_14AccumulateTypeIT0_Lb1EE4typeES8_NS0_13TensorArgTypeES9_S9_EUllE_EEvNS0_6detail10TensorInfoIT_T1_EESF_NSC_IKS6_SE_EElS8_S8_SE_T6_)
        .other          _ZN2at4cuda17kernelHistogram1DIiilLi1ELi2ELin1ELNS0_23CUDAHistogramMemoryTypeE0EZNS0_21CUDA_tensor_histogramIiiLb0EEEbNS_6TensorES4_S4_lNS_14AccumulateTypeIT0_Lb1EE4typeES8_NS0_13TensorArgTypeES9_S9_EUllE_EEvNS0_6detail10TensorInfoIT_T1_EESF_NSC_IKS6_SE_EElS8_S8_SE_T6_,@"STO_CUDA_ENTRY STV_DEFAULT"
_ZN2at4cuda17kernelHistogram1DIiilLi1ELi2ELin1ELNS0_23CUDAHistogramMemoryTypeE0EZNS0_21CUDA_tensor_histogramIiiLb0EEEbNS_6TensorES4_S4_lNS_14AccumulateTypeIT0_Lb1EE4typeES8_NS0_13TensorArgTypeES9_S9_EUllE_EEvNS0_6detail10TensorInfoIT_T1_EESF_NSC_IKS6_SE_EElS8_S8_SE_T6_:
.text._ZN2at4cuda17kernelHistogram1DIiilLi1ELi2ELin1ELNS0_23CUDAHistogramMemoryTypeE0EZNS0_21CUDA_tensor_histogramIiiLb0EEEbNS_6TensorES4_S4_lNS_14AccumulateTypeIT0_Lb1EE4typeES8_NS0_13TensorArgTypeES9_S9_EUllE_EEvNS0_6detail10TensorInfoIT_T1_EESF_NSC_IKS6_SE_EElS8_S8_SE_T6_:
        /* <DEDUP_REMOVED lines=45> */
.L_x_1100:
[----:B------:R-:W-:Y:S01]  /*02d0*/  IMAD.MOV.U32 R3, RZ, RZ, R8 ;  /* 0x000000ffff037224 */ /* 0x000fe200078e0008 */
[----:B------:R-:W-:-:S07]  /*02e0*/  MOV R8, 0x300 ;  /* 0x0000030000087802 */ /* 0x000fce0000000f00 */
[----:B------:R-:W-:Y:S05]  /*02f0*/  CALL.REL.NOINC `($__internal_29_$__cuda_sm20_div_u64) ;  /* 0x0000006800c07944 */ /* 0x000fea0003c00000 */
[----:B------:R-:W-:Y:S01]  /*0300*/  MOV R4, R0 ;  /* 0x0000000000047202 */ /* 0x000fe20000000f00 */
[----:B------:R-:W-:-:S07]  /*0310*/  IMAD.MOV.U32 R5, RZ, RZ, R3 ;  /* 0x000000ffff057224 */ /* 0x000fce00078e0003 */
.L_x_1101:
[----:B------:R-:W-:Y:S05]  /*0320*/  BSYNC.RECONVERGENT B1 ;  /* 0x0000000000017941 */ /* 0x000fea0003800200 */
.L_x_1099:
[----:B------:R-:W-:Y:S01]  /*0330*/  IADD3 R2, P0, PT, R4, R2, RZ ;  /* 0x0000000204027210 */ /* 0x000fe20007f1e0ff */
[----:B------:R-:W-:Y:S01]  /*0340*/  BSSY.RECONVERGENT B1, `(.L_x_1102) ;  /* 0x000001c000017945 */ /* 0x000fe20003800200 */
[----:B------:R-:W-:Y:S01]  /*0350*/  MOV R6, R30 ;  /* 0x0000001e00067202 */ /* 0x000fe20000000f00 */
[----:B------:R-:W-:Y:S01]  /*0360*/  IMAD.MOV.U32 R8, RZ, RZ, R32 ;  /* 0x000000ffff087224 */ /* 0x000fe200078e0020 */
        /* <DEDUP_REMOVED lines=8> */
[----:B------:R-:W-:Y:S01]  /*03f0*/  MOV R0, 0x400 ;  /* 0x0000040000007802 */ /* 0x000fe20000000f00 */
[----:B------:R-:W-:Y:S02]  /*0400*/  VIADD R2, R2, 0x1 ;  /* 0x0000000102027836 */ /* 0x000fe40000000000 */
[----:B------:R-:W-:Y:S02]  /*0410*/  HFMA2 R4, -RZ, RZ, 0, 0 ;  /* 0x00000000ff047431 */ /* 0x000fe400000001ff */
[----:B------:R-:W-:Y:S01]  /*0420*/  IMAD.MOV.U32 R6, RZ, RZ, R30 ;  /* 0x000000ffff067224 */ /* 0x000fe200078e001e */
[----:B------:R-:W-:Y:S02]  /*0430*/  MOV R8, R32 ;  /* 0x0000002000087202 */ /* 0x000fe40000000f00 */
[----:B------:R-:W-:Y:S02]  /*0440*/  LOP3.LUT R5, R2, 0x3, RZ, 0xc0, !PT ;  /* 0x0000000302057812 */ /* 0x000fe400078ec0ff */
[----:B0-----:R-:W-:Y:S01]  /*0450*/  LEA R0, R3, R0, 0x18 ;  /* 0x0000000003007211 */ /* 0x001fe200078ec0ff */
[----:B------:R-:W-:-:S07]  /*0460*/  IMAD.MOV.U32 R3, RZ, RZ, RZ ;  /* 0x000000ffff037224 */ /* 0x000fce00078e00ff */
.L_x_1104:
        /* <DEDUP_REMOVED lines=9> */
.L_x_1103:
[----:B------:R-:W-:Y:S05]  /*0500*/  BSYNC.RECONVERGENT B1 ;  /* 0x0000000000017941 */ /* 0x000fea0003800200 */
.L_x_1102:
[----:B------:R-:W-:Y:S05]  /*0510*/  @!P1 BRA `(.L_x_1098) ;  /* 0x0000000000409947 */ /* 0x000fea0003800000 */
[----:B------:R-:W0:Y:S01]  /*0520*/  S2R R3, SR_CgaCtaId ;  /* 0x0000000000037919 */ /* 0x000e220000008800 */
[----:B------:R-:W-:-:S04]  /*0530*/  MOV R0, 0x400 ;  /* 0x0000040000007802 */ /* 0x000fc80000000f00 */
[----:B0-----:R-:W-:-:S07]  /*0540*/  LEA R5, R3, R0, 0x18 ;  /* 0x0000000003057211 */ /* 0x001fce00078ec0ff */
.L_x_1105:
        /* <DEDUP_REMOVED lines=13> */
.L_x_1098:
[----:B------:R-:W-:Y:S05]  /*0620*/  BSYNC.RECONVERGENT B0 ;  /* 0x0000000000007941 */ /* 0x000fea0003800200 */
.L_x_1097:
        /* <DEDUP_REMOVED lines=8> */
[----:B------:R-:W0:Y:S01]  /*06b0*/  LDCU.64 UR20, c[0x0][0x950] ;  /* 0x00012a00ff1477ac */ /* 0x000e220008000a00 */
[----:B------:R-:W0:Y:S01]  /*06c0*/  LDCU.64 UR22, c[0x0][0x880] ;  /* 0x00011000ff1677ac */ /* 0x000e220008000a00 */
[----:B-1----:R-:W-:Y:S01]  /*06d0*/  IMAD R23, R29, UR5, R30 ;  /* 0x000000051d177c24 */ /* 0x002fe2000f8e021e */
[----:B------:R-:W-:Y:S04]  /*06e0*/  BAR.SYNC.DEFER_BLOCKING 0x0 ;  /* 0x0000000000007b1d */ /* 0x000fe80000010000 */
[----:B--2---:R-:W-:-:S04]  /*06f0*/  ISETP.GE.U32.AND P0, PT, R23, UR10, PT ;  /* 0x0000000a17007c0c */ /* 0x004fc8000bf06070 */
[----:B------:R-:W-:-:S13]  /*0700*/  ISETP.GE.AND.EX P0, PT, RZ, UR11, PT, P0 ;  /* 0x0000000bff007c0c */ /* 0x000fda000bf06300 */
[----:B0--34-:R-:W-:Y:S05]  /*0710*/  @P0 BRA `(.L_x_1106) ;  /* 0x00000058001c0947 */ /* 0x019fea0003800000 */
[----:B------:R-:W0:Y:S01]  /*0720*/  LDC R35, c[0x0][0x858] ;  /* 0x00021600ff237b82 */ /* 0x000e220000000800 */
[----:B------:R-:W1:Y:S01]  /*0730*/  LDCU.64 UR6, c[0x0][0x870] ;  /* 0x00010e00ff0677ac */ /* 0x000e620008000a00 */
[----:B------:R-:W-:Y:S01]  /*0740*/  IMAD.MOV.U32 R27, RZ, RZ, RZ ;  /* 0x000000ffff1b7224 */ /* 0x000fe200078e00ff */
[----:B------:R-:W2:Y:S05]  /*0750*/  LDCU UR5, c[0x0][0x370] ;  /* 0x00006e00ff0577ac */ /* 0x000eaa0008000800 */
[----:B------:R-:W1:Y:S01]  /*0760*/  LDC.64 R2, c[0x0][0x868] ;  /* 0x00021a00ff027b82 */ /* 0x000e620000000a00 */
[----:B--2---:R-:W-:Y:S01]  /*0770*/  IMAD R31, R29, UR5, RZ ;  /* 0x000000051d1f7c24 */ /* 0x004fe2000f8e02ff */
[----:B0-----:R-:W-:-:S02]  /*0780*/  ISETP.GE.AND P0, PT, R35, 0x2, PT ;  /* 0x000000022300780c */ /* 0x001fc40003f06270 */
[----:B-1----:R-:W-:-:S04]  /*0790*/  IADD3 R2, P1, PT, -R2, UR6, RZ ;  /* 0x0000000602027c10 */ /* 0x002fc8000ff3e1ff */
[----:B------:R-:W-:-:S07]  /*07a0*/  IADD3.X R28, PT, PT, ~R3, UR7, RZ, P1, !PT ;  /* 0x00000007031c7c10 */ /* 0x000fce0008ffe5ff */
[----:B------:R-:W-:Y:S05]  /*07b0*/  @!P0 BRA `(.L_x_1107) ;  /* 0x0000003c001c8947 */ /* 0x000fea0003800000 */
[C---:B------:R-:W-:Y:S01]  /*07c0*/  IADD3 R33, PT, PT, R35.reuse, -0x1, RZ ;  /* 0xffffffff23217810 */ /* 0x040fe20007ffe0ff */
[C---:B------:R-:W-:Y:S02]  /*07d0*/  VIADD R36, R35.reuse, 0xfffffffc ;  /* 0xfffffffc23247836 */ /* 0x040fe40000000000 */
[----:B------:R-:W-:Y:S01]  /*07e0*/  VIADD R35, R35, 0xfffffffe ;  /* 0xfffffffe23237836 */ /* 0x000fe20000000000 */
[----:B------:R-:W-:-:S04]  /*07f0*/  LOP3.LUT R34, R33, 0xfffffff8, RZ, 0xc0, !PT ;  /* 0xfffffff821227812 */ /* 0x000fc800078ec0ff */
[----:B------:R-:W-:-:S07]  /*0800*/  IADD3 R34, PT, PT, -R34, RZ, RZ ;  /* 0x000000ff22227210 */ /* 0x000fce0007ffe1ff */
.L_x_1164:
[----:B------:R-:W-:Y:S05]  /*0810*/  YIELD ;  /* 0x0000000000007946 */ /* 0x000fea0003800000 */
[----:B0-----:R-:W0:Y:S01]  /*0820*/  LDCU UR5, c[0x0][0x858] ;  /* 0x00010b00ff0577ac */ /* 0x001e220008000800 */
[----:B------:R-:W-:Y:S02]  /*0830*/  ISETP.GE.U32.AND P0, PT, R35, 0x7, PT ;  /* 0x000000072300780c */ /* 0x000fe40003f06070 */
[----:B------:R-:W-:Y:S01]  /*0840*/  CS2R R18, SRZ ;  /* 0x0000000000127805 */ /* 0x000fe2000001ff00 */
[----:B------:R-:W-:Y:S02]  /*0850*/  IMAD.MOV.U32 R15, RZ, RZ, R23 ;  /* 0x000000ffff0f7224 */ /* 0x000fe400078e0017 */
[----:B------:R-:W-:Y:S01]  /*0860*/  IMAD.MOV.U32 R6, RZ, RZ, R27 ;  /* 0x000000ffff067224 */ /* 0x000fe200078e001b */
[----:B0-----:R-:W-:-:S07]  /*0870*/  MOV R0, UR5 ;  /* 0x0000000500007c02 */ /* 0x001fce0008000f00 */
[----:B------:R-:W-:Y:S05]  /*0880*/  @!P0 BRA `(.L_x_1108) ;  /* 0x0000001c000c8947 */ /* 0x000fea0003800000 */
[----:B------:R-:W-:Y:S02]  /*0890*/  IMAD.MOV.U32 R26, RZ, RZ, R34 ;  /* 0x000000ffff1a7224 */ /* 0x000fe400078e0022 */
[----:B------:R-:W-:-:S07]  /*08a0*/  IMAD.MOV.U32 R0, RZ, RZ, R36 ;  /* 0x000000ffff007224 */ /* 0x000fce00078e0024 */
.L_x_1133:
        /* <DEDUP_REMOVED lines=34> */
.L_x_1110:
[----:B------:R-:W-:Y:S01]  /*0ad0*/  IMAD.MOV.U32 R7, RZ, RZ, R15 ;  /* 0x000000ffff077224 */ /* 0x000fe200078e000f */
[----:B------:R-:W-:Y:S01]  /*0ae0*/  MOV R4, R13 ;  /* 0x0000000d00047202 */ /* 0x000fe20000000f00 */
[----:B------:R-:W-:Y:S01]  /*0af0*/  IMAD.MOV.U32 R5, RZ, RZ, R12 ;  /* 0x000000ffff057224 */ /* 0x000fe200078e000c */
[----:B------:R-:W-:-:S07]  /*0b00*/  MOV R3, 0xb20 ;  /* 0x00000b2000037802 */ /* 0x000fce0000000f00 */
[----:B------:R-:W-:Y:S05]  /*0b10*/  CALL.REL.NOINC `($__internal_28_$__cuda_sm20_div_s64) ;  /* 0x0000005c005c7944 */ /* 0x000fea0003c00000 */
        /* <DEDUP_REMOVED lines=11> */
.L_x_1111:
[----:B------:R-:W-:Y:S05]  /*0bd0*/  BSYNC.RECONVERGENT B0 ;  /* 0x0000000000007941 */ /* 0x000fea0003800200 */
.L_x_1109:
        /* <DEDUP_REMOVED lines=21> */
[----:B0-----:R-:W-:Y:S01]  /*0d30*/  VIADD R4, R3, 0xffffffe ;  /* 0x0ffffffe03047836 */ /* 0x001fe20000000000 */
[----:B------:R-:W-:-:S05]  /*0d40*/  MOV R3, RZ ;  /* 0x000000ff00037202 */ /* 0x000fca0000000f00 */
        /* <DEDUP_REMOVED lines=17> */
.L_x_1113:
[----:B------:R-:W-:Y:S01]  /*0e60*/  MOV R7, R12 ;  /* 0x0000000c00077202 */ /* 0x000fe20000000f00 */
[----:B------:R-:W-:Y:S01]  /*0e70*/  IMAD.MOV.U32 R6, RZ, RZ, R13 ;  /* 0x000000ffff067224 */ /* 0x000fe200078e000d */
[----:B------:R-:W-:Y:S01]  /*0e80*/  MOV R4, R15 ;  /* 0x0000000f00047202 */ /* 0x000fe20000000f00 */
[----:B------:R-:W-:Y:S01]  /*0e90*/  IMAD.MOV.U32 R5, RZ, RZ, R14 ;  /* 0x000000ffff057224 */ /* 0x000fe200078e000e */
[----:B------:R-:W-:-:S07]  /*0ea0*/  MOV R3, 0xec0 ;  /* 0x00000ec000037802 */ /* 0x000fce0000000f00 */
[----:B------:R-:W-:Y:S05]  /*0eb0*/  CALL.REL.NOINC `($__internal_28_$__cuda_sm20_div_s64) ;  /* 0x0000005800747944 */ /* 0x000fea0003c00000 */
        /* <DEDUP_REMOVED lines=10> */
.L_x_1114:
[----:B------:R-:W-:Y:S05]  /*0f60*/  BSYNC.RECONVERGENT B0 ;  /* 0x0000000000007941 */ /* 0x000fea0003800200 */
.L_x_1112:
        /* <DEDUP_REMOVED lines=38> */
.L_x_1116:
        /* <DEDUP_REMOVED lines=17> */
.L_x_1117:
[----:B------:R-:W-:Y:S05]  /*12e0*/  BSYNC.RECONVERGENT B0 ;  /* 0x0000000000007941 */ /* 0x000fea0003800200 */
.L_x_1115:
        /* <DEDUP_REMOVED lines=37> */
.L_x_1119:
        /* <DEDUP_REMOVED lines=16> */
.L_x_1120:
[----:B------:R-:W-:Y:S05]  /*1640*/  BSYNC.RECONVERGENT B0 ;  /* 0x0000000000007941 */ /* 0x000fea0003800200 */
.L_x_1118:
        /* <DEDUP_REMOVED lines=38> */
.L_x_1122:
        /* <DEDUP_REMOVED lines=16> */
.L_x_1123:
[----:B------:R-:W-:Y:S05]  /*19b0*/  BSYNC.RECONVERGENT B0 ;  /* 0x0000000000007941 */ /* 0x000fea0003800200 */
.L_x_1121:
        /* <DEDUP_REMOVED lines=38> */
.L_x_1125:
        /* <DEDUP_REMOVED lines=16> */
.L_x_1126:
[----:B------:R-:W-:Y:S05]  /*1d20*/  BSYNC.RECONVERGENT B0 ;  /* 0x0000000000007941 */ /* 0x000fea0003800200 */
.L_x_1124:
        /* <DEDUP_REMOVED lines=38> */
.L_x_1128:
        /* <DEDUP_REMOVED lines=16> */
.L_x_1129:
[----:B------:R-:W-:Y:S05]  /*2090*/  BSYNC.RECONVERGENT B0 ;  /* 0x0000000000007941 */ /* 0x000fea0003800200 */
.L_x_1127:
        /* <DEDUP_REMOVED lines=37> */
.L_x_1131:
[----:B------:R-:W-:Y:S01]  /*22f0*/  IMAD.MOV.U32 R7, RZ, RZ, R12 ;  /* 0x000000ffff077224 */ /* 0x000fe200078e000c */
[----:B------:R-:W-:Y:S01]  /*2300*/  MOV R6, R13 ;  /* 0x0000000d00067202 */ /* 0x000fe20000000f00 */
[----:B------:R-:W-:Y:S01]  /*2310*/  IMAD.MOV.U32 R5, RZ, RZ, R14 ;  /* 0x000000ffff057224 */ /* 0x000fe200078e000e */
[----:B------:R-:W-:Y:S01]  /*2320*/  MOV R3, 0x2350 ;  /* 0x0000235000037802 */ /* 0x000fe20000000f00 */
[----:B------:R-:W-:-:S07]  /*2330*/  IMAD.MOV.U32 R4, RZ, RZ, R15 ;  /* 0x000000ffff047224 */ /* 0x000fce00078e000f */
[----:B------:R-:W-:Y:S05]  /*2340*/  CALL.REL.NOINC `($__internal_28_$__cuda_sm20_div_s64) ;  /* 0x0000004400507944 */ /* 0x000fea0003c00000 */
[----:B------:R-:W-:Y:S01]  /*2350*/  IADD3 R9, P1, PT, RZ, -R5, RZ ;  /* 0x80000005ff097210 */ /* 0x000fe20007f3e0ff */
[----:B------:R-:W-:Y:S02]  /*2360*/  IMAD.MOV.U32 R6, RZ, RZ, R12 ;  /* 0x000000ffff067224 */ /* 0x000fe400078e000c */
[----:B------:R-:W-:Y:S01]  /*2370*/  IMAD.MOV.U32 R7, RZ, RZ, R13 ;  /* 0x000000ffff077224 */ /* 0x000fe200078e000d */
[----:B------:R-:W-:Y:S01]  /*2380*/  IADD3.X R3, PT, PT, RZ, ~R4, RZ, P1, !PT ;  /* 0x80000004ff037210 */ /* 0x000fe20000ffe4ff */
[----:B------:R-:W-:-:S04]  /*2390*/  IMAD.WIDE.U32 R6, R14, R9, R6 ;  /* 0x000000090e067225 */ /* 0x000fc800078e0006 */
[----:B------:R-:W-:Y:S02]  /*23a0*/  IMAD R3, R3, R14, RZ ;  /* 0x0000000e03037224 */ /* 0x000fe400078e02ff */
[----:B------:R-:W-:Y:S01]  /*23b0*/  IMAD.MOV.U32 R13, RZ, RZ, R6 ;  /* 0x000000ffff0d7224 */ /* 0x000fe200078e0006 */
[----:B------:R-:W-:Y:S01]  /*23c0*/  MOV R6, R4 ;  /* 0x0000000400067202 */ /* 0x000fe20000000f00 */
[----:B------:R-:W-:Y:S01]  /*23d0*/  IMAD R3, R15, R9, R3 ;  /* 0x000000090f037224 */ /* 0x000fe200078e0203 */
[----:B------:R-:W-:-:S03]  /*23e0*/  MOV R15, R5 ;  /* 0x00000005000f7202 */ /* 0x000fc60000000f00 */
[----:B------:R-:W-:-:S07]  /*23f0*/  IMAD.IADD R3, R7, 0x1, R3 ;  /* 0x0000000107037824 */ /* 0x000fce00078e0203 */
.L_x_1132:
[----:B------:R-:W-:Y:S05]  /*2400*/  BSYNC.RECONVERGENT B0 ;  /* 0x0000000000007941 */ /* 0x000fea0003800200 */
.L_x_1130:
[----:B------:R-:W0:Y:S01]  /*2410*/  LDC.64 R4, c[0x0][R22+0x450] ;  /* 0x0001140016047b82 */ /* 0x000e220000000a00 */
[----:B------:R-:W-:Y:S01]  /*2420*/  IMAD.MOV.U32 R8, RZ, RZ, R18 ;  /* 0x000000ffff087224 */ /* 0x000fe200078e0012 */
[----:B------:R-:W-:Y:S01]  /*2430*/  IADD3 R0, PT, PT, R0, -0x8, RZ ;  /* 0xfffffff800007810 */ /* 0x000fe20007ffe0ff */
[----:B------:R-:W-:Y:S02]  /*2440*/  IMAD.MOV.U32 R9, RZ, RZ, R20 ;  /* 0x000000ffff097224 */ /* 0x000fe400078e0014 */
[-C--:B0-----:R-:W-:Y:S02]  /*2450*/  IMAD R5, R5, R13.reuse, RZ ;  /* 0x0000000d05057224 */ /* 0x081fe400078e02ff */
[----:B------:R-:W-:-:S04]  /*2460*/  IMAD.WIDE.U32 R8, R4, R13, R8 ;  /* 0x0000000d04087225 */ /* 0x000fc800078e0008 */
[----:B------:R-:W-:Y:S02]  /*2470*/  IMAD R5, R4, R3, R5 ;  /* 0x0000000304057224 */ /* 0x000fe400078e0205 */
[----:B------:R-:W-:Y:S02]  /*2480*/  IMAD.MOV.U32 R19, RZ, RZ, R8 ;  /* 0x000000ffff137224 */ /* 0x000fe400078e0008 */
[----:B------:R-:W-:Y:S01]  /*2490*/  IMAD.IADD R18, R9, 0x1, R5 ;  /* 0x0000000109127824 */ /* 0x000fe200078e0205 */
[----:B------:R-:W-:Y:S06]  /*24a0*/  @P0 BRA `(.L_x_1133) ;  /* 0xffffffe400000947 */ /* 0x000fec000383ffff */
[----:B------:R-:W-:-:S07]  /*24b0*/  IADD3 R0, PT, PT, R0, 0x4, RZ ;  /* 0x0000000400007810 */ /* 0x000fce0007ffe0ff */
.L_x_1108:
        /* <DEDUP_REMOVED lines=41> */
.L_x_1138:
        /* <DEDUP_REMOVED lines=16> */
.L_x_1139:
[----:B------:R-:W-:Y:S05]  /*2850*/  BSYNC.RECONVERGENT B1 ;  /* 0x0000000000017941 */ /* 0x000fea0003800200 */
.L_x_1137:
        /* <DEDUP_REMOVED lines=40> */
.L_x_1141:
        /* <DEDUP_REMOVED lines=17> */
.L_x_1142:
[----:B------:R-:W-:Y:S05]  /*2bf0*/  BSYNC.RECONVERGENT B1 ;  /* 0x0000000000017941 */ /* 0x000fea0003800200 */
.L_x_1140:
        /* <DEDUP_REMOVED lines=38> */
.L_x_1144:
[----:B------:R-:W-:Y:S01]  /*2e60*/  IMAD.MOV.U32 R7, RZ, RZ, R12 ;  /* 0x000000ffff077224 */ /* 0x000fe200078e000c */
[----:B------:R-:W-:Y:S01]  /*2e70*/  MOV R5, R14 ;  /* 0x0000000e00057202 */ /* 0x000fe20000000f00 */
[----:B------:R-:W-:Y:S01]  /*2e80*/  IMAD.MOV.U32 R6, RZ, RZ, R13 ;  /* 0x000000ffff067224 */ /* 0x000fe200078e000d */
[----:B------:R-:W-:Y:S01]  /*2e90*/  MOV R3, 0x2ec0 ;  /* 0x00002ec000037802 */ /* 0x000fe20000000f00 */
[----:B------:R-:W-:-:S07]  /*2ea0*/  IMAD.MOV.U32 R4, RZ, RZ, R15 ;  /* 0x000000ffff047224 */ /* 0x000fce00078e000f */
[----:B------:R-:W-:Y:S05]  /*2eb0*/  CALL.REL.NOINC `($__internal_28_$__cuda_sm20_div_s64) ;  /* 0x0000003800747944 */ /* 0x000fea0003c00000 */
        /* <DEDUP_REMOVED lines=11> */
.L_x_1145:
[----:B------:R-:W-:Y:S05]  /*2f70*/  BSYNC.RECONVERGENT B1 ;  /* 0x0000000000017941 */ /* 0x000fea0003800200 */
.L_x_1143:
        /* <DEDUP_REMOVED lines=37> */
.L_x_1147:
        /* <DEDUP_REMOVED lines=17> */
.L_x_1148:
[----:B------:R-:W-:Y:S05]  /*32e0*/  BSYNC.RECONVERGENT B1 ;  /* 0x0000000000017941 */ /* 0x000fea0003800200 */
.L_x_1146:
[----:B------:R0:W1:Y:S02]  /*32f0*/  LDC.64 R4, c[0x0][R20+0x450] ;  /* 0x0001140014047b82 */ /* 0x0000640000000a00 */
[----:B0-----:R-:W-:Y:S01]  /*3300*/  MOV R20, R18 ;  /* 0x0000001200147202 */ /* 0x001fe20000000f00 */
[----:B-1----:R-:W-:-:S04]  /*3310*/  IMAD R5, R5, R9, RZ ;  /* 0x0000000905057224 */ /* 0x002fc800078e02ff */
[----:B------:R-:W-:-:S04]  /*3320*/  IMAD.WIDE.U32 R8, R4, R9, R20 ;  /* 0x0000000904087225 */ /* 0x000fc800078e0014 */
[----:B------:R-:W-:Y:S02]  /*3330*/  IMAD R5, R4, R3, R5 ;  /* 0x0000000304057224 */ /* 0x000fe400078e0205 */
[----:B------:R-:W-:Y:S02]  /*3340*/  IMAD.MOV.U32 R19, RZ, RZ, R8 ;  /* 0x000000ffff137224 */ /* 0x000fe400078e0008 */
[----:B------:R-:W-:-:S07]  /*3350*/  IMAD.IADD R18, R9, 0x1, R5 ;  /* 0x0000000109127824 */ /* 0x000fce00078e0205 */
.L_x_1136:
        /* <DEDUP_REMOVED lines=39> */
.L_x_1151:
        /* <DEDUP_REMOVED lines=16> */
.L_x_1152:
[----:B------:R-:W-:Y:S05]  /*36d0*/  BSYNC.RECONVERGENT B1 ;  /* 0x0000000000017941 */ /* 0x000fea0003800200 */
.L_x_1150:
        /* <DEDUP_REMOVED lines=39> */
.L_x_1154:
        /* <DEDUP_REMOVED lines=17> */
.L_x_1155:
[----:B------:R-:W-:Y:S05]  /*3a60*/  BSYNC.RECONVERGENT B1 ;  /* 0x0000000000017941 */ /* 0x000fea0003800200 */
.L_x_1153:
[----:B------:R0:W1:Y:S02]  /*3a70*/  LDC.64 R4, c[0x0][R20+0x450] ;  /* 0x0001140014047b82 */ /* 0x0000640000000a00 */
[----:B0-----:R-:W-:Y:S02]  /*3a80*/  IMAD.MOV.U32 R20, RZ, RZ, R18 ;  /* 0x000000ffff147224 */ /* 0x001fe400078e0012 */
[-C--:B-1----:R-:W-:Y:S02]  /*3a90*/  IMAD R5, R5, R9.reuse, RZ ;  /* 0x0000000905057224 */ /* 0x082fe400078e02ff */
[----:B------:R-:W-:-:S04]  /*3aa0*/  IMAD.WIDE.U32 R8, R4, R9, R20 ;  /* 0x0000000904087225 */ /* 0x000fc800078e0014 */
[----:B------:R-:W-:Y:S02]  /*3ab0*/  IMAD R5, R4, R3, R5 ;  /* 0x0000000304057224 */ /* 0x000fe400078e0205 */
[----:B------:R-:W-:-:S03]  /*3ac0*/  IMAD.MOV.U32 R19, RZ, RZ, R8 ;  /* 0x000000ffff137224 */ /* 0x000fc600078e0008 */
[----:B------:R-:W-:-:S07]  /*3ad0*/  IADD3 R18, PT, PT, R9, R5, RZ ;  /* 0x0000000509127210 */ /* 0x000fce0007ffe0ff */
.L_x_1149:
        /* <DEDUP_REMOVED lines=36> */
.L_x_1157:
        /* <DEDUP_REMOVED lines=16> */
.L_x_1158:
[----:B------:R-:W-:Y:S05]  /*3e20*/  BSYNC.RECONVERGENT B1 ;  /* 0x0000000000017941 */ /* 0x000fea0003800200 */
.L_x_1156:
        /* <DEDUP_REMOVED lines=9> */
.L_x_1135:
[----:B------:R-:W-:Y:S05]  /*3ec0*/  BSYNC.RECONVERGENT B0 ;  /* 0x0000000000007941 */ /* 0x000fea0003800200 */
.L_x_1134:
        /* <DEDUP_REMOVED lines=51> */
.L_x_1162:
[----:B------:R-:W-:Y:S01]  /*4200*/  IMAD.MOV.U32 R7, RZ, RZ, R4 ;  /* 0x000000ffff077224 */ /* 0x000fe200078e0004 */
[----:B------:R-:W-:Y:S01]  /*4210*/  MOV R5, R2 ;  /* 0x0000000200057202 */ /* 0x000fe20000000f00 */
[----:B------:R-:W-:Y:S01]  /*4220*/  IMAD.MOV.U32 R4, RZ, RZ, R28 ;  /* 0x000000ffff047224 */ /* 0x000fe200078e001c */
[----:B------:R-:W-:-:S07]  /*4230*/  MOV R3, 0x4250 ;  /* 0x0000425000037802 */ /* 0x000fce0000000f00 */
[----:B------:R-:W-:Y:S05]  /*4240*/  CALL.REL.NOINC `($__internal_28_$__cuda_sm20_div_s64) ;  /* 0x0000002400907944 */ /* 0x000fea0003c00000 */
[----:B------:R-:W-:-:S07]  /*4250*/  IMAD.MOV.U32 R0, RZ, RZ, R5 ;  /* 0x000000ffff007224 */ /* 0x000fce00078e0005 */
.L_x_1163:
[----:B------:R-:W-:Y:S05]  /*4260*/  BSYNC.RECONVERGENT B1 ;  /* 0x0000000000017941 */ /* 0x000fea0003800200 */
.L_x_1161:
        /* <DEDUP_REMOVED lines=9> */
[----:B------:R-:W2:Y:S01]  /*4300*/  LDG.E R7, desc[UR8][R6.64] ;  /* 0x0000000806077981 */ /* 0x000ea2000c1e1900 */
[----:B------:R-:W1:Y:S01]  /*4310*/  S2UR UR6, SR_CgaCtaId ;  /* 0x00000000000679c3 */ /* 0x000e620000008800 */
[----:B------:R-:W-:Y:S01]  /*4320*/  SHF.R.S32.HI R3, RZ, 0x1f, R0 ;  /* 0x0000001fff037819 */ /* 0x000fe20000011400 */
[----:B------:R-:W-:Y:S01]  /*4330*/  UMOV UR5, 0x400 ;  /* 0x0000040000057882 */ /* 0x000fe20000000000 */
[----:B0-----:R-:W-:-:S04]  /*4340*/  ISETP.NE.U32.AND P0, PT, R0, UR24, PT ;  /* 0x0000001800007c0c */ /* 0x001fc8000bf05070 */
[----:B------:R-:W-:-:S04]  /*4350*/  ISETP.NE.AND.EX P0, PT, R3, UR25, PT, P0 ;  /* 0x0000001903007c0c */ /* 0x000fc8000bf05300 */
[----:B------:R-:W-:Y:S01]  /*4360*/  SEL R3, RZ, 0xffffffff, P0 ;  /* 0xffffffffff037807 */ /* 0x000fe20000000000 */
[----:B-1----:R-:W-:-:S04]  /*4370*/  ULEA UR5, UR6, UR5, 0x18 ;  /* 0x0000000506057291 */ /* 0x002fc8000f8ec0ff */
[----:B------:R-:W-:-:S05]  /*4380*/  IMAD.IADD R0, R0, 0x1, R3 ;  /* 0x0000000100007824 */ /* 0x000fca00078e0203 */
[----:B------:R-:W-:-:S05]  /*4390*/  LEA R0, R0, UR5, 0x2 ;  /* 0x0000000500007c11 */ /* 0x000fca000f8e10ff */
[----:B--2---:R0:W-:Y:S02]  /*43a0*/  ATOMS.ADD RZ, [R0], R7 ;  /* 0x0000000700ff738c */ /* 0x0041e40000000000 */
.L_x_1160:
[----:B------:R-:W-:Y:S05]  /*43b0*/  BSYNC.RECONVERGENT B0 ;  /* 0x0000000000007941 */ /* 0x000fea0003800200 */
.L_x_1159:
[----:B------:R-:W1:Y:S01]  /*43c0*/  LDCU.64 UR6, c[0x0][0x878] ;  /* 0x00010f00ff0677ac */ /* 0x000e620008000a00 */
[----:B------:R-:W-:-:S05]  /*43d0*/  IADD3 R23, P0, PT, R31, R23, RZ ;  /* 0x000000171f177210 */ /* 0x000fca0007f1e0ff */
[----:B------:R-:W-:Y:S01]  /*43e0*/  IMAD.X R27, RZ, RZ, R27, P0 ;  /* 0x000000ffff1b7224 */ /* 0x000fe200000e061b */
[----:B-1----:R-:W-:-:S04]  /*43f0*/  ISETP.GE.U32.AND P0, PT, R23, UR6, PT ;  /* 0x0000000617007c0c */ /* 0x002fc8000bf06070 */
[----:B------:R-:W-:-:S13]  /*4400*/  ISETP.GE.AND.EX P0, PT, R27, UR7, PT, P0 ;  /* 0x000000071b007c0c */ /* 0x000fda000bf06300 */
[----:B------:R-:W-:Y:S05]  /*4410*/  @!P0 BRA `(.L_x_1164) ;  /* 0xffffffc000fc8947 */ /* 0x000fea000383ffff */
[----:B------:R-:W-:Y:S05]  /*4420*/  BRA `(.L_x_1106) ;  /* 0x0000001800d87947 */ /* 0x000fea0003800000 */
.L_x_1107:
[----:B------:R-:W-:Y:S01]  /*4430*/  IADD3 R4, P1, PT, R31, R23, RZ ;  /* 0x000000171f047210 */ /* 0x000fe20007f3e0ff */
[----:B------:R-:W-:Y:S03]  /*4440*/  BSSY.RECONVERGENT B0, `(.L_x_1165) ;  /* 0x0000027000007945 */ /* 0x000fe60003800200 */
[----:B------:R-:W-:Y:S02]  /*4450*/  IADD3.X R5, PT, PT, RZ, R27, RZ, P1, !PT ;  /* 0x0000001bff057210 */ /* 0x000fe40000ffe4ff */
[C---:B------:R-:W-:Y:S02]  /*4460*/  ISETP.GE.U32.AND P0, PT, R4.reuse, UR10, PT ;  /* 0x0000000a04007c0c */ /* 0x040fe4000bf06070 */
[----:B------:R-:W-:Y:S02]  /*4470*/  ISETP.GT.U32.AND P1, PT, R4, UR10, PT ;  /* 0x0000000a04007c0c */ /* 0x000fe4000bf24070 */
[----:B------:R-:W-:-:S02]  /*4480*/  ISETP.GE.U32.AND.EX P0, PT, R5, UR11, PT, P0 ;  /* 0x0000000b05007c0c */ /* 0x000fc4000bf06100 */
        /* <DEDUP_REMOVED lines=9> */
[----:B------:R-:W-:Y:S01]  /*4520*/  IMAD.MOV R3, RZ, RZ, -R31 ;  /* 0x000000ffff037224 */ /* 0x000fe200078e0a1f */
[----:B------:R-:W-:-:S06]  /*4530*/  ISETP.NE.U32.AND P2, PT, R31, RZ, PT ;  /* 0x000000ff1f00720c */ /* 0x000fcc0003f45070 */
[----:B0-----:R-:W0:Y:S02]  /*4540*/  MUFU.RCP R0, R0 ;  /* 0x0000000000007308 */ /* 0x001e240000001000 */
[----:B0-----:R-:W-:-:S06]  /*4550*/  VIADD R4, R0, 0xffffffe ;  /* 0x0ffffffe00047836 */ /* 0x001fcc0000000000 */
[----:B------:R0:W1:Y:S02]  /*4560*/  F2I.FTZ.U32.TRUNC.NTZ R5, R4 ;  /* 0x0000000400057305 */ /* 0x000064000021f000 */
[----:B0-----:R-:W-:Y:S02]  /*4570*/  HFMA2 R4, -RZ, RZ, 0, 0 ;  /* 0x00000000ff047431 */ /* 0x001fe400000001ff */
[----:B-1----:R-:W-:-:S04]  /*4580*/  IMAD R3, R3, R5, RZ ;  /* 0x0000000503037224 */ /* 0x002fc800078e02ff */
[----:B------:R-:W-:-:S06]  /*4590*/  IMAD.HI.U32 R5, R5, R3, R4 ;  /* 0x0000000305057227 */ /* 0x000fcc00078e0004 */
[----:B------:R-:W-:-:S04]  /*45a0*/  IMAD.HI.U32 R4, R5, R8, RZ ;  /* 0x0000000805047227 */ /* 0x000fc800078e00ff */
[----:B------:R-:W-:Y:S02]  /*45b0*/  IMAD.MOV R6, RZ, RZ, -R4 ;  /* 0x000000ffff067224 */ /* 0x000fe400078e0a04 */
[----:B------:R-:W-:Y:S02]  /*45c0*/  IMAD.MOV.U32 R5, RZ, RZ, RZ ;  /* 0x000000ffff057224 */ /* 0x000fe400078e00ff */
        /* <DEDUP_REMOVED lines=8> */
.L_x_1166:
[----:B------:R-:W-:Y:S01]  /*4650*/  MOV R3, R8 ;  /* 0x0000000800037202 */ /* 0x000fe20000000f00 */
[----:B------:R-:W-:Y:S01]  /*4660*/  IMAD.MOV.U32 R9, RZ, RZ, R31 ;  /* 0x000000ffff097224 */ /* 0x000fe200078e001f */
[----:B------:R-:W-:-:S07]  /*4670*/  MOV R8, 0x4690 ;  /* 0x0000469000087802 */ /* 0x000fce0000000f00 */
[----:B------:R-:W-:Y:S05]  /*4680*/  CALL.REL.NOINC `($__internal_29_$__cuda_sm20_div_u64) ;  /* 0x0000002400dc7944 */ /* 0x000fea0003c00000 */
[----:B------:R-:W-:Y:S01]  /*4690*/  IMAD.MOV.U32 R4, RZ, RZ, R0 ;  /* 0x000000ffff047224 */ /* 0x000fe200078e0000 */
[----:B------:R-:W-:-:S07]  /*46a0*/  MOV R5, R3 ;  /* 0x0000000300057202 */ /* 0x000fce0000000f00 */
.L_x_1167:
[----:B------:R-:W-:Y:S05]  /*46b0*/  BSYNC.RECONVERGENT B0 ;  /* 0x0000000000007941 */ /* 0x000fea0003800200 */
.L_x_1165:
[----:B------:R-:W-:Y:S01]  /*46c0*/  IADD3 R18, P1, PT, R4, R18, RZ ;  /* 0x0000001204127210 */ /* 0x000fe20007f3e0ff */
[----:B------:R-:W-:Y:S03]  /*46d0*/  BSSY B0, `(.L_x_1168) ;  /* 0x0000057000007945 */ /* 0x000fe60003800000 */
[----:B------:R-:W-:Y:S01]  /*46e0*/  LOP3.LUT R0, R18, 0x3, RZ, 0xc0, !PT ;  /* 0x0000000312007812 */ /* 0x000fe200078ec0ff */
[----:B------:R-:W-:-:S03]  /*46f0*/  IMAD.X R19, RZ, RZ, R5, P1 ;  /* 0x000000ffff137224 */ /* 0x000fc600008e0605 */
[----:B------:R-:W-:-:S04]  /*4700*/  ISETP.NE.U32.AND P0, PT, R0, 0x3, PT ;  /* 0x000000030000780c */ /* 0x000fc80003f05070 */
[----:B------:R-:W-:-:S13]  /*4710*/  ISETP.NE.AND.EX P0, PT, RZ, RZ, PT, P0 ;  /* 0x000000ffff00720c */ /* 0x000fda0003f05300 */
[----:B------:R-:W-:Y:S05]  /*4720*/  @!P0 BRA `(.L_x_1169) ;  /* 0x0000000400448947 */ /* 0x000fea0003800000 */
[----:B------:R-:W0:Y:S01]  /*4730*/  S2R R3, SR_CgaCtaId ;  /* 0x0000000000037919 */ /* 0x000e220000008800 */
[----:B------:R-:W1:Y:S01]  /*4740*/  LDC.64 R12, c[0x0][0x868] ;  /* 0x00021a00ff0c7b82 */ /* 0x000e620000000a00 */
[----:B------:R-:W-:Y:S01]  /*4750*/  VIADD R15, R18, 0x1 ;  /* 0x00000001120f7836 */ /* 0x000fe20000000000 */
[----:B------:R-:W-:Y:S01]  /*4760*/  MOV R20, 0x400 ;  /* 0x0000040000147802 */ /* 0x000fe20000000f00 */
[----:B------:R-:W-:Y:S02]  /*4770*/  HFMA2 R14, -RZ, RZ, 0, 0 ;  /* 0x00000000ff0e7431 */ /* 0x000fe400000001ff */
[----:B------:R-:W-:Y:S01]  /*4780*/  IMAD.MOV.U32 R0, RZ, RZ, RZ ;  /* 0x000000ffff007224 */ /* 0x000fe200078e00ff */
[----:B------:R-:W-:Y:S02]  /*4790*/  LOP3.LUT R15, R15, 0x3, RZ, 0xc0, !PT ;  /* 0x000000030f0f7812 */ /* 0x000fe400078ec0ff */
[----:B0-----:R-:W-:-:S07]  /*47a0*/  LEA R20, R3, R20, 0x18 ;  /* 0x0000001403147211 */ /* 0x001fce00078ec0ff */
.L_x_1175:
[----:B------:R-:W-:Y:S02]  /*47b0*/  IMAD R6, R27, UR16, RZ ;  /* 0x000000101b067c24 */ /* 0x000fe4000f8e02ff */
[----:B0-----:R-:W-:-:S04]  /*47c0*/  IMAD.WIDE.U32 R4, R23, UR16, RZ ;  /* 0x0000001017047c25 */ /* 0x001fc8000f8e00ff */
[----:B------:R-:W-:Y:S01]  /*47d0*/  IMAD R3, R23, UR17, R6 ;  /* 0x0000001117037c24 */ /* 0x000fe2000f8e0206 */
[----:B------:R-:W-:-:S03]  /*47e0*/  LEA R6, P0, R4, UR18, 0x2 ;  /* 0x0000001204067c11 */ /* 0x000fc6000f8010ff */
[----:B------:R-:W-:-:S05]  /*47f0*/  IMAD.IADD R3, R5, 0x1, R3 ;  /* 0x0000000105037824 */ /* 0x000fca00078e0203 */
[----:B------:R-:W-:-:S06]  /*4800*/  LEA.HI.X R7, R4, UR19, R3, 0x2, P0 ;  /* 0x0000001304077c11 */ /* 0x000fcc00080f1403 */
[----:B------:R-:W2:Y:S01]  /*4810*/  LDG.E R7, desc[UR8][R6.64] ;  /* 0x0000000806077981 */ /* 0x000ea2000c1e1900 */
[----:B------:R-:W-:Y:S01]  /*4820*/  IADD3 R14, P0, PT, R14, 0x1, RZ ;  /* 0x000000010e0e7810 */ /* 0x000fe20007f1e0ff */
[----:B------:R-:W-:Y:S05]  /*4830*/  YIELD ;  /* 0x0000000000007946 */ /* 0x000fea0003800000 */
[----:B------:R-:W-:Y:S01]  /*4840*/  IADD3.X R0, PT, PT, RZ, R0, RZ, P0, !PT ;  /* 0x00000000ff007210 */ /* 0x000fe200007fe4ff */
[----:B------:R-:W-:Y:S01]  /*4850*/  BSSY.RECONVERGENT B1, `(.L_x_1170) ;  /* 0x000003b000017945 */ /* 0x000fe20003800200 */
[----:B------:R-:W-:-:S04]  /*4860*/  ISETP.NE.U32.AND P0, PT, R14, R15, PT ;  /* 0x0000000f0e00720c */ /* 0x000fc80003f05070 */
[----:B------:R-:W-:Y:S02]  /*4870*/  ISETP.NE.AND.EX P0, PT, R0, RZ, PT, P0 ;  /* 0x000000ff0000720c */ /* 0x000fe40003f05300 */
[C---:B--2---:R-:W-:Y:S02]  /*4880*/  ISETP.GT.U32.AND P1, PT, R7.reuse, UR14, PT ;  /* 0x0000000e07007c0c */ /* 0x044fe4000bf24070 */
[----:B------:R-:W-:Y:S02]  /*4890*/  SHF.R.S32.HI R4, RZ, 0x1f, R7 ;  /* 0x0000001fff047819 */ /* 0x000fe40000011407 */
[----:B-1----:R-:W-:Y:S02]  /*48a0*/  ISETP.LT.U32.AND P2, PT, R7, R12, PT ;  /* 0x0000000c0700720c */ /* 0x002fe40003f41070 */
[----:B------:R-:W-:-:S04]  /*48b0*/  ISETP.GT.AND.EX P1, PT, R4, UR15, PT, P1 ;  /* 0x0000000f04007c0c */ /* 0x000fc8000bf24310 */
[----:B------:R-:W-:-:S13]  /*48c0*/  ISETP.LT.OR.EX P1, PT, R4, R13, P1, P2 ;  /* 0x0000000d0400720c */ /* 0x000fda0000f21720 */
[----:B------:R-:W-:Y:S05]  /*48d0*/  @P1 BRA `(.L_x_1171) ;  /* 0x0000000000c81947 */ /* 0x000fea0003800000 */
[----:B------:R-:W-:Y:S01]  /*48e0*/  IADD3 R3, P1, PT, R7, -R12, RZ ;  /* 0x8000000c07037210 */ /* 0x000fe20007f3e0ff */
[----:B------:R-:W-:Y:S04]  /*48f0*/  BSSY.RECONVERGENT B2, `(.L_x_1172) ;  /* 0x0000022000027945 */ /* 0x000fe80003800200 */
[----:B------:R-:W-:-:S04]  /*4900*/  IMAD.X R4, R4, 0x1, ~R13, P1 ;  /* 0x0000000104047824 */ /* 0x000fc800008e0e0d */
        /* <DEDUP_REMOVED lines=26> */
.L_x_1173:
[----:B------:R-:W-:Y:S01]  /*4ab0*/  IMAD.MOV.U32 R7, RZ, RZ, R4 ;  /* 0x000000ffff077224 */ /* 0x000fe200078e0004 */
[----:B------:R-:W-:Y:S01]  /*4ac0*/  MOV R4, R28 ;  /* 0x0000001c00047202 */ /* 0x000fe20000000f00 */
[----:B------:R-:W-:Y:S01]  /*4ad0*/  IMAD.MOV.U32 R5, RZ, RZ, R2 ;  /* 0x000000ffff057224 */ /* 0x000fe200078e0002 */
[----:B------:R-:W-:-:S07]  /*4ae0*/  MOV R3, 0x4b00 ;  /* 0x00004b0000037802 */ /* 0x000fce0000000f00 */
[----:B------:R-:W-:Y:S05]  /*4af0*/  CALL.REL.NOINC `($__internal_28_$__cuda_sm20_div_s64) ;  /* 0x0000001c00647944 */ /* 0x000fea0003c00000 */
[----:B------:R-:W-:-:S07]  /*4b00*/  IMAD.MOV.U32 R3, RZ, RZ, R5 ;  /* 0x000000ffff037224 */ /* 0x000fce00078e0005 */
.L_x_1174:
[----:B------:R-:W-:Y:S05]  /*4b10*/  BSYNC.RECONVERGENT B2 ;  /* 0x0000000000027941 */ /* 0x000fea0003800200 */
.L_x_1172:
[----:B------:R-:W-:Y:S02]  /*4b20*/  IMAD R4, R27, UR20, RZ ;  /* 0x000000141b047c24 */ /* 0x000fe4000f8e02ff */
[----:B------:R-:W-:-:S04]  /*4b30*/  IMAD.WIDE.U32 R6, R23, UR20, RZ ;  /* 0x0000001417067c25 */ /* 0x000fc8000f8e00ff */
[----:B------:R-:W-:Y:S01]  /*4b40*/  IMAD R5, R23, UR21, R4 ;  /* 0x0000001517057c24 */ /* 0x000fe2000f8e0204 */
[----:B------:R-:W-:-:S03]  /*4b50*/  LEA R4, P1, R6, UR22, 0x2 ;  /* 0x0000001606047c11 */ /* 0x000fc6000f8210ff */
[----:B------:R-:W-:-:S05]  /*4b60*/  IMAD.IADD R5, R7, 0x1, R5 ;  /* 0x0000000107057824 */ /* 0x000fca00078e0205 */
[----:B------:R-:W-:-:S05]  /*4b70*/  LEA.HI.X R5, R6, UR23, R5, 0x2, P1 ;  /* 0x0000001706057c11 */ /* 0x000fca00088f1405 */
[----:B------:R-:W2:Y:S01]  /*4b80*/  LDG.E R4, desc[UR8][R4.64] ;  /* 0x0000000804047981 */ /* 0x000ea2000c1e1900 */
[----:B------:R-:W-:Y:S02]  /*4b90*/  ISETP.NE.U32.AND P1, PT, R3, UR12, PT ;  /* 0x0000000c03007c0c */ /* 0x000fe4000bf25070 */
[----:B------:R-:W-:-:S04]  /*4ba0*/  SHF.R.S32.HI R6, RZ, 0x1f, R3 ;  /* 0x0000001fff067819 */ /* 0x000fc80000011403 */
[----:B------:R-:W-:-:S04]  /*4bb0*/  ISETP.NE.AND.EX P1, PT, R6, UR13, PT, P1 ;  /* 0x0000000d06007c0c */ /* 0x000fc8000bf25310 */
[----:B------:R-:W-:-:S04]  /*4bc0*/  SEL R6, RZ, 0xffffffff, P1 ;  /* 0xffffffffff067807 */ /* 0x000fc80000800000 */
[----:B------:R-:W-:-:S05]  /*4bd0*/  IADD3 R3, PT, PT, R3, R6, RZ ;  /* 0x0000000603037210 */ /* 0x000fca0007ffe0ff */
[----:B------:R-:W-:-:S05]  /*4be0*/  IMAD R3, R3, 0x4, R20 ;  /* 0x0000000403037824 */ /* 0x000fca00078e0214 */
[----:B--2---:R0:W-:Y:S02]  /*4bf0*/  ATOMS.ADD RZ, [R3], R4 ;  /* 0x0000000403ff738c */ /* 0x0041e40000000000 */
.L_x_1171:
[----:B------:R-:W-:Y:S05]  /*4c00*/  BSYNC.RECONVERGENT B1 ;  /* 0x0000000000017941 */ /* 0x000fea0003800200 */
.L_x_1170:
[----:B------:R-:W-:-:S04]  /*4c10*/  IADD3 R23, P1, PT, R31, R23, RZ ;  /* 0x000000171f177210 */ /* 0x000fc80007f3e0ff */
[----:B------:R-:W-:Y:S01]  /*4c20*/  IADD3.X R27, PT, PT, RZ, R27, RZ, P1, !PT ;  /* 0x0000001bff1b7210 */ /* 0x000fe20000ffe4ff */
[----:B------:R-:W-:Y:S08]  /*4c30*/  @P0 BRA `(.L_x_1175) ;  /* 0xfffffff800dc0947 */ /* 0x000ff0000383ffff */
.L_x_1169:
[----:B------:R-:W-:Y:S05]  /*4c40*/  BSYNC B0 ;  /* 0x0000000000007941 */ /* 0x000fea0003800000 */
.L_x_1168:
[----:B------:R-:W-:-:S04]  /*4c50*/  ISETP.GE.U32.AND P0, PT, R18, 0x3, PT ;  /* 0x000000031200780c */ /* 0x000fc80003f06070 */
[----:B------:R-:W-:-:S13]  /*4c60*/  ISETP.GE.U32.AND.EX P0, PT, R19, RZ, PT, P0 ;  /* 0x000000ff1300720c */ /* 0x000fda0003f06100 */
[----:B------:R-:W-:Y:S05]  /*4c70*/  @!P0 BRA `(.L_x_1106) ;  /* 0x0000001000c48947 */ /* 0x000fea0003800000 */
[----:B0-----:R-:W0:Y:S01]  /*4c80*/  S2R R3, SR_CgaCtaId ;  /* 0x0000000000037919 */ /* 0x001e220000008800 */
[----:B------:R-:W1:Y:S01]  /*4c90*/  LDC.64 R12, c[0x0][0x868] ;  /* 0x00021a00ff0c7b82 */ /* 0x000e620000000a00 */
[----:B------:R-:W-:-:S04]  /*4ca0*/  MOV R0, 0x400 ;  /* 0x0000040000007802 */ /* 0x000fc80000000f00 */
[----:B0-----:R-:W-:-:S07]  /*4cb0*/  LEA R0, R3, R0, 0x18 ;  /* 0x0000000003007211 */ /* 0x001fce00078ec0ff */
.L_x_1196:
        /* <DEDUP_REMOVED lines=48> */
.L_x_1179:
[----:B------:R-:W-:Y:S01]  /*4fc0*/  IMAD.MOV.U32 R7, RZ, RZ, R4 ;  /* 0x000000ffff077224 */ /* 0x000fe200078e0004 */
[----:B------:R-:W-:Y:S01]  /*4fd0*/  MOV R5, R2 ;  /* 0x0000000200057202 */ /* 0x000fe20000000f00 */
[----:B------:R-:W-:Y:S01]  /*4fe0*/  IMAD.MOV.U32 R4, RZ, RZ, R28 ;  /* 0x000000ffff047224 */ /* 0x000fe200078e001c */
[----:B------:R-:W-:-:S07]  /*4ff0*/  MOV R3, 0x5010 ;  /* 0x0000501000037802 */ /* 0x000fce0000000f00 */
[----:B------:R-:W-:Y:S05]  /*5000*/  CALL.REL.NOINC `($__internal_28_$__cuda_sm20_div_s64) ;  /* 0x0000001800207944 */ /* 0x000fea0003c00000 */
[----:B------:R-:W-:-:S07]  /*5010*/  MOV R3, R5 ;  /* 0x0000000500037202 */ /* 0x000fce0000000f00 */
.L_x_1180:
[----:B------:R-:W-:Y:S05]  /*5020*/  BSYNC.RECONVERGENT B1 ;  /* 0x0000000000017941 */ /* 0x000fea0003800200 */
.L_x_1178:
[----:B------:R-:W0:Y:S01]  /*5030*/  LDCU.64 UR6, c[0x0][0x950] ;  /* 0x00012a00ff0677ac */ /* 0x000e220008000a00 */
[----:B------:R-:W1:Y:S01]  /*5040*/  LDCU.64 UR24, c[0x0][0x880] ;  /* 0x00011000ff1877ac */ /* 0x000e620008000a00 */
[----:B0-----:R-:W-:Y:S02]  /*5050*/  IMAD R6, R27, UR6, RZ ;  /* 0x000000061b067c24 */ /* 0x001fe4000f8e02ff */
[----:B------:R-:W-:-:S04]  /*5060*/  IMAD.WIDE.U32 R4, R23, UR6, RZ ;  /* 0x0000000617047c25 */ /* 0x000fc8000f8e00ff */
[----:B------:R-:W-:Y:S01]  /*5070*/  IMAD R7, R23, UR7, R6 ;  /* 0x0000000717077c24 */ /* 0x000fe2000f8e0206 */
[----:B-1----:R-:W-:Y:S01]  /*5080*/  LEA R6, P0, R4, UR24, 0x2 ;  /* 0x0000001804067c11 */ /* 0x002fe2000f8010ff */
[----:B------:R-:W0:Y:S02]  /*5090*/  LDCU.64 UR6, c[0x0][0x860] ;  /* 0x00010c00ff0677ac */ /* 0x000e240008000a00 */
[----:B------:R-:W-:-:S05]  /*50a0*/  IMAD.IADD R5, R5, 0x1, R7 ;  /* 0x0000000105057824 */ /* 0x000fca00078e0207 */
[----:B------:R-:W-:-:S05]  /*50b0*/  LEA.HI.X R7, R4, UR25, R5, 0x2, P0 ;  /* 0x0000001904077c11 */ /* 0x000fca00080f1405 */
[----:B------:R-:W2:Y:S01]  /*50c0*/  LDG.E R6, desc[UR8][R6.64] ;  /* 0x0000000806067981 */ /* 0x000ea2000c1e1900 */
[----:B------:R-:W-:Y:S02]  /*50d0*/  SHF.R.S32.HI R4, RZ, 0x1f, R3 ;  /* 0x0000001fff047819 */ /* 0x000fe40000011403 */
[----:B0-----:R-:W-:-:S04]  /*50e0*/  ISETP.NE.U32.AND P0, PT, R3, UR6, PT ;  /* 0x0000000603007c0c */ /* 0x001fc8000bf05070 */
[----:B------:R-:W-:-:S04]  /*50f0*/  ISETP.NE.AND.EX P0, PT, R4, UR7, PT, P0 ;  /* 0x0000000704007c0c */ /* 0x000fc8000bf05300 */
[----:B------:R-:W-:-:S04]  /*5100*/  SEL R4, RZ, 0xffffffff, P0 ;  /* 0xffffffffff047807 */ /* 0x000fc80000000000 */
[----:B------:R-:W-:-:S05]  /*5110*/  IADD3 R3, PT, PT, R3, R4, RZ ;  /* 0x0000000403037210 */ /* 0x000fca0007ffe0ff */
[----:B------:R-:W-:-:S05]  /*5120*/  IMAD R3, R3, 0x4, R0 ;  /* 0x0000000403037824 */ /* 0x000fca00078e0200 */
[----:B--2---:R0:W-:Y:S02]  /*5130*/  ATOMS.ADD RZ, [R3], R6 ;  /* 0x0000000603ff738c */ /* 0x0041e40000000000 */
.L_x_1177:
[----:B------:R-:W-:Y:S05]  /*5140*/  BSYNC.RECONVERGENT B0 ;  /* 0x0000000000007941 */ /* 0x000fea0003800200 */
.L_x_1176:
[----:B------:R-:W0:Y:S01]  /*5150*/  LDCU.64 UR6, c[0x0][0x790] ;  /* 0x0000f200ff0677ac */ /* 0x000e220008000a00 */
[----:B------:R-:W-:Y:S01]  /*5160*/  IADD3 R23, P0, PT, R31, R23, RZ ;  /* 0x000000171f177210 */ /* 0x000fe20007f1e0ff */
[----:B------:R-:W1:Y:S03]  /*5170*/  LDCU.64 UR24, c[0x0][0x6c0] ;  /* 0x0000d800ff1877ac */ /* 0x000e660008000a00 */
[----:B------:R-:W-:-:S05]  /*5180*/  IADD3.X R27, PT, PT, RZ, R27, RZ, P0, !PT ;  /* 0x0000001bff1b7210 */ /* 0x000fca00007fe4ff */
[----:B0-----:R-:W-:Y:S02]  /*5190*/  IMAD R6, R27, UR6, RZ ;  /* 0x000000061b067c24 */ /* 0x001fe4000f8e02ff */
[----:B------:R-:W-:-:S04]  /*51a0*/  IMAD.WIDE.U32 R4, R23, UR6, RZ ;  /* 0x0000000617047c25 */ /* 0x000fc8000f8e00ff */
[----:B------:R-:W-:Y:S01]  /*51b0*/  IMAD R3, R23, UR7, R6 ;  /* 0x0000000717037c24 */ /* 0x000fe2000f8e0206 */
[----:B-1----:R-:W-:Y:S01]  /*51c0*/  LEA R6, P0, R4, UR24, 0x2 ;  /* 0x0000001804067c11 */ /* 0x002fe2000f8010ff */
        /* <DEDUP_REMOVED lines=41> */
.L_x_1184:
[----:B------:R-:W-:Y:S01]  /*5460*/  IMAD.MOV.U32 R7, RZ, RZ, R4 ;  /* 0x000000ffff077224 */ /* 0x000fe200078e0004 */
[----:B------:R-:W-:Y:S01]  /*5470*/  MOV R5, R2 ;  /* 0x0000000200057202 */ /* 0x000fe20000000f00 */
[----:B------:R-:W-:Y:S01]  /*5480*/  IMAD.MOV.U32 R4, RZ, RZ, R28 ;  /* 0x000000ffff047224 */ /* 0x000fe200078e001c */
[----:B------:R-:W-:-:S07]  /*5490*/  MOV R3, 0x54b0 ;  /* 0x000054b000037802 */ /* 0x000fce0000000f00 */
[----:B------:R-:W-:Y:S05]  /*54a0*/  CALL.REL.NOINC `($__internal_28_$__cuda_sm20_div_s64) ;  /* 0x0000001000f87944 */ /* 0x000fea0003c00000 */
[----:B------:R-:W-:-:S07]  /*54b0*/  MOV R3, R5 ;  /* 0x0000000500037202 */ /* 0x000fce0000000f00 */
.L_x_1185:
[----:B------:R-:W-:Y:S05]  /*54c0*/  BSYNC.RECONVERGENT B1 ;  /* 0x0000000000017941 */ /* 0x000fea0003800200 */
.L_x_1183:
        /* <DEDUP_REMOVED lines=17> */
.L_x_1182:
[----:B------:R-:W-:Y:S05]  /*55e0*/  BSYNC.RECONVERGENT B0 ;  /* 0x0000000000007941 */ /* 0x000fea0003800200 */
.L_x_1181:
        /* <DEDUP_REMOVED lines=49> */
.L_x_1189:
[----:B------:R-:W-:Y:S01]  /*5900*/  IMAD.MOV.U32 R7, RZ, RZ, R4 ;  /* 0x000000ffff077224 */ /* 0x000fe200078e0004 */
[----:B------:R-:W-:Y:S01]  /*5910*/  MOV R5, R2 ;  /* 0x0000000200057202 */ /* 0x000fe20000000f00 */
[----:B------:R-:W-:Y:S01]  /*5920*/  IMAD.MOV.U32 R4, RZ, RZ, R28 ;  /* 0x000000ffff047224 */ /* 0x000fe200078e001c */
[----:B------:R-:W-:-:S07]  /*5930*/  MOV R3, 0x5950 ;  /* 0x0000595000037802 */ /* 0x000fce0000000f00 */
[----:B------:R-:W-:Y:S05]  /*5940*/  CALL.REL.NOINC `($__internal_28_$__cuda_sm20_div_s64) ;  /* 0x0000000c00d07944 */ /* 0x000fea0003c00000 */
[----:B------:R-:W-:-:S07]  /*5950*/  MOV R3, R5 ;  /* 0x0000000500037202 */ /* 0x000fce0000000f00 */
.L_x_1190:
[----:B------:R-:W-:Y:S05]  /*5960*/  BSYNC.RECONVERGENT B1 ;  /* 0x0000000000017941 */ /* 0x000fea0003800200 */
.L_x_1188:
        /* <DEDUP_REMOVED lines=17> */
.L_x_1187:
[----:B------:R-:W-:Y:S05]  /*5a80*/  BSYNC.RECONVERGENT B0 ;  /* 0x0000000000007941 */ /* 0x000fea0003800200 */
.L_x_1186:
        /* <DEDUP_REMOVED lines=49> */
.L_x_1194:
[----:B------:R-:W-:Y:S01]  /*5da0*/  IMAD.MOV.U32 R7, RZ, RZ, R4 ;  /* 0x000000ffff077224 */ /* 0x000fe200078e0004 */
[----:B------:R-:W-:Y:S01]  /*5db0*/  MOV R5, R2 ;  /* 0x0000000200057202 */ /* 0x000fe20000000f00 */
[----:B------:R-:W-:Y:S01]  /*5dc0*/  IMAD.MOV.U32 R4, RZ, RZ, R28 ;  /* 0x000000ffff047224 */ /* 0x000fe200078e001c */
[----:B------:R-:W-:-:S07]  /*5dd0*/  MOV R3, 0x5df0 ;  /* 0x00005df000037802 */ /* 0x000fce0000000f00 */
[----:B------:R-:W-:Y:S05]  /*5de0*/  CALL.REL.NOINC `($__internal_28_$__cuda_sm20_div_s64) ;  /* 0x0000000800a87944 */ /* 0x000fea0003c00000 */
[----:B------:R-:W-:-:S07]  /*5df0*/  MOV R3, R5 ;  /* 0x0000000500037202 */ /* 0x000fce0000000f00 */
.L_x_1195:
[----:B------:R-:W-:Y:S05]  /*5e00*/  BSYNC.RECONVERGENT B1 ;  /* 0x0000000000017941 */ /* 0x000fea0003800200 */
.L_x_1193:
        /* <DEDUP_REMOVED lines=17> */
.L_x_1192:
[----:B------:R-:W-:Y:S05]  /*5f20*/  BSYNC.RECONVERGENT B0 ;  /* 0x0000000000007941 */ /* 0x000fea0003800200 */
.L_x_1191:
[----:B------:R-:W1:Y:S01]  /*5f30*/  LDCU.64 UR6, c[0x0][0x878] ;  /* 0x00010f00ff0677ac */ /* 0x000e620008000a00 */
[----:B------:R-:W-:-:S04]  /*5f40*/  IADD3 R23, P0, PT, R31, R23, RZ ;  /* 0x000000171f177210 */ /* 0x000fc80007f1e0ff */
[----:B------:R-:W-:Y:S02]  /*5f50*/  IADD3.X R27, PT, PT, RZ, R27, RZ, P0, !PT ;  /* 0x0000001bff1b7210 */ /* 0x000fe400007fe4ff */
[----:B-1----:R-:W-:-:S04]  /*5f60*/  ISETP.GE.U32.AND P0, PT, R23, UR6, PT ;  /* 0x0000000617007c0c */ /* 0x002fc8000bf06070 */
[----:B------:R-:W-:-:S13]  /*5f70*/  ISETP.GE.AND.EX P0, PT, R27, UR7, PT, P0 ;  /* 0x000000071b007c0c */ /* 0x000fda000bf06300 */
[----:B------:R-:W-:Y:S05]  /*5f80*/  @!P0 BRA `(.L_x_1196) ;  /* 0xffffffec004c8947 */ /* 0x000fea000383ffff */
.L_x_1106:
[----:B------:R-:W-:Y:S05]  /*5f90*/  WARPSYNC.ALL ;  /* 0x0000000000007948 */ /* 0x000fea0003800000 */
[----:B------:R-:W1:Y:S01]  /*5fa0*/  LDCU.64 UR6, c[0x0][0x388] ;  /* 0x00007100ff0677ac */ /* 0x000e620008000a00 */
[----:B------:R-:W-:Y:S01]  /*5fb0*/  BAR.SYNC.DEFER_BLOCKING 0x0 ;  /* 0x0000000000007b1d */ /* 0x000fe20000010000 */
[----:B-1----:R-:W-:-:S04]  /*5fc0*/  ISETP.GE.U32.AND P0, PT, R30, UR6, PT ;  /* 0x000000061e007c0c */ /* 0x002fc8000bf06070 */
[----:B------:R-:W-:-:S13]  /*5fd0*/  ISETP.GE.AND.EX P0, PT, R32, UR7, PT, P0 ;  /* 0x0000000720007c0c */ /* 0x000fda000bf06300 */
[----:B------:R-:W-:Y:S05]  /*5fe0*/  @P0 EXIT ;  /* 0x000000000000094d */ /* 0x000fea0003800000 */
[----:B0-----:R-:W-:Y:S01]  /*5ff0*/  IADD3 R4, P0, PT, R29, R30, RZ ;  /* 0x0000001e1d047210 */ /* 0x001fe20007f1e0ff */
[----:B------:R-:W-:Y:S03]  /*6000*/  BSSY.RECONVERGENT B0, `(.L_x_1197) ;  /* 0x0000027000007945 */ /* 0x000fe60003800200 */
[C---:B------:R-:W-:Y:S01]  /*6010*/  ISETP.GT.U32.AND P1, PT, R4.reuse, UR6, PT ;  /* 0x0000000604007c0c */ /* 0x040fe2000bf24070 */
[----:B------:R-:W-:Y:S01]  /*6020*/  IMAD.X R5, RZ, RZ, R32, P0 ;  /* 0x000000ffff057224 */ /* 0x000fe200000e0620 */
[----:B------:R-:W-:-:S04]  /*6030*/  ISETP.GE.U32.AND P0, PT, R4, UR6, PT ;  /* 0x0000000604007c0c */ /* 0x000fc8000bf06070 */
[C---:B------:R-:W-:Y:S02]  /*6040*/  ISETP.GT.AND.EX P1, PT, R5.reuse, UR7, PT, P1 ;  /* 0x0000000705007c0c */ /* 0x040fe4000bf24310 */
        /* <DEDUP_REMOVED lines=18> */
[----:B------:R-:W-:Y:S02]  /*6170*/  IMAD.MOV R6, RZ, RZ, -R4 ;  /* 0x000000ffff067224 */ /* 0x000fe400078e0a04 */
[----:B------:R-:W-:Y:S02]  /*6180*/  IMAD.MOV.U32 R5, RZ, RZ, RZ ;  /* 0x000000ffff057224 */ /* 0x000fe400078e00ff */
        /* <DEDUP_REMOVED lines=8> */
.L_x_1198:
[----:B------:R-:W-:Y:S01]  /*6210*/  MOV R3, R8 ;  /* 0x0000000800037202 */ /* 0x000fe20000000f00 */
[----:B------:R-:W-:Y:S01]  /*6220*/  IMAD.MOV.U32 R9, RZ, RZ, R29 ;  /* 0x000000ffff097224 */ /* 0x000fe200078e001d */
[----:B------:R-:W-:-:S07]  /*6230*/  MOV R8, 0x6250 ;  /* 0x0000625000087802 */ /* 0x000fce0000000f00 */
[----:B------:R-:W-:Y:S05]  /*6240*/  CALL.REL.NOINC `($__internal_29_$__cuda_sm20_div_u64) ;  /* 0x0000000800ec7944 */ /* 0x000fea0003c00000 */
[----:B------:R-:W-:Y:S01]  /*6250*/  MOV R4, R0 ;  /* 0x0000000000047202 */ /* 0x000fe20000000f00 */
[----:B------:R-:W-:-:S07]  /*6260*/  IMAD.MOV.U32 R5, RZ, RZ, R3 ;  /* 0x000000ffff057224 */ /* 0x000fce00078e0003 */
.L_x_1199:
[----:B------:R-:W-:Y:S05]  /*6270*/  BSYNC.RECONVERGENT B0 ;  /* 0x0000000000007941 */ /* 0x000fea0003800200 */
.L_x_1197:
[----:B------:R-:W-:Y:S01]  /*6280*/  IADD3 R6, P0, PT, R4, R2, RZ ;  /* 0x0000000204067210 */ /* 0x000fe20007f1e0ff */
[----:B------:R-:W-:Y:S03]  /*6290*/  BSSY.RECONVERGENT B0, `(.L_x_1200) ;  /* 0x0000029000007945 */ /* 0x000fe60003800200 */
[----:B------:R-:W-:Y:S02]  /*62a0*/  LOP3.LUT R0, R6, 0x3, RZ, 0xc0, !PT ;  /* 0x0000000306007812 */ /* 0x000fe400078ec0ff */
[----:B------:R-:W-:Y:S02]  /*62b0*/  IADD3.X R4, PT, PT, RZ, R5, RZ, P0, !PT ;  /* 0x00000005ff047210 */ /* 0x000fe400007fe4ff */
[----:B------:R-:W-:Y:S02]  /*62c0*/  ISETP.NE.U32.AND P1, PT, R0, 0x3, PT ;  /* 0x000000030000780c */ /* 0x000fe40003f25070 */
[----:B------:R-:W-:-:S02]  /*62d0*/  ISETP.GE.U32.AND P0, PT, R6, 0x3, PT ;  /* 0x000000030600780c */ /* 0x000fc40003f06070 */
[----:B------:R-:W-:Y:S02]  /*62e0*/  ISETP.NE.AND.EX P1, PT, RZ, RZ, PT, P1 ;  /* 0x000000ffff00720c */ /* 0x000fe40003f25310 */
[----:B------:R-:W-:-:S11]  /*62f0*/  ISETP.GE.U32.AND.EX P0, PT, R4, RZ, PT, P0 ;  /* 0x000000ff0400720c */ /* 0x000fd60003f06100 */
[----:B------:R-:W-:Y:S05]  /*6300*/  @!P1 BRA `(.L_x_1201) ;  /* 0x0000000000849947 */ /* 0x000fea0003800000 */
[----:B------:R-:W0:Y:S01]  /*6310*/  LDCU.64 UR6, c[0x0][0x450] ;  /* 0x00008a00ff0677ac */ /* 0x000e220008000a00 */
[----:B------:R-:W1:Y:S01]  /*6320*/  S2UR UR5, SR_CgaCtaId ;  /* 0x00000000000579c3 */ /* 0x000e620000008800 */
[----:B------:R-:W-:Y:S01]  /*6330*/  VIADD R6, R6, 0x1 ;  /* 0x0000000106067836 */ /* 0x000fe20000000000 */
[----:B------:R-:W2:Y:S04]  /*6340*/  LDCU.64 UR10, c[0x0][0x380] ;  /* 0x00007000ff0a77ac */ /* 0x000ea80008000a00 */
[----:B------:R-:W-:Y:S01]  /*6350*/  LOP3.LUT R6, R6, 0x3, RZ, 0xc0, !PT ;  /* 0x0000000306067812 */ /* 0x000fe200078ec0ff */
[----:B------:R-:W-:-:S03]  /*6360*/  UMOV UR4, 0x400 ;  /* 0x0000040000047882 */ /* 0x000fc60000000000 */
[----:B------:R-:W-:-:S05]  /*6370*/  IADD3 R6, P2, PT, RZ, -R6, RZ ;  /* 0x80000006ff067210 */ /* 0x000fca0007f5e0ff */
[----:B------:R-:W-:Y:S02]  /*6380*/  IMAD.X R8, RZ, RZ, -0x1, P2 ;  /* 0xffffffffff087424 */ /* 0x000fe400010e06ff */
[----:B0-----:R-:W-:Y:S02]  /*6390*/  IMAD R7, R32, UR6, RZ ;  /* 0x0000000620077c24 */ /* 0x001fe4000f8e02ff */
[----:B------:R-:W-:-:S04]  /*63a0*/  IMAD.WIDE.U32 R2, R29, UR6, RZ ;  /* 0x000000061d027c25 */ /* 0x000fc8000f8e00ff */
[----:B------:R-:W-:Y:S01]  /*63b0*/  IMAD.WIDE.U32 R4, R30, UR6, RZ ;  /* 0x000000061e047c25 */ /* 0x000fe2000f8e00ff */
[----:B-1----:R-:W-:-:S03]  /*63c0*/  ULEA UR4, UR5, UR4, 0x18 ;  /* 0x0000000405047291 */ /* 0x002fc6000f8ec0ff */
[----:B------:R-:W-:Y:S01]  /*63d0*/  IMAD R7, R30, UR7, R7 ;  /* 0x000000071e077c24 */ /* 0x000fe2000f8e0207 */
[----:B--2---:R-:W-:Y:S01]  /*63e0*/  LEA R9, P1, R4, UR10, 0x2 ;  /* 0x0000000a04097c11 */ /* 0x004fe2000f8210ff */
[----:B------:R-:W-:Y:S01]  /*63f0*/  IMAD R11, R29, UR7, R3 ;  /* 0x000000071d0b7c24 */ /* 0x000fe2000f8e0203 */
[----:B------:R-:W-:Y:S02]  /*6400*/  LEA R0, R30, UR4, 0x2 ;  /* 0x000000041e007c11 */ /* 0x000fe4000f8e10ff */
[----:B------:R-:W-:Y:S02]  /*6410*/  IADD3 R5, PT, PT, R5, R7, RZ ;  /* 0x0000000705057210 */ /* 0x000fe40007ffe0ff */
[----:B------:R-:W-:Y:S02]  /*6420*/  SHF.L.U64.HI R11, R2, 0x2, R11 ;  /* 0x00000002020b7819 */ /* 0x000fe4000001020b */
[----:B------:R-:W-:-:S07]  /*6430*/  LEA.HI.X R10, R4, UR11, R5, 0x2, P1 ;  /* 0x0000000b040a7c11 */ /* 0x000fce00088f1405 */
.L_x_1202:
[----:B0-----:R0:W1:Y:S01]  /*6440*/  LDS R7, [R0] ;  /* 0x0000000000077984 */ /* 0x0010620000000800 */
[----:B------:R-:W-:Y:S01]  /*6450*/  IADD3 R6, P1, PT, R6, 0x1, RZ ;  /* 0x0000000106067810 */ /* 0x000fe20007f3e0ff */
[----:B------:R-:W-:Y:S01]  /*6460*/  IMAD.MOV.U32 R5, RZ, RZ, R10 ;  /* 0x000000ffff057224 */ /* 0x000fe200078e000a */
[----:B------:R-:W-:Y:S02]  /*6470*/  MOV R4, R9 ;  /* 0x0000000900047202 */ /* 0x000fe40000000f00 */
[----:B------:R-:W-:Y:S02]  /*6480*/  IADD3.X R8, PT, PT, RZ, R8, RZ, P1, !PT ;  /* 0x00000008ff087210 */ /* 0x000fe40000ffe4ff */
[----:B------:R-:W-:-:S04]  /*6490*/  ISETP.NE.U32.AND P1, PT, R6, RZ, PT ;  /* 0x000000ff0600720c */ /* 0x000fc80003f25070 */
[----:B------:R-:W-:Y:S02]  /*64a0*/  ISETP.NE.AND.EX P1, PT, R8, RZ, PT, P1 ;  /* 0x000000ff0800720c */ /* 0x000fe40003f25310 */
[C---:B------:R-:W-:Y:S02]  /*64b0*/  IADD3 R30, P2, PT, R29.reuse, R30, RZ ;  /* 0x0000001e1d1e7210 */ /* 0x040fe40007f5e0ff */
[----:B------:R-:W-:Y:S02]  /*64c0*/  LEA R9, P3, R2, R9, 0x2 ;  /* 0x0000000902097211 */ /* 0x000fe400078610ff */
[----:B0-----:R-:W-:Y:S01]  /*64d0*/  LEA R0, R29, R0, 0x2 ;  /* 0x000000001d007211 */ /* 0x001fe200078e10ff */
[----:B------:R-:W-:Y:S02]  /*64e0*/  IMAD.X R32, RZ, RZ, R32, P2 ;  /* 0x000000ffff207224 */ /* 0x000fe400010e0620 */
[----:B------:R-:W-:Y:S01]  /*64f0*/  IMAD.X R10, R10, 0x1, R11, P3 ;  /* 0x000000010a0a7824 */ /* 0x000fe200018e060b */
[----:B-1----:R0:W-:Y:S03]  /*6500*/  REDG.E.ADD.STRONG.GPU desc[UR8][R4.64], R7 ;  /* 0x000000070400798e */ /* 0x0021e6000c12e108 */
[----:B------:R-:W-:Y:S05]  /*6510*/  @P1 BRA `(.L_x_1202) ;  /* 0xfffffffc00c81947 */ /* 0x000fea000383ffff */
.L_x_1201:
[----:B------:R-:W-:Y:S05]  /*6520*/  BSYNC.RECONVERGENT B0 ;  /* 0x0000000000007941 */ /* 0x000fea0003800200 */
.L_x_1200:
[----:B------:R-:W-:Y:S05]  /*6530*/  @!P0 EXIT ;  /* 0x000000000000894d */ /* 0x000fea0003800000 */
[----:B------:R-:W1:Y:S01]  /*6540*/  S2UR UR5, SR_CgaCtaId ;  /* 0x00000000000579c3 */ /* 0x000e620000008800 */
[----:B------:R-:W-:Y:S01]  /*6550*/  UMOV UR4, 0x400 ;  /* 0x0000040000047882 */ /* 0x000fe20000000000 */
[----:B------:R-:W2:Y:S01]  /*6560*/  LDCU.64 UR6, c[0x0][0x450] ;  /* 0x00008a00ff0677ac */ /* 0x000ea20008000a00 */
[----:B------:R-:W3:Y:S02]  /*6570*/  LDCU.128 UR12, c[0x0][0x380] ;  /* 0x00007000ff0c77ac */ /* 0x000ee40008000c00 */
[----:B-123--:R-:W-:-:S12]  /*6580*/  ULEA UR4, UR5, UR4, 0x18 ;  /* 0x0000000405047291 */ /* 0x00efd8000f8ec0ff */
.L_x_1203:
[----:B-1----:R-:W-:Y:S01]  /*6590*/  LEA R2, R30, UR4, 0x2 ;  /* 0x000000041e027c11 */ /* 0x002fe2000f8e10ff */
[----:B------:R-:W-:Y:S01]  /*65a0*/  IMAD R3, R32, UR6, RZ ;  /* 0x0000000620037c24 */ /* 0x000fe2000f8e02ff */
[C---:B------:R-:W-:Y:S01]  /*65b0*/  IADD3 R9, P0, PT, R29.reuse, R30, RZ ;  /* 0x0000001e1d097210 */ /* 0x040fe20007f1e0ff */
[C---:B0-----:R-:W-:Y:S01]  /*65c0*/  IMAD.WIDE.U32 R6, R30.reuse, UR6, RZ ;  /* 0x000000061e067c25 */ /* 0x041fe2000f8e00ff */
[C---:B------:R-:W-:Y:S01]  /*65d0*/  LEA R0, R29.reuse, R2, 0x2 ;  /* 0x000000021d007211 */ /* 0x040fe200078e10ff */
[----:B------:R0:W1:Y:S01]  /*65e0*/  LDS R5, [R2] ;  /* 0x0000000002057984 */ /* 0x0000620000000800 */
[C---:B------:R-:W-:Y:S01]  /*65f0*/  IADD3 R10, P1, PT, R29.reuse, R9, RZ ;  /* 0x000000091d0a7210 */ /* 0x040fe20007f3e0ff */
[----:B------:R-:W-:Y:S02]  /*6600*/  IMAD R3, R30, UR7, R3 ;  /* 0x000000071e037c24 */ /* 0x000fe4000f8e0203 */
[----:B------:R-:W-:Y:S02]  /*6610*/  IMAD R4, R29, 0x4, R0 ;  /* 0x000000041d047824 */ /* 0x000fe400078e0200 */
[----:B------:R-:W2:Y:S01]  /*6620*/  LDS R0, [R0] ;  /* 0x0000000000007984 */ /* 0x000ea20000000800 */
[----:B------:R-:W-:Y:S01]  /*6630*/  IMAD.X R8, RZ, RZ, R32, P0 ;  /* 0x000000ffff087224 */ /* 0x000fe200000e0620 */
[----:B------:R-:W-:-:S02]  /*6640*/  IADD3 R3, PT, PT, R7, R3, RZ ;  /* 0x0000000307037210 */ /* 0x000fc40007ffe0ff */
[C---:B------:R-:W-:Y:S01]  /*6650*/  LEA R16, R29.reuse, R4, 0x2 ;  /* 0x000000041d107211 */ /* 0x040fe200078e10ff */
[----:B------:R-:W-:Y:S01]  /*6660*/  IMAD.X R7, RZ, RZ, R8, P1 ;  /* 0x000000ffff077224 */ /* 0x000fe200008e0608 */
[----:B------:R-:W3:Y:S01]  /*6670*/  LDS R4, [R4] ;  /* 0x0000000004047984 */ /* 0x000ee20000000800 */
[----:B0-----:R-:W-:Y:S01]  /*6680*/  LEA R2, P0, R6, UR12, 0x2 ;  /* 0x0000000c06027c11 */ /* 0x001fe2000f8010ff */
[----:B------:R-:W-:Y:S01]  /*6690*/  IMAD R8, R8, UR6, RZ ;  /* 0x0000000608087c24 */ /* 0x000fe2000f8e02ff */
[----:B------:R-:W-:Y:S01]  /*66a0*/  IADD3 R30, P1, PT, R29, R10, RZ ;  /* 0x0000000a1d1e7210 */ /* 0x000fe20007f3e0ff */
[----:B------:R-:W0:Y:S01]  /*66b0*/  LDS R16, [R16] ;  /* 0x0000000010107984 */ /* 0x000e220000000800 */
[----:B------:R-:W-:Y:S01]  /*66c0*/  LEA.HI.X R3, R6, UR13, R3, 0x2, P0 ;  /* 0x0000000d06037c11 */ /* 0x000fe200080f1403 */
[----:B------:R-:W-:Y:S01]  /*66d0*/  IMAD R11, R7, UR6, RZ ;  /* 0x00000006070b7c24 */ /* 0x000fe2000f8e02ff */
[----:B------:R-:W-:Y:S01]  /*66e0*/  IADD3.X R32, PT, PT, RZ, R7, RZ, P1, !PT ;  /* 0x00000007ff207210 */ /* 0x000fe20000ffe4ff */
[----:B------:R-:W-:-:S02]  /*66f0*/  IMAD R13, R9, UR7, R8 ;  /* 0x00000007090d7c24 */ /* 0x000fc4000f8e0208 */
[----:B------:R-:W-:-:S04]  /*6700*/  IMAD.WIDE.U32 R6, R9, UR6, RZ ;  /* 0x0000000609067c25 */ /* 0x000fc8000f8e00ff */
[----:B------:R-:W-:Y:S01]  /*6710*/  IMAD.IADD R13, R7, 0x1, R13 ;  /* 0x00000001070d7824 */ /* 0x000fe200078e020d */
[----:B------:R-:W-:Y:S01]  /*6720*/  LEA R12, P0, R6, UR12, 0x2 ;  /* 0x0000000c060c7c11 */ /* 0x000fe2000f8010ff */
[----:B------:R-:W-:Y:S02]  /*6730*/  IMAD R17, R32, UR6, RZ ;  /* 0x0000000620117c24 */ /* 0x000fe4000f8e02ff */
[----:B------:R-:W-:Y:S01]  /*6740*/  IMAD.WIDE.U32 R8, R10, UR6, RZ ;  /* 0x000000060a087c25 */ /* 0x000fe2000f8e00ff */
[----:B------:R-:W-:-:S03]  /*6750*/  LEA.HI.X R13, R6, UR13, R13, 0x2, P0 ;  /* 0x0000000d060d7c11 */ /* 0x000fc600080f140d */
[----:B------:R-:W-:Y:S01]  /*6760*/  IMAD R15, R10, UR7, R11 ;  /* 0x000000070a0f7c24 */ /* 0x000fe2000f8e020b */
[----:B------:R-:W-:Y:S01]  /*6770*/  LEA R14, P1, R8, UR12, 0x2 ;  /* 0x0000000c080e7c11 */ /* 0x000fe2000f8210ff */
[----:B------:R-:W-:-:S03]  /*6780*/  IMAD.WIDE.U32 R10, R30, UR6, RZ ;  /* 0x000000061e0a7c25 */ /* 0x000fc6000f8e00ff */
[----:B------:R-:W-:Y:S01]  /*6790*/  IADD3 R9, PT, PT, R9, R15, RZ ;  /* 0x0000000f09097210 */ /* 0x000fe20007ffe0ff */
[----:B------:R-:W-:Y:S01]  /*67a0*/  IMAD R17, R30, UR7, R17 ;  /* 0x000000071e117c24 */ /* 0x000fe2000f8e0211 */
[----:B------:R-:W-:Y:S01]  /*67b0*/  IADD3 R30, P0, PT, R29, R30, RZ ;  /* 0x0000001e1d1e7210 */ /* 0x000fe20007f1e0ff */
[----:B-1----:R1:W-:Y:S01]  /*67c0*/  REDG.E.ADD.STRONG.GPU desc[UR8][R2.64], R5 ;  /* 0x000000050200798e */ /* 0x0023e2000c12e108 */
[----:B------:R-:W-:Y:S01]  /*67d0*/  LEA R18, P2, R10, UR12, 0x2 ;  /* 0x0000000c0a127c11 */ /* 0x000fe2000f8410ff */
[----:B------:R-:W-:Y:S01]  /*67e0*/  IMAD.IADD R7, R11, 0x1, R17 ;  /* 0x000000010b077824 */ /* 0x000fe200078e0211 */
[----:B------:R-:W-:Y:S01]  /*67f0*/  IADD3.X R32, PT, PT, RZ, R32, RZ, P0, !PT ;  /* 0x00000020ff207210 */ /* 0x000fe200007fe4ff */
[----:B--2---:R1:W-:Y:S01]  /*6800*/  REDG.E.ADD.STRONG.GPU desc[UR8][R12.64], R0 ;  /* 0x000000000c00798e */ /* 0x0043e2000c12e108 */
[----:B------:R-:W-:Y:S02]  /*6810*/  ISETP.GE.U32.AND P0, PT, R30, UR14, PT ;  /* 0x0000000e1e007c0c */ /* 0x000fe4000bf06070 */
[----:B------:R-:W-:-:S02]  /*6820*/  LEA.HI.X R15, R8, UR13, R9, 0x2, P1 ;  /* 0x0000000d080f7c11 */ /* 0x000fc400088f1409 */
[----:B------:R-:W-:Y:S02]  /*6830*/  ISETP.GE.AND.EX P0, PT, R32, UR15, PT, P0 ;  /* 0x0000000f20007c0c */ /* 0x000fe4000bf06300 */
[----:B------:R-:W-:Y:S01]  /*6840*/  LEA.HI.X R19, R10, UR13, R7, 0x2, P2 ;  /* 0x0000000d0a137c11 */ /* 0x000fe200090f1407 */
[----:B---3--:R1:W-:Y:S04]  /*6850*/  REDG.E.ADD.STRONG.GPU desc[UR8][R14.64], R4 ;  /* 0x000000040e00798e */ /* 0x0083e8000c12e108 */
[----:B0-----:R1:W-:Y:S06]  /*6860*/  REDG.E.ADD.STRONG.GPU desc[UR8][R18.64], R16 ;  /* 0x000000101200798e */ /* 0x0013ec000c12e108 */
[----:B------:R-:W-:Y:S05]  /*6870*/  @!P0 BRA `(.L_x_1203) ;  /* 0xfffffffc00448947 */ /* 0x000fea000383ffff */
[----:B------:R-:W-:Y:S05]  /*6880*/  EXIT ;  /* 0x000000000000794d */ /* 0x000fea0003800000 */
        .weak           $__internal_28_$__cuda_sm20_div_s64
        .type           $__internal_28_$__cuda_sm20_div_s64,@function
        .size           $__internal_28_$__cuda_sm20_div_s64,($__internal_29_$__cuda_sm20_div_u64 - $__internal_28_$__cuda_sm20_div_s64)
$__internal_28_$__cuda_sm20_div_s64:
        /* <DEDUP_REMOVED lines=21> */
[----:B------:R-:W-:-:S04]  /*69e0*/  IMAD.HI.U32 R17, P2, R11, R25, R16 ;  /* 0x000000190b117227 */ /* 0x000fc80007840010 */
[CC--:B------:R-:W-:Y:S02]  /*69f0*/  IMAD R16, R11.reuse, R24.reuse, RZ ;  /* 0x000000180b107224 */ /* 0x0c0fe400078e02ff */
[----:B------:R-:W-:-:S03]  /*6a00*/  IMAD.HI.U32 R24, R11, R24, RZ ;  /* 0x000000180b187227 */ /* 0x000fc600078e00ff */
[----:B------:R-:W-:Y:S01]  /*6a10*/  IADD3 R17, P3, PT, R16, R17, RZ ;  /* 0x0000001110117210 */ /* 0x000fe20007f7e0ff */
[----:B------:R-:W-:-:S04]  /*6a20*/  IMAD.X R10, R24, 0x1, R11, P1 ;  /* 0x00000001180a7824 */ /* 0x000fc800008e060b */
[----:B------:R-:W-:Y:S01]  /*6a30*/  IMAD.WIDE.U32 R24, R17, R8, RZ ;  /* 0x0000000811187225 */ /* 0x000fe200078e00ff */
[----:B------:R-:W-:-:S03]  /*6a40*/  IADD3.X R10, PT, PT, RZ, RZ, R10, P3, P2 ;  /* 0x000000ffff0a7210 */ /* 0x000fc60001fe440a */
[----:B------:R-:W-:Y:S01]  /*6a50*/  IMAD R11, R17, R9, R25 ;  /* 0x00000009110b7224 */ /* 0x000fe200078e0219 */
[----:B------:R-:W-:-:S03]  /*6a60*/  IADD3 R24, P1, PT, RZ, -R24, RZ ;  /* 0x80000018ff187210 */ /* 0x000fc60007f3e0ff */
[----:B------:R-:W-:Y:S02]  /*6a70*/  IMAD R11, R10, R8, R11 ;  /* 0x000000080a0b7224 */ /* 0x000fe400078e020b */
[----:B------:R-:W-:-:S03]  /*6a80*/  IMAD.HI.U32 R16, R17, R24, RZ ;  /* 0x0000001811107227 */ /* 0x000fc600078e00ff */
[----:B------:R-:W-:-:S05]  /*6a90*/  IADD3.X R11, PT, PT, RZ, ~R11, RZ, P1, !PT ;  /* 0x8000000bff0b7210 */ /* 0x000fca0000ffe4ff */
[----:B------:R-:W-:-:S04]  /*6aa0*/  IMAD.WIDE.U32 R16, P1, R17, R11, R16 ;  /* 0x0000000b11107225 */ /* 0x000fc80007820010 */
[----:B------:R-:W-:Y:S01]  /*6ab0*/  IMAD.HI.U32 R16, P2, R10, R24, R16 ;  /* 0x000000180a107227 */ /* 0x000fe20007840010 */
[----:B------:R-:W-:-:S03]  /*6ac0*/  IADD3 R17, P5, PT, RZ, -R7, RZ ;  /* 0x80000007ff117210 */ /* 0x000fc60007fbe0ff */
[C---:B------:R-:W-:Y:S01]  /*6ad0*/  IMAD R24, R10.reuse, R11, RZ ;  /* 0x0000000b0a187224 */ /* 0x040fe200078e02ff */
[----:B------:R-:W-:Y:S01]  /*6ae0*/  SEL R17, R17, R7, !P4 ;  /* 0x0000000711117207 */ /* 0x000fe20006000000 */
[----:B------:R-:W-:-:S03]  /*6af0*/  IMAD.HI.U32 R11, R10, R11, RZ ;  /* 0x0000000b0a0b7227 */ /* 0x000fc600078e00ff */
[----:B------:R-:W-:Y:S01]  /*6b00*/  IADD3 R24, P3, PT, R24, R16, RZ ;  /* 0x0000001018187210 */ /* 0x000fe20007f7e0ff */
[----:B------:R-:W-:Y:S01]  /*6b10*/  IMAD.X R16, RZ, RZ, ~R6, P5 ;  /* 0x000000ffff107224 */ /* 0x000fe200028e0e06 */
[----:B------:R-:W-:Y:S01]  /*6b20*/  IADD3.X R7, PT, PT, R11, R10, RZ, P1, !PT ;  /* 0x0000000a0b077210 */ /* 0x000fe20000ffe4ff */
[----:B------:R-:W-:Y:S02]  /*6b30*/  IMAD.MOV.U32 R11, RZ, RZ, RZ ;  /* 0x000000ffff0b7224 */ /* 0x000fe400078e00ff */
[----:B------:R-:W-:Y:S01]  /*6b40*/  IMAD.HI.U32 R10, R24, R17, RZ ;  /* 0x00000011180a7227 */ /* 0x000fe200078e00ff */
[----:B------:R-:W-:-:S05]  /*6b50*/  SEL R16, R16, R6, !P4 ;  /* 0x0000000610107207 */ /* 0x000fca0006000000 */
[----:B------:R-:W-:Y:S01]  /*6b60*/  IMAD.WIDE.U32 R24, R24, R16, R10 ;  /* 0x0000001018187225 */ /* 0x000fe200078e000a */
[----:B------:R-:W-:-:S05]  /*6b70*/  IADD3.X R10, PT, PT, RZ, RZ, R7, P3, P2 ;  /* 0x000000ffff0a7210 */ /* 0x000fca0001fe4407 */
        /* <DEDUP_REMOVED lines=29> */
[-C--:B------:R-:W-:Y:S02]  /*6d50*/  IADD3 R10, P3, PT, RZ, -R8.reuse, RZ ;  /* 0x80000008ff0a7210 */ /* 0x080fe40007f7e0ff */
[----:B------:R-:W-:Y:S02]  /*6d60*/  ISETP.NE.U32.AND P1, PT, R5, RZ, PT ;  /* 0x000000ff0500720c */ /* 0x000fe40003f25070 */
[-C--:B------:R-:W-:Y:S02]  /*6d70*/  IADD3.X R9, PT, PT, RZ, ~R7.reuse, RZ, P3, !PT ;  /* 0x80000007ff097210 */ /* 0x080fe40001ffe4ff */
[----:B------:R-:W-:Y:S02]  /*6d80*/  ISETP.NE.AND.EX P1, PT, R4, RZ, PT, P1 ;  /* 0x000000ff0400720c */ /* 0x000fe40003f25310 */
[----:B------:R-:W-:Y:S01]  /*6d90*/  SEL R5, R10, R8, !P2 ;  /* 0x000000080a057207 */ /* 0x000fe20005000000 */
[----:B------:R-:W-:Y:S01]  /*6da0*/  IMAD.MOV.U32 R8, RZ, RZ, R3 ;  /* 0x000000ffff087224 */ /* 0x000fe200078e0003 */
[----:B------:R-:W-:Y:S01]  /*6db0*/  SEL R4, R9, R7, !P2 ;  /* 0x0000000709047207 */ /* 0x000fe20005000000 */
[----:B------:R-:W-:Y:S01]  /*6dc0*/  HFMA2 R9, -RZ, RZ, 0, 0 ;  /* 0x00000000ff097431 */ /* 0x000fe200000001ff */
[----:B------:R-:W-:-:S02]  /*6dd0*/  SEL R5, R5, 0xffffffff, P1 ;  /* 0xffffffff05057807 */ /* 0x000fc40000800000 */
[----:B------:R-:W-:Y:S01]  /*6de0*/  SEL R4, R4, 0xffffffff, P1 ;  /* 0xffffffff04047807 */ /* 0x000fe20000800000 */
[----:B------:R-:W-:Y:S06]  /*6df0*/  RET.REL.NODEC R8 `(_ZN2at4cuda17kernelHistogram1DIiilLi1ELi2ELin1ELNS0_23CUDAHistogramMemoryTypeE0EZNS0_21CUDA_tensor_histogramIiiLb0EEEbNS_6TensorES4_S4_lNS_14AccumulateTypeIT0_Lb1EE4typeES8_NS0_13TensorArgTypeES9_S9_EUllE_EEvNS0_6detail10TensorInfoIT_T1_EESF_NSC_IKS6_SE_EElS8_S8_SE_T6_) ;  /* 0xffffff9008807950 */ /* 0x000fec0003c3ffff */
        .weak           $__internal_29_$__cuda_sm20_div_u64
        .type           $__internal_29_$__cuda_sm20_div_u64,@function
        .size           $__internal_29_$__cuda_sm20_div_u64,(.L_x_6405 - $__internal_29_$__cuda_sm20_div_u64)
$__internal_29_$__cuda_sm20_div_u64:
[----:B------:R-:W-:Y:S01]  /*6e00*/  MOV R10, R9 ;  /* 0x00000009000a7202 */ /* 0x000fe20000000f00 */
[----:B------:R-:W-:-:S05]  /*6e10*/  IMAD.U32 R11, RZ, RZ, UR4 ;  /* 0x00000004ff0b7e24 */ /* 0x000fca000f8e00ff */
        /* <DEDUP_REMOVED lines=11> */
[----:B------:R-:W-:-:S03]  /*6ed0*/  IMAD.HI.U32 R6, R4, R13, RZ ;  /* 0x0000000d04067227 */ /* 0x000fc600078e00ff */
[----:B------:R-:W-:Y:S01]  /*6ee0*/  IADD3.X R15, PT, PT, RZ, ~R7, RZ, P0, !PT ;  /* 0x80000007ff0f7210 */ /* 0x000fe200007fe4ff */
[----:B------:R-:W-:-:S04]  /*6ef0*/  IMAD.MOV.U32 R7, RZ, RZ, R4 ;  /* 0x000000ffff077224 */ /* 0x000fc800078e0004 */
        /* <DEDUP_REMOVED lines=8> */
[----:B------:R-:W-:Y:S01]  /*6f80*/  IMAD R5, R7, UR4, R5 ;  /* 0x0000000407057c24 */ /* 0x000fe2000f8e0205 */
        /* <DEDUP_REMOVED lines=12> */
[----:B------:R-:W-:Y:S02]  /*7050*/  IMAD.MOV.U32 R5, RZ, RZ, RZ ;  /* 0x000000ffff057224 */ /* 0x000fe400078e00ff */
        /* <DEDUP_REMOVED lines=9> */
[----:B------:R-:W-:-:S03]  /*70f0*/  IMAD R5, R7, UR4, R5 ;  /* 0x0000000407057c24 */ /* 0x000fc6000f8e0205 */
[-C--:B------:R-:W-:Y:S01]  /*7100*/  ISETP.GE.U32.AND P0, PT, R10, R9.reuse, PT ;  /* 0x000000090a00720c */ /* 0x080fe20003f06070 */
[----:B------:R-:W-:-:S05]  /*7110*/  IMAD R5, R6, R9, R5 ;  /* 0x0000000906057224 */ /* 0x000fca00078e0205 */
[----:B------:R-:W-:Y:S02]  /*7120*/  IADD3.X R12, PT, PT, ~R5, R0, RZ, P1, !PT ;  /* 0x00000000050c7210 */ /* 0x000fe40000ffe5ff */
[----:B------:R-:W-:Y:S02]  /*7130*/  IADD3 R0, P2, PT, R7, 0x1, RZ ;  /* 0x0000000107007810 */ /* 0x000fe40007f5e0ff */
[-C--:B------:R-:W-:Y:S02]  /*7140*/  IADD3 R4, P1, PT, -R9, R10.reuse, RZ ;  /* 0x0000000a09047210 */ /* 0x080fe40007f3e1ff */
[C---:B------:R-:W-:Y:S01]  /*7150*/  ISETP.GE.U32.AND.EX P0, PT, R12.reuse, UR4, PT, P0 ;  /* 0x000000040c007c0c */ /* 0x040fe2000bf06100 */
[----:B------:R-:W-:Y:S01]  /*7160*/  IMAD.X R3, RZ, RZ, R6, P2 ;  /* 0x000000ffff037224 */ /* 0x000fe200010e0606 */
[----:B------:R-:W-:Y:S02]  /*7170*/  IADD3.X R5, PT, PT, R12, ~UR4, RZ, P1, !PT ;  /* 0x800000040c057c10 */ /* 0x000fe40008ffe4ff */
[----:B------:R-:W-:-:S02]  /*7180*/  SEL R4, R4, R10, P0 ;  /* 0x0000000a04047207 */ /* 0x000fc40000000000 */
[----:B------:R-:W-:Y:S02]  /*7190*/  SEL R7, R0, R7, P0 ;  /* 0x0000000700077207 */ /* 0x000fe40000000000 */
[----:B------:R-:W-:Y:S02]  /*71a0*/  SEL R5, R5, R12, P0 ;  /* 0x0000000c05057207 */ /* 0x000fe40000000000 */
[----:B------:R-:W-:Y:S02]  /*71b0*/  SEL R6, R3, R6, P0 ;  /* 0x0000000603067207 */ /* 0x000fe40000000000 */
[----:B------:R-:W-:Y:S01]  /*71c0*/  ISETP.GE.U32.AND P0, PT, R4, R9, PT ;  /* 0x000000090400720c */ /* 0x000fe20003f06070 */
[----:B------:R-:W-:Y:S01]  /*71d0*/  IMAD.MOV.U32 R4, RZ, RZ, R8 ;  /* 0x000000ffff047224 */ /* 0x000fe200078e0008 */
[----:B------:R-:W-:Y:S02]  /*71e0*/  IADD3 R0, P2, PT, R7, 0x1, RZ ;  /* 0x0000000107007810 */ /* 0x000fe40007f5e0ff */
[----:B------:R-:W-:-:S02]  /*71f0*/  ISETP.NE.U32.AND P1, PT, R9, RZ, PT ;  /* 0x000000ff0900720c */ /* 0x000fc40003f25070 */
[----:B------:R-:W-:Y:S01]  /*7200*/  ISETP.GE.U32.AND.EX P0, PT, R5, UR4, PT, P0 ;  /* 0x0000000405007c0c */ /* 0x000fe2000bf06100 */
[----:B------:R-:W-:Y:S01]  /*7210*/  HFMA2 R5, -RZ, RZ, 0, 0 ;  /* 0x00000000ff057431 */ /* 0x000fe200000001ff */
[-C--:B------:R-:W-:Y:S02]  /*7220*/  IADD3.X R3, PT, PT, RZ, R6.reuse, RZ, P2, !PT ;  /* 0x00000006ff037210 */ /* 0x080fe400017fe4ff */
[----:B------:R-:W-:Y:S02]  /*7230*/  ISETP.NE.AND.EX P1, PT, RZ, UR4, PT, P1 ;  /* 0x00000004ff007c0c */ /* 0x000fe4000bf25310 */
[----:B------:R-:W-:Y:S02]  /*7240*/  SEL R0, R0, R7, P0 ;  /* 0x0000000700007207 */ /* 0x000fe40000000000 */
[----:B------:R-:W-:Y:S02]  /*7250*/  SEL R3, R3, R6, P0 ;  /* 0x0000000603037207 */ /* 0x000fe40000000000 */
[----:B------:R-:W-:-:S02]  /*7260*/  SEL R0, R0, 0xffffffff, P1 ;  /* 0xffffffff00007807 */ /* 0x000fc40000800000 */
[----:B------:R-:W-:Y:S01]  /*7270*/  SEL R3, R3, 0xffffffff, P1 ;  /* 0xffffffff03037807 */ /* 0x000fe20000800000 */
[----:B------:R-:W-:Y:S06]  /*7280*/  RET.REL.NODEC R4 `(_ZN2at4cuda17kernelHistogram1DIiilLi1ELi2ELin1ELNS0_23CUDAHistogramMemoryTypeE0EZNS0_21CUDA_tensor_histogramIiiLb0EEEbNS_6TensorES4_S4_lNS_14AccumulateTypeIT0_Lb1EE4typeES8_NS0_13TensorArgTypeES9_S9_EUllE_EEvNS0_6detail10TensorInfoIT_T1_EESF_NSC_IKS6_SE_EElS8_S8_SE_T6_) ;  /* 0xffffff8c045c7950 */ /* 0x000fec0003c3ffff */
.L_x_1204:
        /* <DEDUP_REMOVED lines=15> */
.L_x_6405:


//--------------------- .text._ZN2at4cuda17kernelHistogram1DIaalLi1ELi2ELin1ELNS0_23CUDAHistogramMemoryTypeE1EZNS0_21CUDA_tensor_histogramIaaLb0EEEbNS_6TensorES4_S4_lNS_14AccumulateTypeIT0_Lb1EE4typeES8_NS0_13TensorArgTypeES9_S9_EUllE0_EEvNS0_6detail10TensorInfoIT_T1_EESF_NSC_IKS6_SE_EElS8_S8_SE_T6_ --------------------------
	.section	.text._ZN2at4cuda17kernelHistogram1DIaalLi1ELi2ELin1ELNS0_23CUDAHistogramMemoryTypeE1EZNS0_21CUDA_tensor_histogramIaaLb0EEEbNS_6TensorES4_S4_lNS_14AccumulateTypeIT0_Lb1EE4typeES8_NS0_13TensorArgTypeES9_S9_EUllE0_EEvNS0_6detail10TensorInfoIT_T1_EESF_NSC_IKS6_SE_EElS8_S8_SE_T6_,"ax",@progbits
	.align	128
        .global         _ZN2at4cuda17kernelHistogram1DIaalLi1ELi2ELin1ELNS0_23CUDAHistogramMemoryTypeE1EZNS0_21CUDA_tensor_histogramIaaLb0EEEbNS_6TensorES4_S4_lNS_14AccumulateTypeIT0_Lb1EE4typeES8_NS0_13TensorArgTypeES9_S9_EUllE0_EEvNS0_6detail10TensorInfoIT_T1_EESF_NSC_IKS6_SE_EElS8_S8_SE_T6_
        .type           _ZN2at4cuda17kernelHistogram1DIaalLi1ELi2ELin1ELNS0_23CUDAHistogramMemoryTypeE1EZNS0_21CUDA_tensor_histogramIaaLb0EEEbNS_6TensorES4_S4_lNS_14AccumulateTypeIT0_Lb1EE4typeES8_NS0_13TensorArgTypeES9_S9_EUllE0_EEvNS0_6detail10TensorInfoIT_T1_EESF_NSC_IKS6_SE_EElS8_S8_SE_T6_,@function
        .size           _ZN2at4cuda17kernelHistogram1DIaalLi1ELi2ELin1ELNS0_23CUDAHistogramMemoryTypeE1EZNS0_21CUDA_tensor_histogramIaaLb0EEEbNS_6TensorES4_S4_lNS_14AccumulateTypeIT0_Lb1EE4typeES8_NS0_13TensorArgTypeES9_S9_EUllE0_EEvNS0_6detail10TensorInfoIT_T1_EESF_NSC_IKS6_SE_EElS8_S8_SE_T6_,(.L_x_6406 - _ZN2at4cuda17kernelHistogram1DIaalLi1ELi2ELin1ELNS0_23CUDAHistogramMemoryTypeE1EZNS0_21CUDA_tensor_histogramIaaLb0EEEbNS_6TensorES4_S4_lNS_14AccumulateTypeIT0_Lb1EE4typeES8_NS0_13TensorArgTypeES9_S9_EUllE0_EEvNS0_6detail10TensorInfoIT_T1_EESF_NSC_IKS6_SE_EElS8_S8_SE_T6_)
        .other          _ZN2at4cuda17kernelHistogram1DIaalLi1ELi2ELin1ELNS0_23CUDAHistogramMemoryTypeE1EZNS0_21CUDA_tensor_histogramIaaLb0EEEbNS_6TensorES4_S4_lNS_14AccumulateTypeIT0_Lb1EE4typeES8_NS0_13TensorArgTypeES9_S9_EUllE0_EEvNS0_6detail10TensorInfoIT_T1_EESF_NSC_IKS6_SE_EElS8_S8_SE_T6_,@"STO_CUDA_ENTRY STV_DEFAULT"
_ZN2at4cuda17kernelHistogram1DIaalLi1ELi2ELin1ELNS0_23CUDAHistogramMemoryTypeE1EZNS0_21CUDA_tensor_histogramIaaLb0EEEbNS_6TensorES4_S4_lNS_14AccumulateTypeIT0_Lb1EE4typeES8_NS0_13TensorArgTypeES9_S9_EUllE0_EEvNS0_6detail10TensorInfoIT_T1_EESF_NSC_IKS6_SE_EElS8_S8_SE_T6_:
.text._ZN2at4cuda17kernelHistogram1DIaalLi1ELi2ELin1ELNS0_23CUDAHistogramMemoryTypeE1EZNS0_21CUDA_tensor_histogramIaaLb0EEEbNS_6TensorES4_S4_lNS_14AccumulateTypeIT0_Lb1EE4typeES8_NS0_13TensorArgTypeES9_S9_EUllE0_EEvNS0_6detail10TensorInfoIT_T1_EESF_NSC_IKS6_SE_EElS8_S8_SE_T6_:
        /* <DEDUP_REMOVED lines=20> */
.L_x_1212:
[----:B0-----:R-:W0:Y:S01]  /*0140*/  LDC.64 R4, c[0x0][0x6c0] ;  /* 0x0001b000ff047b82 */ /* 0x001e220000000a00 */
[----:B------:R-:W1:Y:S01]  /*0150*/  LDCU.64 UR4, c[0x0][0x790] ;  /* 0x0000f200ff0477ac */ /* 0x000e620008000a00 */
[----:B------:R-:W2:Y:S06]  /*0160*/  LDCU.128 UR12, c[0x0][0x870] ;  /* 0x00010e00ff0c77ac */ /* 0x000eac0008000c00 */
[----:B------:R-:W3:Y:S01]  /*0170*/  LDC.64 R8, c[0x0][0x868] ;  /* 0x00021a00ff087b82 */ /* 0x000ee20000000a00 */
[----:B-1----:R-:W-:-:S04]  /*0180*/  IMAD R7, R2, UR4, RZ ;  /* 0x0000000402077c24 */ /* 0x002fc8000f8e02ff */
[C---:B------:R-:W-:Y:S02]  /*0190*/  IMAD R7, R0.reuse, UR5, R7 ;  /* 0x0000000500077c24 */ /* 0x040fe4000f8e0207 */
[----:B0-----:R-:W-:-:S04]  /*01a0*/  IMAD.WIDE.U32 R4, R0, UR4, R4 ;  /* 0x0000000400047c25 */ /* 0x001fc8000f8e0004 */
[----:B------:R-:W-:-:S06]  /*01b0*/  IMAD.IADD R5, R5, 0x1, R7 ;  /* 0x0000000105057824 */ /* 0x000fcc00078e0207 */
[----:B------:R-:W4:Y:S01]  /*01c0*/  LDG.E.S8 R5, desc[UR10][R4.64] ;  /* 0x0000000a04057981 */ /* 0x000f22000c1e1300 */
[----:B------:R-:W-:Y:S01]  /*01d0*/  IADD3 R0, P2, PT, R3, R0, RZ ;  /* 0x0000000003007210 */ /* 0x000fe20007f5e0ff */
[----:B------:R-:W-:Y:S03]  /*01e0*/  BSSY B0, `(.L_x_1206) ;  /* 0x000004f000007945 */ /* 0x000fe60003800000 */
[----:B------:R-:W-:Y:S02]  /*01f0*/  IADD3.X R2, PT, PT, RZ, R2, RZ, P2, !PT ;  /* 0x00000002ff027210 */ /* 0x000fe400017fe4ff */
[----:B--2---:R-:W-:-:S04]  /*0200*/  ISETP.GE.U32.AND P0, PT, R0, UR14, PT ;  /* 0x0000000e00007c0c */ /* 0x004fc8000bf06070 */
[----:B------:R-:W-:Y:S02]  /*0210*/  ISETP.GE.AND.EX P0, PT, R2, UR15, PT, P0 ;  /* 0x0000000f02007c0c */ /* 0x000fe4000bf06300 */
[C---:B----4-:R-:W-:Y:S02]  /*0220*/  ISETP.GT.U32.AND P1, PT, R5.reuse, UR12, PT ;  /* 0x0000000c05007c0c */ /* 0x050fe4000bf24070 */
[----:B------:R-:W-:Y:S02]  /*0230*/  SHF.R.S32.HI R6, RZ, 0x1f, R5 ;  /* 0x0000001fff067819 */ /* 0x000fe40000011405 */
[----:B---3--:R-:W-:Y:S02]  /*0240*/  ISETP.LT.U32.AND P2, PT, R5, R8, PT ;  /* 0x000000080500720c */ /* 0x008fe40003f41070 */
        /* <DEDUP_REMOVED lines=31> */
[----:B------:R-:W-:Y:S01]  /*0440*/  @!P3 LOP3.LUT R5, RZ, UR6, RZ, 0x33, !PT ;  /* 0x00000006ff05bc12 */ /* 0x000fe2000f8e33ff */
[----:B------:R-:W-:Y:S06]  /*0450*/  BRA `(.L_x_1210) ;  /* 0x0000000000147947 */ /* 0x000fec0003800000 */
.L_x_1209:
[----:B------:R-:W-:Y:S01]  /*0460*/  IMAD.U32 R11, RZ, RZ, UR6 ;  /* 0x00000006ff0b7e24 */ /* 0x000fe2000f8e00ff */
[----:B------:R-:W-:Y:S01]  /*0470*/  MOV R8, 0x4a0 ;  /* 0x000004a000087802 */ /* 0x000fe20000000f00 */
[----:B------:R-:W-:-:S07]  /*0480*/  IMAD.U32 R10, RZ, RZ, UR7 ;  /* 0x00000007ff0a7e24 */ /* 0x000fce000f8e00ff */
[----:B------:R-:W-:Y:S05]  /*0490*/  CALL.REL.NOINC `($__internal_30_$__cuda_sm20_div_s64) ;  /* 0x0000003c00c07944 */ /* 0x000fea0003c00000 */
[----:B------:R-:W-:-:S07]  /*04a0*/  MOV R5, R18 ;  /* 0x0000001200057202 */ /* 0x000fce0000000f00 */
.L_x_1210:
[----:B------:R-:W-:Y:S05]  /*04b0*/  BSYNC.RECONVERGENT B1 ;  /* 0x0000000000017941 */ /* 0x000fea0003800200 */
.L_x_1208:
[----:B------:R-:W0:Y:S01]  /*04c0*/  LDCU.64 UR8, c[0x0][0x860] ;  /* 0x00010c00ff0877ac */ /* 0x000e220008000a00 */
[----:B------:R-:W1:Y:S01]  /*04d0*/  LDC R4, c[0x0][0x380] ;  /* 0x0000e000ff047b82 */ /* 0x000e620000000800 */
[----:B------:R-:W-:Y:S01]  /*04e0*/  SHF.R.S32.HI R6, RZ, 0x1f, R5 ;  /* 0x0000001fff067819 */ /* 0x000fe20000011405 */
[----:B------:R-:W1:Y:S01]  /*04f0*/  LDCU.64 UR4, c[0x0][0x450] ;  /* 0x00008a00ff0477ac */ /* 0x000e620008000a00 */
[----:B0-----:R-:W-:-:S04]  /*0500*/  ISETP.NE.U32.AND P1, PT, R5, UR8, PT ;  /* 0x0000000805007c0c */ /* 0x001fc8000bf25070 */
[----:B------:R-:W-:Y:S01]  /*0510*/  ISETP.NE.AND.EX P1, PT, R6, UR9, PT, P1 ;  /* 0x0000000906007c0c */ /* 0x000fe2000bf25310 */
[----:B------:R-:W0:Y:S03]  /*0520*/  LDCU.64 UR8, c[0x0][0x380] ;  /* 0x00007000ff0877ac */ /* 0x000e260008000a00 */
[----:B------:R-:W-:-:S04]  /*0530*/  SEL R8, RZ, 0xffffffff, P1 ;  /* 0xffffffffff087807 */ /* 0x000fc80000800000 */
[----:B------:R-:W-:-:S05]  /*0540*/  IADD3 R9, P1, PT, R5, R8, RZ ;  /* 0x0000000805097210 */ /* 0x000fca0007f3e0ff */
[----:B-1----:R-:W-:Y:S02]  /*0550*/  IMAD R7, R9, UR4, R4 ;  /* 0x0000000409077c24 */ /* 0x002fe4000f8e0204 */
[----:B------:R-:W-:-:S03]  /*0560*/  IMAD.X R6, R6, 0x1, R8, P1 ;  /* 0x0000000106067824 */ /* 0x000fc600008e0608 */
[----:B------:R-:W-:Y:S01]  /*0570*/  LOP3.LUT R7, R7, 0x3, RZ, 0xc0, !PT ;  /* 0x0000000307077812 */ /* 0x000fe200078ec0ff */
[----:B------:R-:W-:-:S03]  /*0580*/  IMAD R6, R6, UR4, RZ ;  /* 0x0000000406067c24 */ /* 0x000fc6000f8e02ff */
[----:B------:R-:W-:-:S05]  /*0590*/  IADD3 R4, P2, PT, RZ, -R7, RZ ;  /* 0x80000007ff047210 */ /* 0x000fca0007f5e0ff */
[----:B------:R-:W-:Y:S02]  /*05a0*/  IMAD.X R5, RZ, RZ, -0x1, P2 ;  /* 0xffffffffff057424 */ /* 0x000fe400010e06ff */
[----:B------:R-:W-:-:S04]  /*05b0*/  IMAD.WIDE.U32 R4, R9, UR4, R4 ;  /* 0x0000000409047c25 */ /* 0x000fc8000f8e0004 */
[----:B------:R-:W-:Y:S01]  /*05c0*/  IMAD R9, R9, UR5, R6 ;  /* 0x0000000509097c24 */ /* 0x000fe2000f8e0206 */
[----:B0-----:R-:W-:-:S04]  /*05d0*/  IADD3 R4, P1, PT, R4, UR8, RZ ;  /* 0x0000000804047c10 */ /* 0x001fc8000ff3e0ff */
[----:B------:R-:W-:-:S05]  /*05e0*/  IADD3.X R5, PT, PT, R5, UR9, R9, P1, !PT ;  /* 0x0000000905057c10 */ /* 0x000fca0008ffe409 */
[----:B------:R0:W5:Y:S01]  /*05f0*/  LDG.E R6, desc[UR10][R4.64] ;  /* 0x0000000a04067981 */ /* 0x000162000c1e1900 */
[----:B------:R-:W-:Y:S02]  /*0600*/  HFMA2 R8, -RZ, RZ, 0, 1.5199184417724609375e-05 ;  /* 0x000000ffff087431 */ /* 0x000fe400000001ff */
[----:B------:R-:W-:-:S05]  /*0610*/  IMAD.SHL.U32 R9, R7, 0x8, RZ ;  /* 0x0000000807097824 */ /* 0x000fca00078e00ff */
[----:B------:R-:W-:-:S07]  /*0620*/  SHF.L.U32 R8, R8, R9, RZ ;  /* 0x0000000908087219 */ /* 0x000fce00000006ff */
.L_x_1211:
[----:B-----5:R-:W-:Y:S01]  /*0630*/  SHF.R.U32.HI R7, RZ, R9, R6 ;  /* 0x00000009ff077219 */ /* 0x020fe20000011606 */
[----:B------:R-:W-:Y:S05]  /*0640*/  YIELD ;  /* 0x0000000000007946 */ /* 0x000fea0003800000 */
[----:B------:R-:W-:-:S05]  /*0650*/  VIADD R7, R7, 0x1 ;  /* 0x0000000107077836 */ /* 0x000fca0000000000 */
[----:B------:R-:W-:-:S04]  /*0660*/  LOP3.LUT R7, R7, 0xff, RZ, 0xc0, !PT ;  /* 0x000000ff07077812 */ /* 0x000fc800078ec0ff */
[----:B------:R-:W-:-:S04]  /*0670*/  SHF.L.U32 R7, R7, R9, RZ ;  /* 0x0000000907077219 */ /* 0x000fc800000006ff */
[----:B------:R-:W-:-:S06]  /*0680*/  LOP3.LUT R7, R7, R6, R8, 0xf4, !PT ;  /* 0x0000000607077212 */ /* 0x000fcc00078ef408 */
[----:B------:R-:W2:Y:S02]  /*0690*/  ATOMG.E.CAS.STRONG.GPU PT, R7, [R4], R6, R7 ;  /* 0x00000006040773a9 */ /* 0x000ea400001ee107 */
[-C--:B--2---:R-:W-:Y:S02]  /*06a0*/  ISETP.NE.AND P1, PT, R6, R7.reuse, PT ;  /* 0x000000070600720c */ /* 0x084fe40003f25270 */
[----:B------:R-:W-:-:S11]  /*06b0*/  MOV R6, R7 ;  /* 0x0000000700067202 */ /* 0x000fd60000000f00 */
[----:B------:R-:W-:Y:S05]  /*06c0*/  @P1 BRA `(.L_x_1211) ;  /* 0xfffffffc00d81947 */ /* 0x000fea000383ffff */
.L_x_1207:
[----:B------:R-:W-:Y:S05]  /*06d0*/  BSYNC B0 ;  /* 0x0000000000007941 */ /* 0x000fea0003800000 */
.L_x_1206:
[----:B------:R-:W-:Y:S05]  /*06e0*/  @!P0 BRA `(.L_x_1212) ;  /* 0xfffffff800948947 */ /* 0x000fea000383ffff */
[----:B------:R-:W-:Y:S05]  /*06f0*/  EXIT ;  /* 0x000000000000794d */ /* 0x000fea0003800000 */
.L_x_1205:
[----:B------:R-:W-:Y:S02]  /*0700*/  UIADD3 UR5, UPT, UPT, UR4, -0x1, URZ ;  /* 0xffffffff04057890 */ /* 0x000fe4000fffe0ff */
[----:B------:R-:W-:Y:S02]  /*0710*/  UIADD3 UR8, UPT, UPT, UR4, -0x4, URZ ;  /* 0xfffffffc04087890 */ /* 0x000fe4000fffe0ff */
[----:B------:R-:W-:Y:S02]  /*0720*/  UIADD3 UR4, UPT, UPT, UR4, -0x2, URZ ;  /* 0xfffffffe04047890 */ /* 0x000fe4000fffe0ff */
[----:B------:R-:W-:-:S05]  /*0730*/  IMAD.U32 R4, RZ, RZ, UR5 ;  /* 0x00000005ff047e24 */ /* 0x000fca000f8e00ff */
[----:B------:R-:W-:-:S05]  /*0740*/  LOP3.LUT R5, R4, 0xfffffff8, RZ, 0xc0, !PT ;  /* 0xfffffff804057812 */ /* 0x000fca00078ec0ff */
[----:B------:R-:W-:-:S07]  /*0750*/  IMAD.MOV R5, RZ, RZ, -R5 ;  /* 0x000000ffff057224 */ /* 0x000fce00078e0a05 */
.L_x_1271:
[----:B0-----:R-:W0:Y:S01]  /*0760*/  LDCU.64 UR12, c[0x0][0x878] ;  /* 0x00010f00ff0c77ac */ /* 0x001e220008000a00 */
[-C--:B------:R-:W-:Y:S01]  /*0770*/  MOV R16, R0.reuse ;  /* 0x0000000000107202 */ /* 0x080fe20000000f00 */
[--C-:B------:R-:W-:Y:S01]  /*0780*/  IMAD.MOV.U32 R13, RZ, RZ, R2.reuse ;  /* 0x000000ffff0d7224 */ /* 0x100fe200078e0002 */
[----:B------:R-:W-:Y:S01]  /*0790*/  IADD3 R0, P1, PT, R3, R0, RZ ;  /* 0x0000000003007210 */ /* 0x000fe20007f3e0ff */
[----:B------:R-:W1:Y:S01]  /*07a0*/  LDCU UR5, c[0x0][0x858] ;  /* 0x00010b00ff0577ac */ /* 0x000e620008000800 */
[----:B------:R-:W-:Y:S02]  /*07b0*/  HFMA2 R14, -RZ, RZ, 0, 0 ;  /* 0x00000000ff0e7431 */ /* 0x000fe400000001ff */
        /* <DEDUP_REMOVED lines=8> */
[----:B------:R-:W-:Y:S01]  /*0840*/  MOV R6, R5 ;  /* 0x0000000500067202 */ /* 0x000fe20000000f00 */
[----:B------:R-:W-:-:S07]  /*0850*/  IMAD.U32 R7, RZ, RZ, UR8 ;  /* 0x00000008ff077e24 */ /* 0x000fce000f8e00ff */
.L_x_1239:
        /* <DEDUP_REMOVED lines=33> */
.L_x_1216:
[----:B------:R-:W-:Y:S01]  /*0a70*/  IMAD.MOV.U32 R26, RZ, RZ, R16 ;  /* 0x000000ffff1a7224 */ /* 0x000fe200078e0010 */
[----:B------:R-:W-:Y:S01]  /*0a80*/  MOV R20, R13 ;  /* 0x0000000d00147202 */ /* 0x000fe20000000f00 */
[----:B------:R-:W-:Y:S01]  /*0a90*/  IMAD.MOV.U32 R11, RZ, RZ, R24 ;  /* 0x000000ffff0b7224 */ /* 0x000fe200078e0018 */
[----:B------:R-:W-:Y:S01]  /*0aa0*/  MOV R8, 0xad0 ;  /* 0x00000ad000087802 */ /* 0x000fe20000000f00 */
[----:B------:R-:W-:-:S07]  /*0ab0*/  IMAD.MOV.U32 R10, RZ, RZ, R25 ;  /* 0x000000ffff0a7224 */ /* 0x000fce00078e0019 */
[----:B------:R-:W-:Y:S05]  /*0ac0*/  CALL.REL.NOINC `($__internal_30_$__cuda_sm20_div_s64) ;  /* 0x0000003800347944 */ /* 0x000fea0003c00000 */
        /* <DEDUP_REMOVED lines=10> */
.L_x_1217:
[----:B------:R-:W-:Y:S05]  /*0b70*/  BSYNC.RECONVERGENT B1 ;  /* 0x0000000000017941 */ /* 0x000fea0003800200 */
.L_x_1215:
        /* <DEDUP_REMOVED lines=38> */
.L_x_1219:
[----:B------:R-:W-:Y:S01]  /*0de0*/  MOV R26, R28 ;  /* 0x0000001c001a7202 */ /* 0x000fe20000000f00 */
[----:B------:R-:W-:Y:S01]  /*0df0*/  IMAD.MOV.U32 R20, RZ, RZ, R29 ;  /* 0x000000ffff147224 */ /* 0x000fe200078e001d */
[----:B------:R-:W-:Y:S01]  /*0e00*/  MOV R11, R16 ;  /* 0x00000010000b7202 */ /* 0x000fe20000000f00 */
[----:B------:R-:W-:Y:S01]  /*0e10*/  IMAD.MOV.U32 R10, RZ, RZ, R17 ;  /* 0x000000ffff0a7224 */ /* 0x000fe200078e0011 */
[----:B------:R-:W-:-:S07]  /*0e20*/  MOV R8, 0xe40 ;  /* 0x00000e4000087802 */ /* 0x000fce0000000f00 */
[----:B------:R-:W-:Y:S05]  /*0e30*/  CALL.REL.NOINC `($__internal_30_$__cuda_sm20_div_s64) ;  /* 0x0000003400587944 */ /* 0x000fea0003c00000 */
        /* <DEDUP_REMOVED lines=11> */
.L_x_1220:
[----:B------:R-:W-:Y:S05]  /*0ef0*/  BSYNC.RECONVERGENT B1 ;  /* 0x0000000000017941 */ /* 0x000fea0003800200 */
.L_x_1218:
        /* <DEDUP_REMOVED lines=38> */
.L_x_1222:
[----:B------:R-:W-:Y:S01]  /*1160*/  IMAD.MOV.U32 R26, RZ, RZ, R16 ;  /* 0x000000ffff1a7224 */ /* 0x000fe200078e0010 */
[----:B------:R-:W-:Y:S01]  /*1170*/  MOV R20, R17 ;  /* 0x0000001100147202 */ /* 0x000fe20000000f00 */
[----:B------:R-:W-:Y:S01]  /*1180*/  IMAD.MOV.U32 R11, RZ, RZ, R14 ;  /* 0x000000ffff0b7224 */ /* 0x000fe200078e000e */
[----:B------:R-:W-:Y:S02]  /*1190*/  MOV R10, R15 ;  /* 0x0000000f000a7202 */ /* 0x000fe40000000f00 */
[----:B------:R-:W-:-:S07]  /*11a0*/  MOV R8, 0x11c0 ;  /* 0x000011c000087802 */ /* 0x000fce0000000f00 */
[----:B------:R-:W-:Y:S05]  /*11b0*/  CALL.REL.NOINC `($__internal_30_$__cuda_sm20_div_s64) ;  /* 0x0000003000787944 */ /* 0x000fea0003c00000 */
        /* <DEDUP_REMOVED lines=11> */
.L_x_1223:
[----:B------:R-:W-:Y:S05]  /*1270*/  BSYNC.RECONVERGENT B1 ;  /* 0x0000000000017941 */ /* 0x000fea0003800200 */
.L_x_1221:
        /* <DEDUP_REMOVED lines=37> */
.L_x_1225:
        /* <DEDUP_REMOVED lines=17> */
.L_x_1226:
[----:B------:R-:W-:Y:S05]  /*15e0*/  BSYNC.RECONVERGENT B1 ;  /* 0x0000000000017941 */ /* 0x000fea0003800200 */
.L_x_1224:
        /* <DEDUP_REMOVED lines=38> */
.L_x_1228:
        /* <DEDUP_REMOVED lines=17> */
.L_x_1229:
[----:B------:R-:W-:Y:S05]  /*1960*/  BSYNC.RECONVERGENT B1 ;  /* 0x0000000000017941 */ /* 0x000fea0003800200 */
.L_x_1227:
        /* <DEDUP_REMOVED lines=38> */
.L_x_1231:
        /* <DEDUP_REMOVED lines=17> */
.L_x_1232:
[----:B------:R-:W-:Y:S05]  /*1ce0*/  BSYNC.RECONVERGENT B1 ;  /* 0x0000000000017941 */ /* 0x000fea0003800200 */
.L_x_1230:
        /* <DEDUP_REMOVED lines=38> */
.L_x_1234:
        /* <DEDUP_REMOVED lines=16> */
.L_x_1235:
[----:B------:R-:W-:Y:S05]  /*2050*/  BSYNC.RECONVERGENT B1 ;  /* 0x0000000000017941 */ /* 0x000fea0003800200 */
.L_x_1233:
        /* <DEDUP_REMOVED lines=38> */
.L_x_1237:
        /* <DEDUP_REMOVED lines=16> */
.L_x_1238:
[----:B------:R-:W-:Y:S05]  /*23c0*/  BSYNC.RECONVERGENT B1 ;  /* 0x0000000000017941 */ /* 0x000fea0003800200 */
.L_x_1236:
        /* <DEDUP_REMOVED lines=9> */
[----:B------:R-:W-:Y:S05]  /*2460*/  BSYNC.RECONVERGENT B0 ;  /* 0x0000000000007941 */ /* 0x000fea0003800200 */
.L_x_1214:
[----:B------:R-:W-:-:S07]  /*2470*/  IADD3 R12, PT, PT, R7, 0x4, RZ ;  /* 0x00000004070c7810 */ /* 0x000fce0007ffe0ff */
.L_x_1213:
        /* <DEDUP_REMOVED lines=40> */
.L_x_1244:
[----:B------:R-:W-:Y:S01]  /*2700*/  MOV R26, R16 ;  /* 0x00000010001a7202 */ /* 0x000fe20000000f00 */
[----:B------:R-:W-:Y:S01]  /*2710*/  IMAD.MOV.U32 R20, RZ, RZ, R13 ;  /* 0x000000ffff147224 */ /* 0x000fe200078e000d */
[----:B------:R-:W-:Y:S01]  /*2720*/  MOV R11, R6 ;  /* 0x00000006000b7202 */ /* 0x000fe20000000f00 */
[----:B------:R-:W-:Y:S01]  /*2730*/  IMAD.MOV.U32 R10, RZ, RZ, R7 ;  /* 0x000000ffff0a7224 */ /* 0x000fe200078e0007 */
[----:B------:R-:W-:-:S07]  /*2740*/  MOV R8, 0x2760 ;  /* 0x0000276000087802 */ /* 0x000fce0000000f00 */
[----:B------:R-:W-:Y:S05]  /*2750*/  CALL.REL.NOINC `($__internal_30_$__cuda_sm20_div_s64) ;  /* 0x0000001c00107944 */ /* 0x000fea0003c00000 */
        /* <DEDUP_REMOVED lines=10> */
.L_x_1245:
[----:B------:R-:W-:Y:S05]  /*2800*/  BSYNC.RECONVERGENT B1 ;  /* 0x0000000000017941 */ /* 0x000fea0003800200 */
.L_x_1243:
        /* <DEDUP_REMOVED lines=38> */
.L_x_1247:
        /* <DEDUP_REMOVED lines=17> */
.L_x_1248:
[----:B------:R-:W-:Y:S05]  /*2b80*/  BSYNC.RECONVERGENT B1 ;  /* 0x0000000000017941 */ /* 0x000fea0003800200 */
.L_x_1246:
        /* <DEDUP_REMOVED lines=38> */
.L_x_1250:
        /* <DEDUP_REMOVED lines=17> */
.L_x_1251:
[----:B------:R-:W-:Y:S05]  /*2f00*/  BSYNC.RECONVERGENT B1 ;  /* 0x0000000000017941 */ /* 0x000fea0003800200 */
.L_x_1249:
        /* <DEDUP_REMOVED lines=38> */
.L_x_1253:
        /* <DEDUP_REMOVED lines=16> */
.L_x_1254:
[----:B------:R-:W-:Y:S05]  /*3270*/  BSYNC.RECONVERGENT B1 ;  /* 0x0000000000017941 */ /* 0x000fea0003800200 */
.L_x_1252:
[----:B------:R-:W0:Y:S01]  /*3280*/  LDC.64 R6, c[0x0][R6+0x450] ;  /* 0x0001140006067b82 */ /* 0x000e220000000a00 */
[----:B------:R-:W-:Y:S01]  /*3290*/  MOV R14, R24 ;  /* 0x00000018000e7202 */ /* 0x000fe20000000f00 */
[----:B------:R-:W-:Y:S02]  /*32a0*/  IMAD.MOV.U32 R15, RZ, RZ, R4 ;  /* 0x000000ffff0f7224 */ /* 0x000fe400078e0004 */
[-C--:B0-----:R-:W-:Y:S02]  /*32b0*/  IMAD R7, R7, R8.reuse, RZ ;  /* 0x0000000807077224 */ /* 0x081fe400078e02ff */
[----:B------:R-:W-:-:S04]  /*32c0*/  IMAD.WIDE.U32 R14, R6, R8, R14 ;  /* 0x00000008060e7225 */ /* 0x000fc800078e000e */
[----:B------:R-:W-:-:S05]  /*32d0*/  IMAD R7, R6, R11, R7 ;  /* 0x0000000b06077224 */ /* 0x000fca00078e0207 */
[----:B------:R-:W-:-:S07]  /*32e0*/  IADD3 R9, PT, PT, R15, R7, RZ ;  /* 0x000000070f097210 */ /* 0x000fce0007ffe0ff */
.L_x_1242:
        /* <DEDUP_REMOVED lines=39> */
.L_x_1257:
[----:B------:R-:W-:Y:S01]  /*3560*/  MOV R26, R16 ;  /* 0x00000010001a7202 */ /* 0x000fe20000000f00 */
[----:B------:R-:W-:Y:S01]  /*3570*/  IMAD.MOV.U32 R20, RZ, RZ, R13 ;  /* 0x000000ffff147224 */ /* 0x000fe200078e000d */
[----:B------:R-:W-:Y:S01]  /*3580*/  MOV R11, R24 ;  /* 0x00000018000b7202 */ /* 0x000fe20000000f00 */
[----:B------:R-:W-:Y:S01]  /*3590*/  IMAD.MOV.U32 R10, RZ, RZ, R25 ;  /* 0x000000ffff0a7224 */ /* 0x000fe200078e0019 */
[----:B------:R-:W-:-:S07]  /*35a0*/  MOV R8, 0x35c0 ;  /* 0x000035c000087802 */ /* 0x000fce0000000f00 */
[----:B------:R-:W-:Y:S05]  /*35b0*/  CALL.REL.NOINC `($__internal_30_$__cuda_sm20_div_s64) ;  /* 0x0000000c00787944 */ /* 0x000fea0003c00000 */
[----:B------:R-:W-:Y:S01]  /*35c0*/  IADD3 R21, P1, PT, RZ, -R18, RZ ;  /* 0x80000012ff157210 */ /* 0x000fe20007f3e0ff */
[----:B------:R-:W-:-:S03]  /*35d0*/  IMAD.MOV.U32 R17, RZ, RZ, R13 ;  /* 0x000000ffff117224 */ /* 0x000fc600078e000d */
[----:B------:R-:W-:Y:S01]  /*35e0*/  IADD3.X R15, PT, PT, RZ, ~R19, RZ, P1, !PT ;  /* 0x80000013ff0f7210 */ /* 0x000fe20000ffe4ff */
[----:B------:R-:W-:-:S04]  /*35f0*/  IMAD.WIDE.U32 R10, R24, R21, R16 ;  /* 0x00000015180a7225 */ /* 0x000fc800078e0010 */
[----:B------:R-:W-:Y:S01]  /*3600*/  IMAD R15, R15, R24, RZ ;  /* 0x000000180f0f7224 */ /* 0x000fe200078e02ff */
[----:B------:R-:W-:-:S03]  /*3610*/  MOV R24, R18 ;  /* 0x0000001200187202 */ /* 0x000fc60000000f00 */
[----:B------:R-:W-:Y:S01]  /*3620*/  IMAD R15, R25, R21, R15 ;  /* 0x00000015190f7224 */ /* 0x000fe200078e020f */
[----:B------:R-:W-:Y:S01]  /*3630*/  MOV R21, R10 ;  /* 0x0000000a00157202 */ /* 0x000fe20000000f00 */
[----:B------:R-:W-:Y:S02]  /*3640*/  IMAD.MOV.U32 R25, RZ, RZ, R19 ;  /* 0x000000ffff197224 */ /* 0x000fe400078e0013 */
[----:B------:R-:W-:-:S07]  /*3650*/  IMAD.IADD R13, R11, 0x1, R15 ;  /* 0x000000010b0d7824 */ /* 0x000fce00078e020f */
.L_x_1258:
[----:B------:R-:W-:Y:S05]  /*3660*/  BSYNC.RECONVERGENT B1 ;  /* 0x0000000000017941 */ /* 0x000fea0003800200 */
.L_x_1256:
        /* <DEDUP_REMOVED lines=38> */
.L_x_1260:
        /* <DEDUP_REMOVED lines=14> */
[----:B------:R-:W-:Y:S02]  /*39b0*/  MOV R17, R8 ;  /* 0x0000000800117202 */ /* 0x000fe40000000f00 */
[----:B------:R-:W-:Y:S01]  /*39c0*/  MOV R13, R19 ;  /* 0x00000013000d7202 */ /* 0x000fe20000000f00 */
[----:B------:R-:W-:-:S07]  /*39d0*/  IMAD.IADD R11, R9, 0x1, R11 ;  /* 0x00000001090b7824 */ /* 0x000fce00078e020b */
.L_x_1261:
[----:B------:R-:W-:Y:S05]  /*39e0*/  BSYNC.RECONVERGENT B1 ;  /* 0x0000000000017941 */ /* 0x000fea0003800200 */
.L_x_1259:
[----:B------:R0:W1:Y:S02]  /*39f0*/  LDC.64 R8, c[0x0][R6+0x450] ;  /* 0x0001140006087b82 */ /* 0x0000640000000a00 */
[----:B0-----:R-:W-:Y:S02]  /*3a00*/  IMAD.MOV.U32 R6, RZ, RZ, R14 ;  /* 0x000000ffff067224 */ /* 0x001fe400078e000e */
[-C--:B-1----:R-:W-:Y:S02]  /*3a10*/  IMAD R9, R9, R17.reuse, RZ ;  /* 0x0000001109097224 */ /* 0x082fe400078e02ff */
[----:B------:R-:W-:-:S04]  /*3a20*/  IMAD.WIDE.U32 R14, R8, R17, R6 ;  /* 0x00000011080e7225 */ /* 0x000fc800078e0006 */
[----:B------:R-:W-:-:S05]  /*3a30*/  IMAD R9, R8, R11, R9 ;  /* 0x0000000b08097224 */ /* 0x000fca00078e0209 */
[----:B------:R-:W-:-:S07]  /*3a40*/  IADD3 R9, PT, PT, R15, R9, RZ ;  /* 0x000000090f097210 */ /* 0x000fce0007ffe0ff */
.L_x_1255:
        /* <DEDUP_REMOVED lines=36> */
.L_x_1263:
[----:B------:R-:W-:Y:S01]  /*3c90*/  IMAD.MOV.U32 R26, RZ, RZ, R16 ;  /* 0x000000ffff1a7224 */ /* 0x000fe200078e0010 */
[----:B------:R-:W-:Y:S01]  /*3ca0*/  MOV R20, R13 ;  /* 0x0000000d00147202 */ /* 0x000fe20000000f00 */
[----:B------:R-:W-:Y:S01]  /*3cb0*/  IMAD.MOV.U32 R11, RZ, RZ, R24 ;  /* 0x000000ffff0b7224 */ /* 0x000fe200078e0018 */
[----:B------:R-:W-:Y:S02]  /*3cc0*/  MOV R10, R25 ;  /* 0x00000019000a7202 */ /* 0x000fe40000000f00 */
[----:B------:R-:W-:-:S07]  /*3cd0*/  MOV R8, 0x3cf0 ;  /* 0x00003cf000087802 */ /* 0x000fce0000000f00 */
[----:B------:R-:W-:Y:S05]  /*3ce0*/  CALL.REL.NOINC `($__internal_30_$__cuda_sm20_div_s64) ;  /* 0x0000000400ac7944 */ /* 0x000fea0003c00000 */
[----:B------:R-:W-:Y:S02]  /*3cf0*/  IADD3 R15, P1, PT, RZ, -R18, RZ ;  /* 0x80000012ff0f7210 */ /* 0x000fe40007f3e0ff */
[----:B------:R-:W-:Y:S01]  /*3d00*/  MOV R12, R16 ;  /* 0x00000010000c7202 */ /* 0x000fe20000000f00 */
[----:B------:R-:W-:Y:S02]  /*3d10*/  IMAD.MOV.U32 R16, RZ, RZ, R18 ;  /* 0x000000ffff107224 */ /* 0x000fe400078e0012 */
[----:B------:R-:W-:Y:S02]  /*3d20*/  IMAD.X R7, RZ, RZ, ~R19, P1 ;  /* 0x000000ffff077224 */ /* 0x000fe400008e0e13 */
[----:B------:R-:W-:-:S04]  /*3d30*/  IMAD.WIDE.U32 R10, R24, R15, R12 ;  /* 0x0000000f180a7225 */ /* 0x000fc800078e000c */
[----:B------:R-:W-:Y:S02]  /*3d40*/  IMAD R7, R7, R24, RZ ;  /* 0x0000001807077224 */ /* 0x000fe400078e02ff */
[----:B------:R-:W-:Y:S02]  /*3d50*/  IMAD.MOV.U32 R13, RZ, RZ, R19 ;  /* 0x000000ffff0d7224 */ /* 0x000fe400078e0013 */
[----:B------:R-:W-:-:S05]  /*3d60*/  IMAD R7, R25, R15, R7 ;  /* 0x0000000f19077224 */ /* 0x000fca00078e0207 */
[----:B------:R-:W-:-:S07]  /*3d70*/  IADD3 R17, PT, PT, R11, R7, RZ ;  /* 0x000000070b117210 */ /* 0x000fce0007ffe0ff */
.L_x_1264:
[----:B------:R-:W-:Y:S05]  /*3d80*/  BSYNC.RECONVERGENT B1 ;  /* 0x0000000000017941 */ /* 0x000fea0003800200 */
.L_x_1262:
[----:B------:R-:W0:Y:S01]  /*3d90*/  LDC.64 R6, c[0x0][R6+0x450] ;  /* 0x0001140006067b82 */ /* 0x000e220000000a00 */
[----:B------:R-:W-:Y:S01]  /*3da0*/  MOV R15, R9 ;  /* 0x00000009000f7202 */ /* 0x000fe20000000f00 */
[-C--:B0-----:R-:W-:Y:S02]  /*3db0*/  IMAD R7, R7, R10.reuse, RZ ;  /* 0x0000000a07077224 */ /* 0x081fe400078e02ff */
[----:B------:R-:W-:-:S04]  /*3dc0*/  IMAD.WIDE.U32 R14, R6, R10, R14 ;  /* 0x0000000a060e7225 */ /* 0x000fc800078e000e */
[----:B------:R-:W-:-:S04]  /*3dd0*/  IMAD R7, R6, R17, R7 ;  /* 0x0000001106077224 */ /* 0x000fc800078e0207 */
[----:B------:R-:W-:-:S07]  /*3de0*/  IMAD.IADD R9, R15, 0x1, R7 ;  /* 0x000000010f097824 */ /* 0x000fce00078e0207 */
.L_x_1241:
[----:B------:R-:W-:Y:S05]  /*3df0*/  BSYNC.RECONVERGENT B0 ;  /* 0x0000000000007941 */ /* 0x000fea0003800200 */
.L_x_1240:
[----:B------:R-:W0:Y:S01]  /*3e00*/  LDCU.64 UR14, c[0x0][0x790] ;  /* 0x0000f200ff0e77ac */ /* 0x000e220008000a00 */
[----:B------:R-:W-:Y:S01]  /*3e10*/  MOV R15, R9 ;  /* 0x00000009000f7202 */ /* 0x000fe20000000f00 */
[----:B------:R-:W1:Y:S01]  /*3e20*/  LDC.64 R10, c[0x0][0x868] ;  /* 0x00021a00ff0a7b82 */ /* 0x000e620000000a00 */
[----:B------:R-:W2:Y:S01]  /*3e30*/  LDCU.64 UR12, c[0x0][0x6c0] ;  /* 0x0000d800ff0c77ac */ /* 0x000ea20008000a00 */
[----:B0-----:R-:W-:-:S04]  /*3e40*/  IMAD.WIDE.U32 R6, R16, UR14, R14 ;  /* 0x0000000e10067c25 */ /* 0x001fc8000f8e000e */
[----:B------:R-:W-:Y:S01]  /*3e50*/  IMAD R9, R13, UR14, RZ ;  /* 0x0000000e0d097c24 */ /* 0x000fe2000f8e02ff */
[----:B--2---:R-:W-:-:S03]  /*3e60*/  IADD3 R6, P1, PT, R6, UR12, RZ ;  /* 0x0000000c06067c10 */ /* 0x004fc6000ff3e0ff */
[----:B------:R-:W-:-:S05]  /*3e70*/  IMAD R9, R16, UR15, R9 ;  /* 0x0000000f10097c24 */ /* 0x000fca000f8e0209 */
[----:B------:R-:W-:Y:S01]  /*3e80*/  IADD3.X R7, PT, PT, R7, UR13, R9, P1, !PT ;  /* 0x0000000d07077c10 */ /* 0x000fe20008ffe409 */
[----:B------:R-:W0:Y:S05]  /*3e90*/  LDCU.64 UR12, c[0x0][0x870] ;  /* 0x00010e00ff0c77ac */ /* 0x000e2a0008000a00 */
[----:B------:R-:W0:Y:S01]  /*3ea0*/  LDG.E.S8 R7, desc[UR10][R6.64] ;  /* 0x0000000a06077981 */ /* 0x000e22000c1e1300 */
        /* <DEDUP_REMOVED lines=37> */
.L_x_1268:
[----:B------:R-:W-:Y:S01]  /*4100*/  MOV R11, UR6 ;  /* 0x00000006000b7c02 */ /* 0x000fe20008000f00 */
[----:B------:R-:W-:Y:S01]  /*4110*/  IMAD.U32 R10, RZ, RZ, UR7 ;  /* 0x00000007ff0a7e24 */ /* 0x000fe2000f8e00ff */
[----:B------:R-:W-:-:S07]  /*4120*/  MOV R8, 0x4140 ;  /* 0x0000414000087802 */ /* 0x000fce0000000f00 */
[----:B------:R-:W-:Y:S05]  /*4130*/  CALL.REL.NOINC `($__internal_30_$__cuda_sm20_div_s64) ;  /* 0x0000000000987944 */ /* 0x000fea0003c00000 */
[----:B------:R-:W-:-:S07]  /*4140*/  MOV R6, R18 ;  /* 0x0000001200067202 */ /* 0x000fce0000000f00 */
.L_x_1269:
[----:B------:R-:W-:Y:S05]  /*4150*/  BSYNC.RECONVERGENT B1 ;  /* 0x0000000000017941 */ /* 0x000fea0003800200 */
.L_x_1267:
        /* <DEDUP_REMOVED lines=13> */
[----:B------:R-:W-:-:S04]  /*4230*/  IADD3 R6, P2, PT, RZ, -R9, RZ ;  /* 0x80000009ff067210 */ /* 0x000fc80007f5e0ff */
[----:B------:R-:W-:-:S03]  /*4240*/  IADD3.X R7, PT, PT, RZ, -0x1, RZ, P2, !PT ;  /* 0xffffffffff077810 */ /* 0x000fc600017fe4ff */
[----:B------:R-:W-:-:S04]  /*4250*/  IMAD.WIDE.U32 R6, R11, UR14, R6 ;  /* 0x0000000e0b067c25 */ /* 0x000fc8000f8e0006 */
[----:B------:R-:W-:Y:S01]  /*4260*/  IMAD R11, R11, UR15, R8 ;  /* 0x0000000f0b0b7c24 */ /* 0x000fe2000f8e0208 */
[----:B0-----:R-:W-:-:S04]  /*4270*/  IADD3 R6, P1, PT, R6, UR12, RZ ;  /* 0x0000000c06067c10 */ /* 0x001fc8000ff3e0ff */
[----:B------:R-:W-:-:S05]  /*4280*/  IADD3.X R7, PT, PT, R7, UR13, R11, P1, !PT ;  /* 0x0000000d07077c10 */ /* 0x000fca0008ffe40b */
[----:B------:R0:W5:Y:S01]  /*4290*/  LDG.E R8, desc[UR10][R6.64] ;  /* 0x0000000a06087981 */ /* 0x000162000c1e1900 */
[----:B------:R-:W-:Y:S01]  /*42a0*/  IMAD.MOV.U32 R11, RZ, RZ, 0xff ;  /* 0x000000ffff0b7424 */ /* 0x000fe200078e00ff */
[----:B------:R-:W-:-:S04]  /*42b0*/  SHF.L.U32 R10, R9, 0x3, RZ ;  /* 0x00000003090a7819 */ /* 0x000fc800000006ff */
[----:B------:R-:W-:-:S07]  /*42c0*/  SHF.L.U32 R11, R11, R10, RZ ;  /* 0x0000000a0b0b7219 */ /* 0x000fce00000006ff */
.L_x_1270:
        /* <DEDUP_REMOVED lines=10> */
.L_x_1266:
[----:B------:R-:W-:Y:S05]  /*4370*/  BSYNC B0 ;  /* 0x0000000000007941 */ /* 0x000fea0003800000 */
.L_x_1265:
[----:B------:R-:W-:Y:S05]  /*4380*/  @!P0 BRA `(.L_x_1271) ;  /* 0xffffffc000f48947 */ /* 0x000fea000383ffff */
[----:B------:R-:W-:Y:S05]  /*4390*/  EXIT ;  /* 0x000000000000794d */ /* 0x000fea0003800000 */
        .weak           $__internal_30_$__cuda_sm20_div_s64
        .type           $__internal_30_$__cuda_sm20_div_s64,@function
        .size           $__internal_30_$__cuda_sm20_div_s64,(.L_x_6406 - $__internal_30_$__cuda_sm20_div_s64)
$__internal_30_$__cuda_sm20_div_s64:
        /* <DEDUP_REMOVED lines=86> */
[----:B------:R-:W-:Y:S05]  /*4900*/  RET.REL.NODEC R10 `(_ZN2at4cuda17kernelHistogram1DIaalLi1ELi2ELin1ELNS0_23CUDAHistogramMemoryTypeE1EZNS0_21CUDA_tensor_histogramIaaLb0EEEbNS_6TensorES4_S4_lNS_14AccumulateTypeIT0_Lb1EE4typeES8_NS0_13TensorArgTypeES9_S9_EUllE0_EEvNS0_6detail10TensorInfoIT_T1_EESF_NSC_IKS6_SE_EElS8_S8_SE_T6_) ;  /* 0xffffffb40abc7950 */ /* 0x000fea0003c3ffff */
.L_x_1272:
        /* <DEDUP_REMOVED lines=15> */
.L_x_6406:


//--------------------- .text._ZN2at4cuda17kernelHistogram1DIaalLi1ELi2ELin1ELNS0_23CUDAHistogramMemoryTypeE0EZNS0_21CUDA_tensor_histogramIaaLb0EEEbNS_6TensorES4_S4_lNS_14AccumulateTypeIT0_Lb1EE4typeES8_NS0_13TensorArgTypeES9_S9_EUllE0_EEvNS0_6detail10TensorInfoIT_T1_EESF_NSC_IKS6_SE_EElS8_S8_SE_T6_ --------------------------
	.section	.text._ZN2at4cuda17kernelHistogram1DIaalLi1ELi2ELin1ELNS0_23CUDAHistogramMemoryTypeE0EZNS0_21CUDA_tensor_histogramIaaLb0EEEbNS_6TensorES4_S4_lNS_14AccumulateTypeIT0_Lb1EE4typeES8_NS0_13TensorArgTypeES9_S9_EUllE0_EEvNS0_6detail10TensorInfoIT_T1_EESF_NSC_IKS6_SE_EElS8_S8_SE_T6_,"ax",@progbits
	.align	128
        .global         _ZN2at4cuda17kernelHistogram1DIaalLi1ELi2ELin1ELNS0_23CUDAHistogramMemoryTypeE0EZNS0_21CUDA_tensor_histogramIaaLb0EEEbNS_6TensorES4_S4_lNS_14AccumulateTypeIT0_Lb1EE4typeES8_NS0_13TensorArgTypeES9_S9_EUllE0_EEvNS0_6detail10TensorInfoIT_T1_EESF_NSC_IKS6_SE_EElS8_S8_SE_T6_
        .type           _ZN2at4cuda17kernelHistogram1DIaalLi1ELi2ELin1ELNS0_23CUDAHistogramMemoryTypeE0EZNS0_21CUDA_tensor_histogramIaaLb0EEEbNS_6TensorES4_S4_lNS_14AccumulateTypeIT0_Lb1EE4typeES8_NS0_13TensorArgTypeES9_S9_EUllE0_EEvNS0_6detail10TensorInfoIT_T1_EESF_NSC_IKS6_SE_EElS8_S8_SE_T6_,@function
        .size           _ZN2at4cuda17kernelHistogram1DIaalLi1ELi2ELin1ELNS0_23CUDAHistogramMemoryTypeE0EZNS0_21CUDA_tensor_histogramIaaLb0EEEbNS_6TensorES4_S4_lNS_14AccumulateTypeIT0_Lb1EE4typeES8_NS0_13TensorArgTypeES9_S9_EUllE0_EEvNS0_6detail10TensorInfoIT_T1_EESF_NSC_IKS6_SE_EElS8_S8_SE_T6_,(.L_x_6408 - _ZN2at4cuda17kernelHistogram1DIaalLi1ELi2ELin1ELNS0_23CUDAHistogramMemoryTypeE0EZNS0_21CUDA_tensor_histogramIaaLb0EEEbNS_6TensorES4_S4_lNS_14AccumulateTypeIT0_Lb1EE4typeES8_NS0_13TensorArgTypeES9_S9_EUllE0_EEvNS0_6detail10TensorInfoIT_T1_EESF_NSC_IKS6_SE_EElS8_S8_SE_T6_)
        .other          _ZN2at4cuda17kernelHistogram1DIaalLi1ELi2ELin1ELNS0_23CUDAHistogramMemoryTypeE0EZNS0_21CUDA_tensor_histogramIaaLb0EEEbNS_6TensorES4_S4_lNS_14AccumulateTypeIT0_Lb1EE4typeES8_NS0_13TensorArgTypeES9_S9_EUllE0_EEvNS0_6detail10TensorInfoIT_T1_EESF_NSC_IKS6_SE_EElS8_S8_SE_T6_,@"STO_CUDA_ENTRY STV_DEFAULT"
_ZN2at4cuda17kernelHistogram1DIaalLi1ELi2ELin1ELNS0_23CUDAHistogramMemoryTypeE0EZNS0_21CUDA_tensor_histogramIaaLb0EEEbNS_6TensorES4_S4_lNS_14AccumulateTypeIT0_Lb1EE4typeES8_NS0_13TensorArgTypeES9_S9_EUllE0_EEvNS0_6detail10TensorInfoIT_T1_EESF_NSC_IKS6_SE_EElS8_S8_SE_T6_:
.text._ZN2at4cuda17kernelHistogram1DIaalLi1ELi2ELin1ELNS0_23CUDAHistogramMemoryTypeE0EZNS0_21CUDA_tensor_histogramIaaLb0EEEbNS_6TensorES4_S4_lNS_14AccumulateTypeIT0_Lb1EE4typeES8_NS0_13TensorArgTypeES9_S9_EUllE0_EEvNS0_6detail10TensorInfoIT_T1_EESF_NSC_IKS6_SE_EElS8_S8_SE_T6_:
        /* <DEDUP_REMOVED lines=44> */
.L_x_1276:
[----:B------:R-:W-:-:S07]  /*02c0*/  MOV R4, 0x2e0 ;  /* 0x000002e000047802 */ /* 0x000fce0000000f00 */
[----:B------:R-:W-:Y:S05]  /*02d0*/  CALL.REL.NOINC `($__internal_32_$__cuda_sm20_div_u64) ;  /* 0x0000004c00a07944 */ /* 0x000fea0003c00000 */
[----:B------:R-:W-:Y:S01]  /*02e0*/  IMAD.MOV.U32 R4, RZ, RZ, R3 ;  /* 0x000000ffff047224 */ /* 0x000fe200078e0003 */
[----:B------:R-:W-:-:S07]  /*02f0*/  MOV R5, R6 ;  /* 0x0000000600057202 */ /* 0x000fce0000000f00 */
.L_x_1277:
[----:B------:R-:W-:Y:S05]  /*0300*/  BSYNC.RECONVERGENT B1 ;  /* 0x0000000000017941 */ /* 0x000fea0003800200 */
.L_x_1275:
        /* <DEDUP_REMOVED lines=19> */
.L_x_1280:
[----:B------:R-:W-:Y:S01]  /*0440*/  IMAD.IADD R3, R2, 0x1, R7 ;  /* 0x0000000102037824 */ /* 0x000fe200078e0207 */
[----:B------:R-:W-:Y:S02]  /*0450*/  IADD3 R4, P0, PT, R4, 0x1, RZ ;  /* 0x0000000104047810 */ /* 0x000fe40007f1e0ff */
[----:B------:R-:W-:Y:S02]  /*0460*/  IADD3 R7, P2, PT, R0, R7, RZ ;  /* 0x0000000700077210 */ /* 0x000fe40007f5e0ff */
[----:B------:R0:W-:Y:S01]  /*0470*/  STS.U8 [R3], RZ ;  /* 0x000000ff03007388 */ /* 0x0001e20000000000 */
[----:B------:R-:W-:Y:S01]  /*0480*/  IMAD.X R5, RZ, RZ, R5, P0 ;  /* 0x000000ffff057224 */ /* 0x000fe200000e0605 */
[----:B------:R-:W-:Y:S02]  /*0490*/  ISETP.NE.U32.AND P0, PT, R4, R11, PT ;  /* 0x0000000b0400720c */ /* 0x000fe40003f05070 */
[----:B------:R-:W-:Y:S02]  /*04a0*/  IADD3.X R9, PT, PT, RZ, R9, RZ, P2, !PT ;  /* 0x00000009ff097210 */ /* 0x000fe400017fe4ff */
[----:B------:R-:W-:-:S13]  /*04b0*/  ISETP.NE.AND.EX P0, PT, R5, RZ, PT, P0 ;  /* 0x000000ff0500720c */ /* 0x000fda0003f05300 */
[----:B0-----:R-:W-:Y:S05]  /*04c0*/  @P0 BRA `(.L_x_1280) ;  /* 0xfffffffc00dc0947 */ /* 0x001fea000383ffff */
.L_x_1279:
[----:B------:R-:W-:Y:S05]  /*04d0*/  BSYNC.RECONVERGENT B1 ;  /* 0x0000000000017941 */ /* 0x000fea0003800200 */
.L_x_1278:
[----:B------:R-:W-:Y:S05]  /*04e0*/  @!P1 BRA `(.L_x_1274) ;  /* 0x0000000000409947 */ /* 0x000fea0003800000 */
[----:B------:R-:W0:Y:S01]  /*04f0*/  S2R R3, SR_CgaCtaId ;  /* 0x0000000000037919 */ /* 0x000e220000008800 */
[----:B------:R-:W-:-:S04]  /*0500*/  MOV R2, 0x400 ;  /* 0x0000040000027802 */ /* 0x000fc80000000f00 */
[----:B0-----:R-:W-:-:S07]  /*0510*/  LEA R4, R3, R2, 0x18 ;  /* 0x0000000203047211 */ /* 0x001fce00078ec0ff */
.L_x_1281:
[----:B0-----:R-:W-:Y:S01]  /*0520*/  IMAD.IADD R11, R4, 0x1, R7 ;  /* 0x00000001040b7824 */ /* 0x001fe200078e0207 */
[----:B------:R-:W-:-:S03]  /*0530*/  LEA R7, P0, R0, R7, 0x2 ;  /* 0x0000000700077211 */ /* 0x000fc600078010ff */
[----:B------:R-:W-:Y:S01]  /*0540*/  IMAD.IADD R3, R11, 0x1, R0 ;  /* 0x000000010b037824 */ /* 0x000fe200078e0200 */
[----:B------:R0:W-:Y:S01]  /*0550*/  STS.U8 [R11], RZ ;  /* 0x000000ff0b007388 */ /* 0x0001e20000000000 */
[----:B------:R-:W-:Y:S02]  /*0560*/  LEA.HI.X R9, R0, R9, RZ, 0x2, P0 ;  /* 0x0000000900097211 */ /* 0x000fe400000f14ff */
[----:B------:R-:W-:Y:S01]  /*0570*/  ISETP.GE.U32.AND P0, PT, R7, UR6, PT ;  /* 0x0000000607007c0c */ /* 0x000fe2000bf06070 */
[----:B------:R0:W-:Y:S01]  /*0580*/  STS.U8 [R3], RZ ;  /* 0x000000ff03007388 */ /* 0x0001e20000000000 */
[----:B------:R-:W-:Y:S02]  /*0590*/  IADD3 R5, PT, PT, R3, R0, RZ ;  /* 0x0000000003057210 */ /* 0x000fe40007ffe0ff */
[----:B------:R-:W-:-:S03]  /*05a0*/  ISETP.GE.AND.EX P0, PT, R9, UR7, PT, P0 ;  /* 0x0000000709007c0c */ /* 0x000fc6000bf06300 */
[----:B------:R-:W-:Y:S01]  /*05b0*/  IMAD.IADD R2, R5, 0x1, R0 ;  /* 0x0000000105027824 */ /* 0x000fe200078e0200 */
[----:B------:R0:W-:Y:S04]  /*05c0*/  STS.U8 [R5], RZ ;  /* 0x000000ff05007388 */ /* 0x0001e80000000000 */
[----:B------:R0:W-:Y:S05]  /*05d0*/  STS.U8 [R2], RZ ;  /* 0x000000ff02007388 */ /* 0x0001ea0000000000 */
[----:B------:R-:W-:Y:S05]  /*05e0*/  @!P0 BRA `(.L_x_1281) ;  /* 0xfffffffc00cc8947 */ /* 0x000fea000383ffff */
.L_x_1274:
[----:B------:R-:W-:Y:S05]  /*05f0*/  BSYNC.RECONVERGENT B0 ;  /* 0x0000000000007941 */ /* 0x000fea0003800200 */
.L_x_1273:
        /* <DEDUP_REMOVED lines=19> */
.L_x_1290:
[----:B------:R-:W0:Y:S01]  /*0730*/  LDC.64 R2, c[0x0][0x6c0] ;  /* 0x0001b000ff027b82 */ /* 0x000e220000000a00 */
[----:B------:R-:W1:Y:S07]  /*0740*/  LDCU.64 UR4, c[0x0][0x790] ;  /* 0x0000f200ff0477ac */ /* 0x000e6e0008000a00 */
[----:B------:R-:W2:Y:S01]  /*0750*/  LDC.64 R6, c[0x0][0x868] ;  /* 0x00021a00ff067b82 */ /* 0x000ea20000000a00 */
[----:B-1----:R-:W-:-:S04]  /*0760*/  IMAD R5, R27, UR4, RZ ;  /* 0x000000041b057c24 */ /* 0x002fc8000f8e02ff */
[C---:B------:R-:W-:Y:S02]  /*0770*/  IMAD R5, R26.reuse, UR5, R5 ;  /* 0x000000051a057c24 */ /* 0x040fe4000f8e0205 */
[----:B0-----:R-:W-:Y:S01]  /*0780*/  IMAD.WIDE.U32 R2, R26, UR4, R2 ;  /* 0x000000041a027c25 */ /* 0x001fe2000f8e0002 */
[----:B------:R-:W0:Y:S04]  /*0790*/  LDCU.128 UR4, c[0x0][0x870] ;  /* 0x00010e00ff0477ac */ /* 0x000e280008000c00 */
[----:B------:R-:W-:-:S06]  /*07a0*/  IADD3 R3, PT, PT, R3, R5, RZ ;  /* 0x0000000503037210 */ /* 0x000fcc0007ffe0ff */
[----:B------:R-:W3:Y:S01]  /*07b0*/  LDG.E.S8 R3, desc[UR8][R2.64] ;  /* 0x0000000802037981 */ /* 0x000ee2000c1e1300 */
[----:B------:R-:W-:Y:S01]  /*07c0*/  IADD3 R26, P2, PT, R32, R26, RZ ;  /* 0x0000001a201a7210 */ /* 0x000fe20007f5e0ff */
[----:B------:R-:W-:Y:S04]  /*07d0*/  BSSY B0, `(.L_x_1284) ;  /* 0x000004c000007945 */ /* 0x000fe80003800000 */
[----:B------:R-:W-:Y:S01]  /*07e0*/  IMAD.X R27, RZ, RZ, R27, P2 ;  /* 0x000000ffff1b7224 */ /* 0x000fe200010e061b */
[----:B0-----:R-:W-:-:S04]  /*07f0*/  ISETP.GE.U32.AND P0, PT, R26, UR6, PT ;  /* 0x000000061a007c0c */ /* 0x001fc8000bf06070 */
[----:B------:R-:W-:Y:S02]  /*0800*/  ISETP.GE.AND.EX P0, PT, R27, UR7, PT, P0 ;  /* 0x000000071b007c0c */ /* 0x000fe4000bf06300 */
[C---:B---3--:R-:W-:Y:S02]  /*0810*/  ISETP.GT.U32.AND P1, PT, R3.reuse, UR4, PT ;  /* 0x0000000403007c0c */ /* 0x048fe4000bf24070 */
[----:B------:R-:W-:Y:S02]  /*0820*/  SHF.R.S32.HI R4, RZ, 0x1f, R3 ;  /* 0x0000001fff047819 */ /* 0x000fe40000011403 */
[----:B--2---:R-:W-:Y:S02]  /*0830*/  ISETP.LT.U32.AND P2, PT, R3, R6, PT ;  /* 0x000000060300720c */ /* 0x004fe40003f41070 */
        /* <DEDUP_REMOVED lines=33> */
.L_x_1287:
[----:B------:R-:W-:Y:S01]  /*0a50*/  IMAD.MOV.U32 R4, RZ, RZ, R23 ;  /* 0x000000ffff047224 */ /* 0x000fe200078e0017 */
[----:B------:R-:W-:Y:S02]  /*0a60*/  MOV R3, R30 ;  /* 0x0000001e00037202 */ /* 0x000fe40000000f00 */
[----:B------:R-:W-:-:S07]  /*0a70*/  MOV R2, 0xa90 ;  /* 0x00000a9000027802 */ /* 0x000fce0000000f00 */
[----:B------:R-:W-:Y:S05]  /*0a80*/  CALL.REL.NOINC `($__internal_31_$__cuda_sm20_div_s64) ;  /* 0x0000004000587944 */ /* 0x000fea0003c00000 */
[----:B------:R-:W-:-:S07]  /*0a90*/  IMAD.MOV.U32 R3, RZ, RZ, R4 ;  /* 0x000000ffff037224 */ /* 0x000fce00078e0004 */
.L_x_1288:
[----:B------:R-:W-:Y:S05]  /*0aa0*/  BSYNC.RECONVERGENT B1 ;  /* 0x0000000000017941 */ /* 0x000fea0003800200 */
.L_x_1286:
[----:B------:R-:W0:Y:S01]  /*0ab0*/  S2UR UR5, SR_CgaCtaId ;  /* 0x00000000000579c3 */ /* 0x000e220000008800 */
[----:B------:R-:W1:Y:S01]  /*0ac0*/  LDCU.64 UR10, c[0x0][0x860] ;  /* 0x00010c00ff0a77ac */ /* 0x000e620008000a00 */
[----:B------:R-:W-:Y:S01]  /*0ad0*/  SHF.R.S32.HI R0, RZ, 0x1f, R3 ;  /* 0x0000001fff007819 */ /* 0x000fe20000011403 */
[----:B------:R-:W-:-:S05]  /*0ae0*/  UMOV UR4, 0x400 ;  /* 0x0000040000047882 */ /* 0x000fca0000000000 */
[----:B------:R-:W2:Y:S01]  /*0af0*/  S2UR UR6, SR_SWINHI ;  /* 0x00000000000679c3 */ /* 0x000ea20000002f00 */
[----:B-1----:R-:W-:-:S04]  /*0b00*/  ISETP.NE.U32.AND P1, PT, R3, UR10, PT ;  /* 0x0000000a03007c0c */ /* 0x002fc8000bf25070 */
[----:B------:R-:W-:Y:S01]  /*0b10*/  ISETP.NE.AND.EX P1, PT, R0, UR11, PT, P1 ;  /* 0x0000000b00007c0c */ /* 0x000fe2000bf25310 */
[----:B0-----:R-:W-:-:S03]  /*0b20*/  ULEA UR7, UR5, UR4, 0x18 ;  /* 0x0000000405077291 */ /* 0x001fc6000f8ec0ff */
[----:B------:R-:W-:-:S04]  /*0b30*/  SEL R4, RZ, 0xffffffff, P1 ;  /* 0xffffffffff047807 */ /* 0x000fc80000800000 */
[----:B------:R-:W-:Y:S01]  /*0b40*/  UMOV UR4, UR7 ;  /* 0x0000000700047c82 */ /* 0x000fe20008000000 */
[----:B--2---:R-:W-:Y:S01]  /*0b50*/  UMOV UR5, UR6 ;  /* 0x0000000600057c82 */ /* 0x004fe20008000000 */
[----:B------:R-:W-:-:S04]  /*0b60*/  IADD3 R0, PT, PT, R3, UR4, R4 ;  /* 0x0000000403007c10 */ /* 0x000fc8000fffe004 */
[C---:B------:R-:W-:Y:S01]  /*0b70*/  LOP3.LUT R2, R0.reuse, 0x3, RZ, 0xc0, !PT ;  /* 0x0000000300027812 */ /* 0x040fe200078ec0ff */
[----:B------:R-:W-:-:S03]  /*0b80*/  IMAD.SHL.U32 R0, R0, 0x8, RZ ;  /* 0x0000000800007824 */ /* 0x000fc600078e00ff */
[----:B------:R-:W-:Y:S01]  /*0b90*/  IADD3 R3, PT, PT, -R2, R3, R4 ;  /* 0x0000000302037210 */ /* 0x000fe20007ffe104 */
[----:B------:R-:W-:Y:S01]  /*0ba0*/  HFMA2 R4, -RZ, RZ, 0, 1.5199184417724609375e-05 ;  /* 0x000000ffff047431 */ /* 0x000fe200000001ff */
[----:B------:R-:W-:-:S03]  /*0bb0*/  LOP3.LUT R7, R0, 0x18, RZ, 0xc0, !PT ;  /* 0x0000001800077812 */ /* 0x000fc600078ec0ff */
[----:B------:R0:W1:Y:S01]  /*0bc0*/  LDS R2, [R3+UR7] ;  /* 0x0000000703027984 */ /* 0x0000620008000800 */
[----:B------:R-:W-:Y:S01]  /*0bd0*/  VIADD R5, R3, UR7 ;  /* 0x0000000703057c36 */ /* 0x000fe20008000000 */
[----:B------:R-:W-:-:S07]  /*0be0*/  SHF.L.U32 R4, R4, R7, RZ ;  /* 0x0000000704047219 */ /* 0x000fce00000006ff */
.L_x_1289:
[----:B-1----:R-:W-:Y:S01]  /*0bf0*/  SHF.R.U32.HI R0, RZ, R7, R2 ;  /* 0x00000007ff007219 */ /* 0x002fe20000011602 */
[----:B------:R-:W-:Y:S05]  /*0c00*/  YIELD ;  /* 0x0000000000007946 */ /* 0x000fea0003800000 */
[----:B------:R-:W-:-:S05]  /*0c10*/  VIADD R0, R0, 0x1 ;  /* 0x0000000100007836 */ /* 0x000fca0000000000 */
[----:B------:R-:W-:-:S04]  /*0c20*/  LOP3.LUT R0, R0, 0xff, RZ, 0xc0, !PT ;  /* 0x000000ff00007812 */ /* 0x000fc800078ec0ff */
[----:B0-----:R-:W-:-:S04]  /*0c30*/  SHF.L.U32 R3, R0, R7, RZ ;  /* 0x0000000700037219 */ /* 0x001fc800000006ff */
[----:B------:R-:W-:-:S06]  /*0c40*/  LOP3.LUT R3, R3, R2, R4, 0xf4, !PT ;  /* 0x0000000203037212 */ /* 0x000fcc00078ef404 */
[----:B------:R-:W0:Y:S02]  /*0c50*/  ATOMS.CAS R3, [R5], R2, R3 ;  /* 0x000000020503738d */ /* 0x000e240000000003 */
[-C--:B0-----:R-:W-:Y:S02]  /*0c60*/  ISETP.NE.AND P1, PT, R2, R3.reuse, PT ;  /* 0x000000030200720c */ /* 0x081fe40003f25270 */
[----:B------:R-:W-:-:S11]  /*0c70*/  MOV R2, R3 ;  /* 0x0000000300027202 */ /* 0x000fd60000000f00 */
[----:B------:R-:W-:Y:S05]  /*0c80*/  @P1 BRA `(.L_x_1289) ;  /* 0xfffffffc00d81947 */ /* 0x000fea000383ffff */
.L_x_1285:
[----:B------:R-:W-:Y:S05]  /*0c90*/  BSYNC B0 ;  /* 0x0000000000007941 */ /* 0x000fea0003800000 */
.L_x_1284:
[----:B------:R-:W-:Y:S05]  /*0ca0*/  @!P0 BRA `(.L_x_1290) ;  /* 0xfffffff800a08947 */ /* 0x000fea000383ffff */
[----:B------:R-:W-:Y:S05]  /*0cb0*/  BRA `(.L_x_1282) ;  /* 0x0000003c00187947 */ /* 0x000fea0003800000 */
.L_x_1283:
[C---:B------:R-:W-:Y:S02]  /*0cc0*/  VIADD R31, R35.reuse, 0xffffffff ;  /* 0xffffffff231f7836 */ /* 0x040fe40000000000 */
[C---:B------:R-:W-:Y:S01]  /*0cd0*/  VIADD R36, R35.reuse, 0xfffffffc ;  /* 0xfffffffc23247836 */ /* 0x040fe20000000000 */
[----:B------:R-:W-:Y:S02]  /*0ce0*/  IADD3 R35, PT, PT, R35, -0x2, RZ ;  /* 0xfffffffe23237810 */ /* 0x000fe40007ffe0ff */
[----:B------:R-:W-:-:S05]  /*0cf0*/  LOP3.LUT R34, R31, 0xfffffff8, RZ, 0xc0, !PT ;  /* 0xfffffff81f227812 */ /* 0x000fca00078ec0ff */
[----:B------:R-:W-:-:S07]  /*0d00*/  IMAD.MOV R34, RZ, RZ, -R34 ;  /* 0x000000ffff227224 */ /* 0x000fce00078e0a22 */
.L_x_1349:
[----:B0-----:R-:W0:Y:S01]  /*0d10*/  LDCU.64 UR6, c[0x0][0x878] ;  /* 0x00010f00ff0677ac */ /* 0x001e220008000a00 */
[----:B------:R-:W-:Y:S01]  /*0d20*/  IMAD.MOV.U32 R12, RZ, RZ, R26 ;  /* 0x000000ffff0c7224 */ /* 0x000fe200078e001a */
[----:B------:R-:W-:Y:S02]  /*0d30*/  IADD3 R26, P1, PT, R32, R26, RZ ;  /* 0x0000001a201a7210 */ /* 0x000fe40007f3e0ff */
[----:B------:R-:W-:Y:S01]  /*0d40*/  CS2R R16, SRZ ;  /* 0x0000000000107805 */ /* 0x000fe2000001ff00 */
[----:B------:R-:W1:Y:S01]  /*0d50*/  LDCU UR4, c[0x0][0x858] ;  /* 0x00010b00ff0477ac */ /* 0x000e620008000800 */
[----:B------:R-:W-:Y:S01]  /*0d60*/  MOV R5, R27 ;  /* 0x0000001b00057202 */ /* 0x000fe20000000f00 */
[----:B------:R-:W-:Y:S01]  /*0d70*/  IMAD.X R27, RZ, RZ, R27, P1 ;  /* 0x000000ffff1b7224 */ /* 0x000fe200008e061b */
[----:B------:R-:W-:Y:S02]  /*0d80*/  ISETP.GE.U32.AND P1, PT, R35, 0x7, PT ;  /* 0x000000072300780c */ /* 0x000fe40003f26070 */
[----:B0-----:R-:W-:-:S04]  /*0d90*/  ISETP.GE.U32.AND P0, PT, R26, UR6, PT ;  /* 0x000000061a007c0c */ /* 0x001fc8000bf06070 */
[----:B------:R-:W-:Y:S01]  /*0da0*/  ISETP.GE.AND.EX P0, PT, R27, UR7, PT, P0 ;  /* 0x000000071b007c0c */ /* 0x000fe2000bf06300 */
[----:B-1----:R-:W-:-:S06]  /*0db0*/  IMAD.U32 R0, RZ, RZ, UR4 ;  /* 0x00000004ff007e24 */ /* 0x002fcc000f8e00ff */
[----:B------:R-:W-:Y:S06]  /*0dc0*/  @!P1 BRA `(.L_x_1291) ;  /* 0x0000001c00089947 */ /* 0x000fec0003800000 */
[----:B------:R-:W-:Y:S01]  /*0dd0*/  BSSY.RECONVERGENT B0, `(.L_x_1292) ;  /* 0x00001c0000007945 */ /* 0x000fe20003800200 */
[----:B------:R-:W-:Y:S01]  /*0de0*/  MOV R25, R34 ;  /* 0x0000002200197202 */ /* 0x000fe20000000f00 */
[----:B------:R-:W-:-:S07]  /*0df0*/  IMAD.MOV.U32 R0, RZ, RZ, R36 ;  /* 0x000000ffff007224 */ /* 0x000fce00078e0024 */
.L_x_1317:
        /* <DEDUP_REMOVED lines=34> */
.L_x_1294:
[----:B------:R-:W-:Y:S01]  /*1020*/  MOV R6, R12 ;  /* 0x0000000c00067202 */ /* 0x000fe20000000f00 */
[----:B------:R-:W-:Y:S01]  /*1030*/  IMAD.MOV.U32 R4, RZ, RZ, R10 ;  /* 0x000000ffff047224 */ /* 0x000fe200078e000a */
[----:B------:R-:W-:Y:S01]  /*1040*/  MOV R2, 0x1070 ;  /* 0x0000107000027802 */ /* 0x000fe20000000f00 */
[----:B------:R-:W-:-:S07]  /*1050*/  IMAD.MOV.U32 R3, RZ, RZ, R11 ;  /* 0x000000ffff037224 */ /* 0x000fce00078e000b */
[----:B------:R-:W-:Y:S05]  /*1060*/  CALL.REL.NOINC `($__internal_31_$__cuda_sm20_div_s64) ;  /* 0x0000003800e07944 */ /* 0x000fea0003c00000 */
        /* <DEDUP_REMOVED lines=10> */
.L_x_1295:
[----:B------:R-:W-:Y:S05]  /*1110*/  BSYNC.RECONVERGENT B1 ;  /* 0x0000000000017941 */ /* 0x000fea0003800200 */
.L_x_1293:
        /* <DEDUP_REMOVED lines=40> */
.L_x_1297:
[----:B------:R-:W-:Y:S01]  /*13a0*/  IMAD.MOV.U32 R6, RZ, RZ, R10 ;  /* 0x000000ffff067224 */ /* 0x000fe200078e000a */
[----:B------:R-:W-:Y:S01]  /*13b0*/  MOV R4, R12 ;  /* 0x0000000c00047202 */ /* 0x000fe20000000f00 */
[----:B------:R-:W-:Y:S01]  /*13c0*/  IMAD.MOV.U32 R5, RZ, RZ, R11 ;  /* 0x000000ffff057224 */ /* 0x000fe200078e000b */
[----:B------:R-:W-:Y:S01]  /*13d0*/  MOV R2, 0x1400 ;  /* 0x0000140000027802 */ /* 0x000fe20000000f00 */
[----:B------:R-:W-:-:S07]  /*13e0*/  IMAD.MOV.U32 R3, RZ, RZ, R13 ;  /* 0x000000ffff037224 */ /* 0x000fce00078e000d */
[----:B------:R-:W-:Y:S05]  /*13f0*/  CALL.REL.NOINC `($__internal_31_$__cuda_sm20_div_s64) ;  /* 0x0000003400fc7944 */ /* 0x000fea0003c00000 */
        /* <DEDUP_REMOVED lines=10> */
.L_x_1298:
[----:B------:R-:W-:Y:S05]  /*14a0*/  BSYNC.RECONVERGENT B1 ;  /* 0x0000000000017941 */ /* 0x000fea0003800200 */
.L_x_1296:
        /* <DEDUP_REMOVED lines=38> */
.L_x_1300:
        /* <DEDUP_REMOVED lines=16> */
.L_x_1301:
[----:B------:R-:W-:Y:S05]  /*1810*/  BSYNC.RECONVERGENT B1 ;  /* 0x0000000000017941 */ /* 0x000fea0003800200 */
.L_x_1299:
        /* <DEDUP_REMOVED lines=37> */
.L_x_1303:
[----:B------:R-:W-:Y:S01]  /*1a70*/  MOV R6, R10 ;  /* 0x0000000a00067202 */ /* 0x000fe20000000f00 */
[----:B------:R-:W-:Y:S01]  /*1a80*/  IMAD.MOV.U32 R5, RZ, RZ, R11 ;  /* 0x000000ffff057224 */ /* 0x000fe200078e000b */
[----:B------:R-:W-:Y:S01]  /*1a90*/  MOV R3, R13 ;  /* 0x0000000d00037202 */ /* 0x000fe20000000f00 */
[----:B------:R-:W-:Y:S01]  /*1aa0*/  IMAD.MOV.U32 R4, RZ, RZ, R12 ;  /* 0x000000ffff047224 */ /* 0x000fe200078e000c */
[----:B------:R-:W-:-:S07]  /*1ab0*/  MOV R2, 0x1ad0 ;  /* 0x00001ad000027802 */ /* 0x000fce0000000f00 */
[----:B------:R-:W-:Y:S05]  /*1ac0*/  CALL.REL.NOINC `($__internal_31_$__cuda_sm20_div_s64) ;  /* 0x0000003000487944 */ /* 0x000fea0003c00000 */
        /* <DEDUP_REMOVED lines=10> */
.L_x_1304:
[----:B------:R-:W-:Y:S05]  /*1b70*/  BSYNC.RECONVERGENT B1 ;  /* 0x0000000000017941 */ /* 0x000fea0003800200 */
.L_x_1302:
        /* <DEDUP_REMOVED lines=38> */
.L_x_1306:
        /* <DEDUP_REMOVED lines=16> */
.L_x_1307:
[----:B------:R-:W-:Y:S05]  /*1ee0*/  BSYNC.RECONVERGENT B1 ;  /* 0x0000000000017941 */ /* 0x000fea0003800200 */
.L_x_1305:
        /* <DEDUP_REMOVED lines=38> */
.L_x_1309:
        /* <DEDUP_REMOVED lines=16> */
.L_x_1310:
[----:B------:R-:W-:Y:S05]  /*2250*/  BSYNC.RECONVERGENT B1 ;  /* 0x0000000000017941 */ /* 0x000fea0003800200 */
.L_x_1308:
        /* <DEDUP_REMOVED lines=38> */
.L_x_1312:
        /* <DEDUP_REMOVED lines=16> */
.L_x_1313:
[----:B------:R-:W-:Y:S05]  /*25c0*/  BSYNC.RECONVERGENT B1 ;  /* 0x0000000000017941 */ /* 0x000fea0003800200 */
.L_x_1311:
        /* <DEDUP_REMOVED lines=38> */
.L_x_1315:
        /* <DEDUP_REMOVED lines=8> */
[----:B------:R-:W-:-:S03]  /*28b0*/  MOV R7, R11 ;  /* 0x0000000b00077202 */ /* 0x000fc60000000f00 */
[----:B------:R-:W-:Y:S02]  /*28c0*/  IMAD.X R5, RZ, RZ, ~R3, P1 ;  /* 0x000000ffff057224 */ /* 0x000fe400008e0e03 */
[----:B------:R-:W-:-:S04]  /*28d0*/  IMAD.WIDE.U32 R6, R12, R9, R6 ;  /* 0x000000090c067225 */ /* 0x000fc800078e0006 */
[----:B------:R-:W-:Y:S02]  /*28e0*/  IMAD R5, R5, R12, RZ ;  /* 0x0000000c05057224 */ /* 0x000fe400078e02ff */
[----:B------:R-:W-:Y:S02]  /*28f0*/  IMAD.MOV.U32 R12, RZ, RZ, R4 ;  /* 0x000000ffff0c7224 */ /* 0x000fe400078e0004 */
[----:B------:R-:W-:-:S04]  /*2900*/  IMAD R5, R13, R9, R5 ;  /* 0x000000090d057224 */ /* 0x000fc800078e0205 */
[----:B------:R-:W-:Y:S01]  /*2910*/  IMAD.IADD R9, R7, 0x1, R5 ;  /* 0x0000000107097824 */ /* 0x000fe200078e0205 */
[----:B------:R-:W-:-:S07]  /*2920*/  MOV R5, R3 ;  /* 0x0000000300057202 */ /* 0x000fce0000000f00 */
.L_x_1316:
[----:B------:R-:W-:Y:S05]  /*2930*/  BSYNC.RECONVERGENT B1 ;  /* 0x0000000000017941 */ /* 0x000fea0003800200 */
.L_x_1314:
[----:B------:R0:W1:Y:S01]  /*2940*/  LDC.64 R2, c[0x0][R20+0x450] ;  /* 0x0001140014027b82 */ /* 0x0000620000000a00 */
[----:B------:R-:W-:Y:S02]  /*2950*/  VIADD R0, R0, 0xfffffff8 ;  /* 0xfffffff800007836 */ /* 0x000fe40000000000 */
[----:B0-----:R-:W-:Y:S02]  /*2960*/  IMAD.MOV.U32 R20, RZ, RZ, R16 ;  /* 0x000000ffff147224 */ /* 0x001fe400078e0010 */
[-C--:B-1----:R-:W-:Y:S02]  /*2970*/  IMAD R3, R3, R6.reuse, RZ ;  /* 0x0000000603037224 */ /* 0x082fe400078e02ff */
[----:B------:R-:W-:-:S04]  /*2980*/  IMAD.WIDE.U32 R6, R2, R6, R20 ;  /* 0x0000000602067225 */ /* 0x000fc800078e0014 */
[----:B------:R-:W-:Y:S01]  /*2990*/  IMAD R3, R2, R9, R3 ;  /* 0x0000000902037224 */ /* 0x000fe200078e0203 */
[----:B------:R-:W-:-:S03]  /*29a0*/  MOV R17, R6 ;  /* 0x0000000600117202 */ /* 0x000fc60000000f00 */
[----:B------:R-:W-:Y:S01]  /*29b0*/  IMAD.IADD R16, R7, 0x1, R3 ;  /* 0x0000000107107824 */ /* 0x000fe200078e0203 */
[----:B------:R-:W-:Y:S06]  /*29c0*/  @P6 BRA `(.L_x_1317) ;  /* 0xffffffe4000c6947 */ /* 0x000fec000383ffff */
[----:B------:R-:W-:Y:S05]  /*29d0*/  BSYNC.RECONVERGENT B0 ;  /* 0x0000000000007941 */ /* 0x000fea0003800200 */
.L_x_1292:
[----:B------:R-:W-:-:S07]  /*29e0*/  VIADD R0, R0, 0x4 ;  /* 0x0000000400007836 */ /* 0x000fce0000000000 */
.L_x_1291:
        /* <DEDUP_REMOVED lines=41> */
.L_x_1322:
        /* <DEDUP_REMOVED lines=15> */
.L_x_1323:
[----:B------:R-:W-:Y:S05]  /*2d70*/  BSYNC.RECONVERGENT B1 ;  /* 0x0000000000017941 */ /* 0x000fea0003800200 */
.L_x_1321:
        /* <DEDUP_REMOVED lines=40> */
.L_x_1325:
        /* <DEDUP_REMOVED lines=16> */
.L_x_1326:
[----:B------:R-:W-:Y:S05]  /*3100*/  BSYNC.RECONVERGENT B1 ;  /* 0x0000000000017941 */ /* 0x000fea0003800200 */
.L_x_1324:
        /* <DEDUP_REMOVED lines=38> */
.L_x_1328:
[----:B------:R-:W-:Y:S01]  /*3370*/  IMAD.MOV.U32 R6, RZ, RZ, R10 ;  /* 0x000000ffff067224 */ /* 0x000fe200078e000a */
[----:B------:R-:W-:Y:S01]  /*3380*/  MOV R5, R11 ;  /* 0x0000000b00057202 */ /* 0x000fe20000000f00 */
[----:B------:R-:W-:Y:S01]  /*3390*/  IMAD.MOV.U32 R4, RZ, RZ, R12 ;  /* 0x000000ffff047224 */ /* 0x000fe200078e000c */
[----:B------:R-:W-:Y:S02]  /*33a0*/  MOV R3, R13 ;  /* 0x0000000d00037202 */ /* 0x000fe40000000f00 */
        /* <DEDUP_REMOVED lines=12> */
.L_x_1329:
[----:B------:R-:W-:Y:S05]  /*3470*/  BSYNC.RECONVERGENT B1 ;  /* 0x0000000000017941 */ /* 0x000fea0003800200 */
.L_x_1327:
        /* <DEDUP_REMOVED lines=38> */
.L_x_1331:
        /* <DEDUP_REMOVED lines=16> */
.L_x_1332:
[----:B------:R-:W-:Y:S05]  /*37e0*/  BSYNC.RECONVERGENT B1 ;  /* 0x0000000000017941 */ /* 0x000fea0003800200 */
.L_x_1330:
[----:B------:R0:W1:Y:S02]  /*37f0*/  LDC.64 R2, c[0x0][R20+0x450] ;  /* 0x0001140014027b82 */ /* 0x0000640000000a00 */
[----:B0-----:R-:W-:Y:S02]  /*3800*/  IMAD.MOV.U32 R20, RZ, RZ, R16 ;  /* 0x000000ffff147224 */ /* 0x001fe400078e0010 */
[-C--:B-1----:R-:W-:Y:S02]  /*3810*/  IMAD R3, R3, R6.reuse, RZ ;  /* 0x0000000603037224 */ /* 0x082fe400078e02ff */
[----:B------:R-:W-:-:S04]  /*3820*/  IMAD.WIDE.U32 R6, R2, R6, R20 ;  /* 0x0000000602067225 */ /* 0x000fc800078e0014 */
[----:B------:R-:W-:Y:S01]  /*3830*/  IMAD R3, R2, R9, R3 ;  /* 0x0000000902037224 */ /* 0x000fe200078e0203 */
[----:B------:R-:W-:-:S03]  /*3840*/  MOV R17, R6 ;  /* 0x0000000600117202 */ /* 0x000fc60000000f00 */
[----:B------:R-:W-:-:S07]  /*3850*/  IMAD.IADD R16, R7, 0x1, R3 ;  /* 0x0000000107107824 */ /* 0x000fce00078e0203 */
.L_x_1320:
        /* <DEDUP_REMOVED lines=39> */
.L_x_1335:
[----:B------:R-:W-:Y:S01]  /*3ad0*/  IMAD.MOV.U32 R6, RZ, RZ, R12 ;  /* 0x000000ffff067224 */ /* 0x000fe200078e000c */
[----:B------:R-:W-:Y:S01]  /*3ae0*/  MOV R4, R10 ;  /* 0x0000000a00047202 */ /* 0x000fe20000000f00 */
[----:B------:R-:W-:Y:S01]  /*3af0*/  IMAD.MOV.U32 R3, RZ, RZ, R11 ;  /* 0x000000ffff037224 */ /* 0x000fe200078e000b */
[----:B------:R-:W-:-:S07]  /*3b00*/  MOV R2, 0x3b20 ;  /* 0x00003b2000027802 */ /* 0x000fce0000000f00 */
[----:B------:R-:W-:Y:S05]  /*3b10*/  CALL.REL.NOINC `($__internal_31_$__cuda_sm20_div_s64) ;  /* 0x0000001000347944 */ /* 0x000fea0003c00000 */
        /* <DEDUP_REMOVED lines=10> */
.L_x_1336:
[----:B------:R-:W-:Y:S05]  /*3bc0*/  BSYNC.RECONVERGENT B1 ;  /* 0x0000000000017941 */ /* 0x000fea0003800200 */
.L_x_1334:
        /* <DEDUP_REMOVED lines=40> */
.L_x_1338:
        /* <DEDUP_REMOVED lines=16> */
.L_x_1339:
[----:B------:R-:W-:Y:S05]  /*3f50*/  BSYNC.RECONVERGENT B1 ;  /* 0x0000000000017941 */ /* 0x000fea0003800200 */
.L_x_1337:
[----:B------:R0:W1:Y:S02]  /*3f60*/  LDC.64 R2, c[0x0][R20+0x450] ;  /* 0x0001140014027b82 */ /* 0x0000640000000a00 */
[----:B0-----:R-:W-:Y:S02]  /*3f70*/  IMAD.MOV.U32 R20, RZ, RZ, R16 ;  /* 0x000000ffff147224 */ /* 0x001fe400078e0010 */
[-C--:B-1----:R-:W-:Y:S02]  /*3f80*/  IMAD R3, R3, R6.reuse, RZ ;  /* 0x0000000603037224 */ /* 0x082fe400078e02ff */
[----:B------:R-:W-:-:S04]  /*3f90*/  IMAD.WIDE.U32 R6, R2, R6, R20 ;  /* 0x0000000602067225 */ /* 0x000fc800078e0014 */
[----:B------:R-:W-:Y:S01]  /*3fa0*/  IMAD R3, R2, R9, R3 ;  /* 0x0000000902037224 */ /* 0x000fe200078e0203 */
[----:B------:R-:W-:-:S03]  /*3fb0*/  MOV R17, R6 ;  /* 0x0000000600117202 */ /* 0x000fc60000000f00 */
[----:B------:R-:W-:-:S07]  /*3fc0*/  IMAD.IADD R16, R7, 0x1, R3 ;  /* 0x0000000107107824 */ /* 0x000fce00078e0203 */
.L_x_1333:
        /* <DEDUP_REMOVED lines=36> */
.L_x_1341:
[----:B------:R-:W-:Y:S01]  /*4210*/  MOV R6, R12 ;  /* 0x0000000c00067202 */ /* 0x000fe20000000f00 */
[----:B------:R-:W-:Y:S01]  /*4220*/  IMAD.MOV.U32 R4, RZ, RZ, R10 ;  /* 0x000000ffff047224 */ /* 0x000fe200078e000a */
[----:B------:R-:W-:Y:S02]  /*4230*/  MOV R3, R11 ;  /* 0x0000000b00037202 */ /* 0x000fe40000000f00 */
[----:B------:R-:W-:-:S07]  /*4240*/  MOV R2, 0x4260 ;  /* 0x0000426000027802 */ /* 0x000fce0000000f00 */
[----:B------:R-:W-:Y:S05]  /*4250*/  CALL.REL.NOINC `($__internal_31_$__cuda_sm20_div_s64) ;  /* 0x0000000800647944 */ /* 0x000fea0003c00000 */
        /* <DEDUP_REMOVED lines=10> */
.L_x_1342:
[----:B------:R-:W-:Y:S05]  /*4300*/  BSYNC.RECONVERGENT B1 ;  /* 0x0000000000017941 */ /* 0x000fea0003800200 */
.L_x_1340:
        /* <DEDUP_REMOVED lines=9> */
.L_x_1319:
[----:B------:R-:W-:Y:S05]  /*43a0*/  BSYNC.RECONVERGENT B0 ;  /* 0x0000000000007941 */ /* 0x000fea0003800200 */
.L_x_1318:
[----:B------:R-:W0:Y:S01]  /*43b0*/  LDCU.64 UR6, c[0x0][0x790] ;  /* 0x0000f200ff0677ac */ /* 0x000e220008000a00 */
[----:B------:R-:W-:Y:S01]  /*43c0*/  MOV R3, R16 ;  /* 0x0000001000037202 */ /* 0x000fe20000000f00 */
[----:B------:R-:W-:Y:S01]  /*43d0*/  IMAD.MOV.U32 R2, RZ, RZ, R17 ;  /* 0x000000ffff027224 */ /* 0x000fe200078e0011 */
[----:B------:R-:W1:Y:S01]  /*43e0*/  LDC.64 R6, c[0x0][0x868] ;  /* 0x00021a00ff067b82 */ /* 0x000e620000000a00 */
[----:B------:R-:W2:Y:S02]  /*43f0*/  LDCU.64 UR4, c[0x0][0x6c0] ;  /* 0x0000d800ff0477ac */ /* 0x000ea40008000a00 */
        /* <DEDUP_REMOVED lines=26> */
[----:B------:R-:W-:Y:S01]  /*45a0*/  IMAD.MOV.U32 R2, RZ, RZ, RZ ;  /* 0x000000ffff027224 */ /* 0x000fe200078e00ff */
[----:B------:R-:W-:-:S06]  /*45b0*/  ISETP.NE.U32.AND P3, PT, R23, RZ, PT ;  /* 0x000000ff1700720c */ /* 0x000fcc0003f65070 */
[----:B0-----:R-:W0:Y:S02]  /*45c0*/  MUFU.RCP R4, R4 ;  /* 0x0000000400047308 */ /* 0x001e240000001000 */
[----:B0-----:R-:W-:-:S06]  /*45d0*/  VIADD R3, R4, 0xffffffe ;  /* 0x0ffffffe04037836 */ /* 0x001fcc0000000000 */
[----:B------:R-:W0:Y:S02]  /*45e0*/  F2I.FTZ.U32.TRUNC.NTZ R3, R3 ;  /* 0x0000000300037305 */ /* 0x000e24000021f000 */
[----:B0-----:R-:W-:-:S05]  /*45f0*/  IADD3 R0, PT, PT, RZ, -R3, RZ ;  /* 0x80000003ff007210 */ /* 0x001fca0007ffe0ff */
        /* <DEDUP_REMOVED lines=12> */
.L_x_1346:
[----:B------:R-:W-:Y:S01]  /*46c0*/  MOV R4, R23 ;  /* 0x0000001700047202 */ /* 0x000fe20000000f00 */
[----:B------:R-:W-:Y:S01]  /*46d0*/  IMAD.MOV.U32 R3, RZ, RZ, R30 ;  /* 0x000000ffff037224 */ /* 0x000fe200078e001e */
[----:B------:R-:W-:-:S07]  /*46e0*/  MOV R2, 0x4700 ;  /* 0x0000470000027802 */ /* 0x000fce0000000f00 */
[----:B------:R-:W-:Y:S05]  /*46f0*/  CALL.REL.NOINC `($__internal_31_$__cuda_sm20_div_s64) ;  /* 0x00000004003c7944 */ /* 0x000fea0003c00000 */
[----:B------:R-:W-:-:S07]  /*4700*/  MOV R0, R4 ;  /* 0x0000000400007202 */ /* 0x000fce0000000f00 */
.L_x_1347:
[----:B------:R-:W-:Y:S05]  /*4710*/  BSYNC.RECONVERGENT B1 ;  /* 0x0000000000017941 */ /* 0x000fea0003800200 */
.L_x_1345:
[----:B------:R-:W0:Y:S01]  /*4720*/  S2UR UR5, SR_CgaCtaId ;  /* 0x00000000000579c3 */ /* 0x000e220000008800 */
[----:B------:R-:W1:Y:S01]  /*4730*/  LDCU.64 UR10, c[0x0][0x860] ;  /* 0x00010c00ff0a77ac */ /* 0x000e620008000a00 */
[----:B------:R-:W-:Y:S01]  /*4740*/  SHF.R.S32.HI R2, RZ, 0x1f, R0 ;  /* 0x0000001fff027819 */ /* 0x000fe20000011400 */
[----:B------:R-:W-:Y:S01]  /*4750*/  HFMA2 R6, -RZ, RZ, 0, 1.5199184417724609375e-05 ;  /* 0x000000ffff067431 */ /* 0x000fe200000001ff */
[----:B------:R-:W-:-:S04]  /*4760*/  UMOV UR4, 0x400 ;  /* 0x0000040000047882 */ /* 0x000fc80000000000 */
        /* <DEDUP_REMOVED lines=10> */
[----:B------:R-:W-:Y:S02]  /*4810*/  IADD3 R5, PT, PT, -R5, R0, R7 ;  /* 0x0000000005057210 */ /* 0x000fe40007ffe107 */
[----:B------:R-:W-:-:S03]  /*4820*/  LOP3.LUT R7, R3, 0x18, RZ, 0xc0, !PT ;  /* 0x0000001803077812 */ /* 0x000fc600078ec0ff */
[----:B------:R0:W1:Y:S01]  /*4830*/  LDS R2, [R5+UR6] ;  /* 0x0000000605027984 */ /* 0x0000620008000800 */
[----:B------:R-:W-:Y:S01]  /*4840*/  VIADD R4, R5, UR6 ;  /* 0x0000000605047c36 */ /* 0x000fe20008000000 */
[----:B------:R-:W-:-:S07]  /*4850*/  SHF.L.U32 R6, R6, R7, RZ ;  /* 0x0000000706067219 */ /* 0x000fce00000006ff */
.L_x_1348:
[----:B-1----:R-:W-:Y:S01]  /*4860*/  SHF.R.U32.HI R0, RZ, R7, R2 ;  /* 0x00000007ff007219 */ /* 0x002fe20000011602 */
[----:B------:R-:W-:Y:S05]  /*4870*/  YIELD ;  /* 0x0000000000007946 */ /* 0x000fea0003800000 */
[----:B------:R-:W-:-:S04]  /*4880*/  IADD3 R0, PT, PT, R0, 0x1, RZ ;  /* 0x0000000100007810 */ /* 0x000fc80007ffe0ff */
[----:B------:R-:W-:-:S04]  /*4890*/  LOP3.LUT R0, R0, 0xff, RZ, 0xc0, !PT ;  /* 0x000000ff00007812 */ /* 0x000fc800078ec0ff */
[----:B------:R-:W-:-:S04]  /*48a0*/  SHF.L.U32 R3, R0, R7, RZ ;  /* 0x0000000700037219 */ /* 0x000fc800000006ff */
[----:B------:R-:W-:-:S06]  /*48b0*/  LOP3.LUT R3, R3, R2, R6, 0xf4, !PT ;  /* 0x0000000203037212 */ /* 0x000fcc00078ef406 */
[----:B------:R-:W1:Y:S02]  /*48c0*/  ATOMS.CAS R3, [R4], R2, R3 ;  /* 0x000000020403738d */ /* 0x000e640000000003 */
[----:B-1----:R-:W-:Y:S01]  /*48d0*/  ISETP.NE.AND P1, PT, R2, R3, PT ;  /* 0x000000030200720c */ /* 0x002fe20003f25270 */
[----:B------:R-:W-:-:S12]  /*48e0*/  IMAD.MOV.U32 R2, RZ, RZ, R3 ;  /* 0x000000ffff027224 */ /* 0x000fd800078e0003 */
[----:B------:R-:W-:Y:S05]  /*48f0*/  @P1 BRA `(.L_x_1348) ;  /* 0xfffffffc00d81947 */ /* 0x000fea000383ffff */
.L_x_1344:
[----:B------:R-:W-:Y:S05]  /*4900*/  BSYNC B0 ;  /* 0x0000000000007941 */ /* 0x000fea0003800000 */
.L_x_1343:
[----:B------:R-:W-:Y:S05]  /*4910*/  @!P0 BRA `(.L_x_1349) ;  /* 0xffffffc000fc8947 */ /* 0x000fea000383ffff */
.L_x_1282:
        /* <DEDUP_REMOVED lines=9> */
.L_x_1352:
[----:B0-----:R-:W0:Y:S01]  /*49b0*/  LDC R3, c[0x0][0x380] ;  /* 0x0000e000ff037b82 */ /* 0x001e220000000800 */
[----:B------:R-:W1:Y:S01]  /*49c0*/  LDCU.64 UR6, c[0x0][0x450] ;  /* 0x00008a00ff0677ac */ /* 0x000e620008000a00 */
[----:B------:R2:W3:Y:S01]  /*49d0*/  LDS.U8 R7, [R28+UR4] ;  /* 0x000000041c077984 */ /* 0x0004e20008000000 */
[----:B------:R-:W4:Y:S01]  /*49e0*/  LDCU.64 UR10, c[0x0][0x380] ;  /* 0x00007000ff0a77ac */ /* 0x000f220008000a00 */
[----:B-1----:R-:W-:-:S04]  /*49f0*/  IMAD R5, R29, UR6, RZ ;  /* 0x000000061d057c24 */ /* 0x002fc8000f8e02ff */
[C---:B------:R-:W-:Y:S02]  /*4a00*/  IMAD R5, R28.reuse, UR7, R5 ;  /* 0x000000071c057c24 */ /* 0x040fe4000f8e0205 */
[----:B0-----:R-:W-:-:S05]  /*4a10*/  IMAD R0, R28, UR6, R3 ;  /* 0x000000061c007c24 */ /* 0x001fca000f8e0203 */
[----:B------:R-:W-:-:S04]  /*4a20*/  LOP3.LUT R0, R0, 0x3, RZ, 0xc0, !PT ;  /* 0x0000000300007812 */ /* 0x000fc800078ec0ff */
[----:B------:R-:W-:-:S04]  /*4a30*/  IADD3 R2, P0, PT, RZ, -R0, RZ ;  /* 0x80000000ff027210 */ /* 0x000fc80007f1e0ff */
[----:B------:R-:W-:-:S03]  /*4a40*/  IADD3.X R3, PT, PT, RZ, -0x1, RZ, P0, !PT ;  /* 0xffffffffff037810 */ /* 0x000fc600007fe4ff */
[----:B------:R-:W-:-:S03]  /*4a50*/  IMAD.WIDE.U32 R2, R28, UR6, R2 ;  /* 0x000000061c027c25 */ /* 0x000fc6000f8e0002 */
[----:B----4-:R-:W-:-:S04]  /*4a60*/  IADD3 R2, P0, PT, R2, UR10, RZ ;  /* 0x0000000a02027c10 */ /* 0x010fc8000ff1e0ff */
[----:B------:R-:W-:-:S05]  /*4a70*/  IADD3.X R3, PT, PT, R3, UR11, R5, P0, !PT ;  /* 0x0000000b03037c10 */ /* 0x000fca00087fe405 */
[----:B------:R2:W5:Y:S01]  /*4a80*/  LDG.E R4, desc[UR8][R2.64] ;  /* 0x0000000802047981 */ /* 0x000562000c1e1900 */
[----:B------:R-:W-:Y:S01]  /*4a90*/  IMAD.MOV.U32 R6, RZ, RZ, 0xff ;  /* 0x000000ffff067424 */ /* 0x000fe200078e00ff */
[----:B------:R-:W-:Y:S01]  /*4aa0*/  SHF.L.U32 R9, R0, 0x3, RZ ;  /* 0x0000000300097819 */ /* 0x000fe200000006ff */
[----:B------:R-:W-:Y:S03]  /*4ab0*/  BSSY B0, `(.L_x_1350) ;  /* 0x000000c000007945 */ /* 0x000fe60003800000 */
[----:B---3--:R-:W-:-:S07]  /*4ac0*/  SHF.L.U32 R6, R6, R9, RZ ;  /* 0x0000000906067219 */ /* 0x008fce00000006ff */
.L_x_1351:
[----:B-----5:R-:W-:Y:S01]  /*4ad0*/  SHF.R.U32.HI R0, RZ, R9, R4 ;  /* 0x00000009ff007219 */ /* 0x020fe20000011604 */
[----:B------:R-:W-:Y:S05]  /*4ae0*/  YIELD ;  /* 0x0000000000007946 */ /* 0x000fea0003800000 */
[----:B------:R-:W-:-:S05]  /*4af0*/  IMAD.IADD R0, R7, 0x1, R0 ;  /* 0x0000000107007824 */ /* 0x000fca00078e0200 */
[----:B------:R-:W-:-:S04]  /*4b00*/  LOP3.LUT R0, R0, 0xff, RZ, 0xc0, !PT ;  /* 0x000000ff00007812 */ /* 0x000fc800078ec0ff */
[----:B------:R-:W-:-:S04]  /*4b10*/  SHF.L.U32 R5, R0, R9, RZ ;  /* 0x0000000900057219 */ /* 0x000fc800000006ff */
[----:B------:R-:W-:-:S06]  /*4b20*/  LOP3.LUT R5, R5, R4, R6, 0xf4, !PT ;  /* 0x0000000405057212 */ /* 0x000fcc00078ef406 */
[----:B------:R-:W3:Y:S02]  /*4b30*/  ATOMG.E.CAS.STRONG.GPU PT, R5, [R2], R4, R5 ;  /* 0x00000004020573a9 */ /* 0x000ee400001ee105 */
[-C--:B---3--:R-:W-:Y:S02]  /*4b40*/  ISETP.NE.AND P0, PT, R4, R5.reuse, PT ;  /* 0x000000050400720c */ /* 0x088fe40003f05270 */
[----:B------:R-:W-:-:S11]  /*4b50*/  MOV R4, R5 ;  /* 0x0000000500047202 */ /* 0x000fd60000000f00 */
[----:B------:R-:W-:Y:S05]  /*4b60*/  @P0 BRA `(.L_x_1351) ;  /* 0xfffffffc00d80947 */ /* 0x000fea000383ffff */
[----:B------:R-:W-:Y:S05]  /*4b70*/  BSYNC B0 ;  /* 0x0000000000007941 */ /* 0x000fea0003800000 */
.L_x_1350:
[----:B------:R-:W0:Y:S01]  /*4b80*/  LDCU.64 UR6, c[0x0][0x388] ;  /* 0x00007100ff0677ac */ /* 0x000e220008000a00 */
[----:B--2---:R-:W-:-:S05]  /*4b90*/  IADD3 R28, P0, PT, R33, R28, RZ ;  /* 0x0000001c211c7210 */ /* 0x004fca0007f1e0ff */
[----:B------:R-:W-:Y:S01]  /*4ba0*/  IMAD.X R29, RZ, RZ, R29, P0 ;  /* 0x000000ffff1d7224 */ /* 0x000fe200000e061d */
[----:B0-----:R-:W-:-:S04]  /*4bb0*/  ISETP.GE.U32.AND P0, PT, R28, UR6, PT ;  /* 0x000000061c007c0c */ /* 0x001fc8000bf06070 */
[----:B------:R-:W-:-:S13]  /*4bc0*/  ISETP.GE.AND.EX P0, PT, R29, UR7, PT, P0 ;  /* 0x000000071d007c0c */ /* 0x000fda000bf06300 */
[----:B------:R-:W-:Y:S05]  /*4bd0*/  @!P0 BRA `(.L_x_1352) ;  /* 0xfffffffc00748947 */ /* 0x000fea000383ffff */
[----:B------:R-:W-:Y:S05]  /*4be0*/  EXIT ;  /* 0x000000000000794d */ /* 0x000fea0003800000 */
        .weak           $__internal_31_$__cuda_sm20_div_s64
        .type           $__internal_31_$__cuda_sm20_div_s64,@function
        .size           $__internal_31_$__cuda_sm20_div_s64,($__internal_32_$__cuda_sm20_div_u64 - $__internal_31_$__cuda_sm20_div_s64)
$__internal_31_$__cuda_sm20_div_s64:
        /* <DEDUP_REMOVED lines=86> */
[----:B------:R-:W-:Y:S06]  /*5150*/  RET.REL.NODEC R6 `(_ZN2at4cuda17kernelHistogram1DIaalLi1ELi2ELin1ELNS0_23CUDAHistogramMemoryTypeE0EZNS0_21CUDA_tensor_histogramIaaLb0EEEbNS_6TensorES4_S4_lNS_14AccumulateTypeIT0_Lb1EE4typeES8_NS0_13TensorArgTypeES9_S9_EUllE0_EEvNS0_6detail10TensorInfoIT_T1_EESF_NSC_IKS6_SE_EElS8_S8_SE_T6_) ;  /* 0xffffffac06a87950 */ /* 0x000fec0003c3ffff */
        .weak           $__internal_32_$__cuda_sm20_div_u64
        .type           $__internal_32_$__cuda_sm20_div_u64,@function
        .size           $__internal_32_$__cuda_sm20_div_u64,(.L_x_6408 - $__internal_32_$__cuda_sm20_div_u64)
$__internal_32_$__cuda_sm20_div_u64:
        /* <DEDUP_REMOVED lines=68> */
[----:B------:R-:W-:Y:S06]  /*55a0*/  RET.REL.NODEC R4 `(_ZN2at4cuda17kernelHistogram1DIaalLi1ELi2ELin1ELNS0_23CUDAHistogramMemoryTypeE0EZNS0_21CUDA_tensor_histogramIaaLb0EEEbNS_6TensorES4_S4_lNS_14AccumulateTypeIT0_Lb1EE4typeES8_NS0_13TensorArgTypeES9_S9_EUllE0_EEvNS0_6detail10TensorInfoIT_T1_EESF_NSC_IKS6_SE_EElS8_S8_SE_T6_) ;  /* 0xffffffa804947950 */ /* 0x000fec0003c3ffff */
.L_x_1353:
        /* <DEDUP_REMOVED lines=13> */
.L_x_6408:


//--------------------- .text._ZN2at4cuda17kernelHistogram1DIaalLi1ELi2ELin1ELNS0_23CUDAHistogramMemoryTypeE1EZNS0_21CUDA_tensor_histogramIaaLb0EEEbNS_6TensorES4_S4_lNS_14AccumulateTypeIT0_Lb1EE4typeES8_NS0_13TensorArgTypeES9_S9_EUllE_EEvNS0_6detail10TensorInfoIT_T1_EESF_NSC_IKS6_SE_EElS8_S8_SE_T6_ --------------------------
	.section	.text._ZN2at4cuda17kernelHistogram1DIaalLi1ELi2ELin1ELNS0_23CUDAHistogramMemoryTypeE1EZNS0_21CUDA_tensor_histogramIaaLb0EEEbNS_6TensorES4_S4_lNS_14AccumulateTypeIT0_Lb1EE4typeES8_NS0_13TensorArgTypeES9_S9_EUllE_EEvNS0_6detail10TensorInfoIT_T1_EESF_NSC_IKS6_SE_EElS8_S8_SE_T6_,"ax",@progbits
	.align	128
        .global         _ZN2at4cuda17kernelHistogram1DIaalLi1ELi2ELin1ELNS0_23CUDAHistogramMemoryTypeE1EZNS0_21CUDA_tensor_histogramIaaLb0EEEbNS_6TensorES4_S4_lNS_14AccumulateTypeIT0_Lb1EE4typeES8_NS0_13TensorArgTypeES9_S9_EUllE_EEvNS0_6detail10TensorInfoIT_T1_EESF_NSC_IKS6_SE_EElS8_S8_SE_T6_
        .type           _ZN2at4cuda17kernelHistogram1DIaalLi1ELi2ELin1ELNS0_23CUDAHistogramMemoryTypeE1EZNS0_21CUDA_tensor_histogramIaaLb0EEEbNS_6TensorES4_S4_lNS_14AccumulateTypeIT0_Lb1EE4typeES8_NS0_13TensorArgTypeES9_S9_EUllE_EEvNS0_6detail10TensorInfoIT_T1_EESF_NSC_IKS6_SE_EElS8_S8_SE_T6_,@function
        .size           _ZN2at4cuda17kernelHistogram1DIaalLi1ELi2ELin1ELNS0_23CUDAHistogramMemoryTypeE1EZNS0_21CUDA_tensor_histogramIaaLb0EEEbNS_6TensorES4_S4_lNS_14AccumulateTypeIT0_Lb1EE4typeES8_NS0_13TensorArgTypeES9_S9_EUllE_EEvNS0_6detail10TensorInfoIT_T1_EESF_NSC_IKS6_SE_EElS8_S8_SE_T6_,(.L_x_6409 - _ZN2at4cuda17kernelHistogram1DIaalLi1ELi2ELin1ELNS0_23CUDAHistogramMemoryTypeE1EZNS0_21CUDA_tensor_histogramIaaLb0EEEbNS_6TensorES4_S4_lNS_14AccumulateTypeIT0_Lb1EE4typeES8_NS0_13TensorArgTypeES9_S9_EUllE_EEvNS0_6detail10TensorInfoIT_T1_EESF_NSC_IKS6_SE_EElS8_S8_SE_T6_)
        .other          _ZN2at4cuda17kernelHistogram1DIaalLi1ELi2ELin1ELNS0_23CUDAHistogramMemoryTypeE1EZNS0_21CUDA_tensor_histogramIaaLb0EEEbNS_6TensorES4_S4_lNS_14AccumulateTypeIT0_Lb1EE4typeES8_NS0_13TensorArgTypeES9_S9_EUllE_EEvNS0_6detail10TensorInfoIT_T1_EESF_NSC_IKS6_SE_EElS8_S8_SE_T6_,@"STO_CUDA_ENTRY STV_DEFAULT"
_ZN2at4cuda17kernelHistogram1DIaalLi1ELi2ELin1ELNS0_23CUDAHistogramMemoryTypeE1EZNS0_21CUDA_tensor_histogramIaaLb0EEEbNS_6TensorES4_S4_lNS_14AccumulateTypeIT0_Lb1EE4typeES8_NS0_13TensorArgTypeES9_S9_EUllE_EEvNS0_6detail10TensorInfoIT_T1_EESF_NSC_IKS6_SE_EElS8_S8_SE_T6_:
.text._ZN2at4cuda17kernelHistogram1DIaalLi1ELi2ELin1ELNS0_23CUDAHistogramMemoryTypeE1EZNS0_21CUDA_tensor_histogramIaaLb0EEEbNS_6TensorES4_S4_lNS_14AccumulateTypeIT0_Lb1EE4typeES8_NS0_13TensorArgTypeES9_S9_EUllE_EEvNS0_6detail10TensorInfoIT_T1_EESF_NSC_IKS6_SE_EElS8_S8_SE_T6_:
        /* <DEDUP_REMOVED lines=20> */
.L_x_1361:
[----:B0-----:R-:W0:Y:S01]  /*0140*/  LDC.64 R4, c[0x0][0x6c0] ;  /* 0x0001b000ff047b82 */ /* 0x001e220000000a00 */
[----:B------:R-:W1:Y:S07]  /*0150*/  LDCU.64 UR4, c[0x0][0x790] ;  /* 0x0000f200ff0477ac */ /* 0x000e6e0008000a00 */
[----:B------:R-:W2:Y:S01]  /*0160*/  LDC.64 R8, c[0x0][0x868] ;  /* 0x00021a00ff087b82 */ /* 0x000ea20000000a00 */
[----:B-1----:R-:W-:-:S04]  /*0170*/  IMAD R7, R2, UR4, RZ ;  /* 0x0000000402077c24 */ /* 0x002fc8000f8e02ff */
[C---:B------:R-:W-:Y:S02]  /*0180*/  IMAD R7, R0.reuse, UR5, R7 ;  /* 0x0000000500077c24 */ /* 0x040fe4000f8e0207 */
[----:B0-----:R-:W-:Y:S01]  /*0190*/  IMAD.WIDE.U32 R4, R0, UR4, R4 ;  /* 0x0000000400047c25 */ /* 0x001fe2000f8e0004 */
[----:B------:R-:W0:Y:S03]  /*01a0*/  LDCU.64 UR4, c[0x0][0x870] ;  /* 0x00010e00ff0477ac */ /* 0x000e260008000a00 */
[----:B------:R-:W-:-:S06]  /*01b0*/  IMAD.IADD R5, R5, 0x1, R7 ;  /* 0x0000000105057824 */ /* 0x000fcc00078e0207 */
[----:B------:R-:W0:Y:S01]  /*01c0*/  LDG.E.S8 R5, desc[UR10][R4.64] ;  /* 0x0000000a04057981 */ /* 0x000e22000c1e1300 */
[----:B------:R-:W-:Y:S01]  /*01d0*/  BSSY B0, `(.L_x_1355) ;  /* 0x0000054000007945 */ /* 0x000fe20003800000 */
[C---:B0-----:R-:W-:Y:S02]  /*01e0*/  ISETP.GT.U32.AND P0, PT, R5.reuse, UR4, PT ;  /* 0x0000000405007c0c */ /* 0x041fe4000bf04070 */
[----:B------:R-:W-:Y:S02]  /*01f0*/  SHF.R.S32.HI R6, RZ, 0x1f, R5 ;  /* 0x0000001fff067819 */ /* 0x000fe40000011405 */
[----:B--2---:R-:W-:Y:S02]  /*0200*/  ISETP.LT.U32.AND P1, PT, R5, R8, PT ;  /* 0x000000080500720c */ /* 0x004fe40003f21070 */
        /* <DEDUP_REMOVED lines=31> */
[----:B------:R-:W-:Y:S01]  /*0400*/  @!P2 LOP3.LUT R5, RZ, UR6, RZ, 0x33, !PT ;  /* 0x00000006ff05ac12 */ /* 0x000fe2000f8e33ff */
[----:B------:R-:W-:Y:S06]  /*0410*/  BRA `(.L_x_1359) ;  /* 0x0000000000147947 */ /* 0x000fec0003800000 */
.L_x_1358:
[----:B------:R-:W-:Y:S01]  /*0420*/  MOV R11, UR6 ;  /* 0x00000006000b7c02 */ /* 0x000fe20008000f00 */
[----:B------:R-:W-:Y:S01]  /*0430*/  IMAD.U32 R10, RZ, RZ, UR7 ;  /* 0x00000007ff0a7e24 */ /* 0x000fe2000f8e00ff */
[----:B------:R-:W-:-:S07]  /*0440*/  MOV R8, 0x460 ;  /* 0x0000046000087802 */ /* 0x000fce0000000f00 */
[----:B------:R-:W-:Y:S05]  /*0450*/  CALL.REL.NOINC `($__internal_33_$__cuda_sm20_div_s64) ;  /* 0x0000004000147944 */ /* 0x000fea0003c00000 */
[----:B------:R-:W-:-:S07]  /*0460*/  IMAD.MOV.U32 R5, RZ, RZ, R18 ;  /* 0x000000ffff057224 */ /* 0x000fce00078e0012 */
.L_x_1359:
[----:B------:R-:W-:Y:S05]  /*0470*/  BSYNC.RECONVERGENT B1 ;  /* 0x0000000000017941 */ /* 0x000fea0003800200 */
.L_x_1357:
[----:B------:R-:W0:Y:S01]  /*0480*/  LDCU.64 UR8, c[0x0][0x860] ;  /* 0x00010c00ff0877ac */ /* 0x000e220008000a00 */
[----:B------:R-:W1:Y:S01]  /*0490*/  LDC R12, c[0x0][0x380] ;  /* 0x0000e000ff0c7b82 */ /* 0x000e620000000800 */
[----:B------:R-:W-:Y:S01]  /*04a0*/  SHF.R.S32.HI R6, RZ, 0x1f, R5 ;  /* 0x0000001fff067819 */ /* 0x000fe20000011405 */
[----:B------:R-:W1:Y:S01]  /*04b0*/  LDCU.64 UR4, c[0x0][0x450] ;  /* 0x00008a00ff0477ac */ /* 0x000e620008000a00 */
[----:B------:R-:W2:Y:S01]  /*04c0*/  LDCU.64 UR12, c[0x0][0x380] ;  /* 0x00007000ff0c77ac */ /* 0x000ea20008000a00 */
[----:B0-----:R-:W-:-:S04]  /*04d0*/  ISETP.NE.U32.AND P0, PT, R5, UR8, PT ;  /* 0x0000000805007c0c */ /* 0x001fc8000bf05070 */
[----:B------:R-:W-:Y:S01]  /*04e0*/  ISETP.NE.AND.EX P0, PT, R6, UR9, PT, P0 ;  /* 0x0000000906007c0c */ /* 0x000fe2000bf05300 */
[----:B------:R-:W0:Y:S03]  /*04f0*/  LDCU.64 UR8, c[0x0][0x950] ;  /* 0x00012a00ff0877ac */ /* 0x000e260008000a00 */
[----:B------:R-:W-:-:S04]  /*0500*/  SEL R7, RZ, 0xffffffff, P0 ;  /* 0xffffffffff077807 */ /* 0x000fc80000000000 */
[-C--:B------:R-:W-:Y:S02]  /*0510*/  IADD3 R9, P0, PT, R5, R7.reuse, RZ ;  /* 0x0000000705097210 */ /* 0x080fe40007f1e0ff */
[----:B------:R-:W3:Y:S02]  /*0520*/  LDC.64 R4, c[0x0][0x880] ;  /* 0x00022000ff047b82 */ /* 0x000ee40000000a00 */
[----:B------:R-:W-:Y:S01]  /*0530*/  IADD3.X R6, PT, PT, R6, R7, RZ, P0, !PT ;  /* 0x0000000706067210 */ /* 0x000fe200007fe4ff */
[----:B-1----:R-:W-:-:S04]  /*0540*/  IMAD R12, R9, UR4, R12 ;  /* 0x00000004090c7c24 */ /* 0x002fc8000f8e020c */
[----:B------:R-:W-:Y:S01]  /*0550*/  IMAD R8, R6, UR4, RZ ;  /* 0x0000000406087c24 */ /* 0x000fe2000f8e02ff */
[----:B------:R-:W-:Y:S01]  /*0560*/  LOP3.LUT R12, R12, 0x3, RZ, 0xc0, !PT ;  /* 0x000000030c0c7812 */ /* 0x000fe200078ec0ff */
[----:B0-----:R-:W-:-:S03]  /*0570*/  IMAD R7, R2, UR8, RZ ;  /* 0x0000000802077c24 */ /* 0x001fc6000f8e02ff */
[----:B------:R-:W-:Y:S01]  /*0580*/  IADD3 R10, P1, PT, RZ, -R12, RZ ;  /* 0x8000000cff0a7210 */ /* 0x000fe20007f3e0ff */
[----:B------:R-:W-:-:S04]  /*0590*/  IMAD R13, R0, UR9, R7 ;  /* 0x00000009000d7c24 */ /* 0x000fc8000f8e0207 */
[----:B------:R-:W-:Y:S02]  /*05a0*/  IMAD.X R11, RZ, RZ, -0x1, P1 ;  /* 0xffffffffff0b7424 */ /* 0x000fe400008e06ff */
[----:B------:R-:W-:-:S04]  /*05b0*/  IMAD.WIDE.U32 R10, R9, UR4, R10 ;  /* 0x00000004090a7c25 */ /* 0x000fc8000f8e000a */
[----:B---3--:R-:W-:Y:S01]  /*05c0*/  IMAD.WIDE.U32 R6, R0, UR8, R4 ;  /* 0x0000000800067c25 */ /* 0x008fe2000f8e0004 */
[----:B--2---:R-:W-:-:S03]  /*05d0*/  IADD3 R4, P0, PT, R10, UR12, RZ ;  /* 0x0000000c0a047c10 */ /* 0x004fc6000ff1e0ff */
[----:B------:R-:W-:Y:S01]  /*05e0*/  IMAD R5, R9, UR5, R8 ;  /* 0x0000000509057c24 */ /* 0x000fe2000f8e0208 */
[----:B------:R-:W-:Y:S01]  /*05f0*/  MOV R8, R6 ;  /* 0x0000000600087202 */ /* 0x000fe20000000f00 */
[----:B------:R-:W-:-:S03]  /*0600*/  IMAD.IADD R9, R7, 0x1, R13 ;  /* 0x0000000107097824 */ /* 0x000fc600078e020d */
[----:B------:R-:W-:Y:S02]  /*0610*/  IADD3.X R5, PT, PT, R11, UR13, R5, P0, !PT ;  /* 0x0000000d0b057c10 */ /* 0x000fe400087fe405 */
[----:B------:R0:W5:Y:S04]  /*0620*/  LDG.E.U8 R8, desc[UR10][R8.64] ;  /* 0x0000000a08087981 */ /* 0x000168000c1e1100 */
[----:B------:R0:W5:Y:S01]  /*0630*/  LDG.E R6, desc[UR10][R4.64] ;  /* 0x0000000a04067981 */ /* 0x000162000c1e1900 */
[----:B------:R-:W-:Y:S02]  /*0640*/  IMAD.MOV.U32 R7, RZ, RZ, 0xff ;  /* 0x000000ffff077424 */ /* 0x000fe400078e00ff */
[----:B------:R-:W-:-:S05]  /*0650*/  IMAD.SHL.U32 R12, R12, 0x8, RZ ;  /* 0x000000080c0c7824 */ /* 0x000fca00078e00ff */
[----:B------:R-:W-:-:S07]  /*0660*/  SHF.L.U32 R10, R7, R12, RZ ;  /* 0x0000000c070a7219 */ /* 0x000fce00000006ff */
.L_x_1360:
[----:B-----5:R-:W-:Y:S01]  /*0670*/  SHF.R.U32.HI R7, RZ, R12, R6 ;  /* 0x0000000cff077219 */ /* 0x020fe20000011606 */
[----:B------:R-:W-:Y:S05]  /*0680*/  YIELD ;  /* 0x0000000000007946 */ /* 0x000fea0003800000 */
[----:B------:R-:W-:-:S04]  /*0690*/  IADD3 R7, PT, PT, R8, R7, RZ ;  /* 0x0000000708077210 */ /* 0x000fc80007ffe0ff */
[----:B------:R-:W-:-:S04]  /*06a0*/  LOP3.LUT R7, R7, 0xff, RZ, 0xc0, !PT ;  /* 0x000000ff07077812 */ /* 0x000fc800078ec0ff */
[----:B------:R-:W-:-:S04]  /*06b0*/  SHF.L.U32 R7, R7, R12, RZ ;  /* 0x0000000c07077219 */ /* 0x000fc800000006ff */
[----:B------:R-:W-:-:S06]  /*06c0*/  LOP3.LUT R7, R7, R6, R10, 0xf4, !PT ;  /* 0x0000000607077212 */ /* 0x000fcc00078ef40a */
[----:B------:R-:W2:Y:S02]  /*06d0*/  ATOMG.E.CAS.STRONG.GPU PT, R7, [R4], R6, R7 ;  /* 0x00000006040773a9 */ /* 0x000ea400001ee107 */
[----:B--2---:R-:W-:Y:S01]  /*06e0*/  ISETP.NE.AND P0, PT, R6, R7, PT ;  /* 0x000000070600720c */ /* 0x004fe20003f05270 */
[----:B------:R-:W-:-:S12]  /*06f0*/  IMAD.MOV.U32 R6, RZ, RZ, R7 ;  /* 0x000000ffff067224 */ /* 0x000fd800078e0007 */
[----:B------:R-:W-:Y:S05]  /*0700*/  @P0 BRA `(.L_x_1360) ;  /* 0xfffffffc00d80947 */ /* 0x000fea000383ffff */
.L_x_1356:
[----:B------:R-:W-:Y:S05]  /*0710*/  BSYNC B0 ;  /* 0x0000000000007941 */ /* 0x000fea0003800000 */
.L_x_1355:
[----:B------:R-:W1:Y:S01]  /*0720*/  LDCU.64 UR4, c[0x0][0x878] ;  /* 0x00010f00ff0477ac */ /* 0x000e620008000a00 */
[----:B------:R-:W-:-:S05]  /*0730*/  IADD3 R0, P0, PT, R3, R0, RZ ;  /* 0x0000000003007210 */ /* 0x000fca0007f1e0ff */
[----:B------:R-:W-:Y:S01]  /*0740*/  IMAD.X R2, RZ, RZ, R2, P0 ;  /* 0x000000ffff027224 */ /* 0x000fe200000e0602 */
[----:B-1----:R-:W-:-:S04]  /*0750*/  ISETP.GE.U32.AND P0, PT, R0, UR4, PT ;  /* 0x0000000400007c0c */ /* 0x002fc8000bf06070 */
[----:B------:R-:W-:-:S13]  /*0760*/  ISETP.GE.AND.EX P0, PT, R2, UR5, PT, P0 ;  /* 0x0000000502007c0c */ /* 0x000fda000bf06300 */
[----:B------:R-:W-:Y:S05]  /*0770*/  @!P0 BRA `(.L_x_1361) ;  /* 0xfffffff800708947 */ /* 0x000fea000383ffff */
[----:B------:R-:W-:Y:S05]  /*0780*/  EXIT ;  /* 0x000000000000794d */ /* 0x000fea0003800000 */
.L_x_1354:
[----:B------:R-:W-:Y:S02]  /*0790*/  UIADD3 UR5, UPT, UPT, UR4, -0x1, URZ ;  /* 0xffffffff04057890 */ /* 0x000fe4000fffe0ff */
[----:B------:R-:W-:Y:S02]  /*07a0*/  UIADD3 UR8, UPT, UPT, UR4, -0x4, URZ ;  /* 0xfffffffc04087890 */ /* 0x000fe4000fffe0ff */
[----:B------:R-:W-:Y:S02]  /*07b0*/  UIADD3 UR4, UPT, UPT, UR4, -0x2, URZ ;  /* 0xfffffffe04047890 */ /* 0x000fe4000fffe0ff */
[----:B------:R-:W-:-:S04]  /*07c0*/  MOV R4, UR5 ;  /* 0x0000000500047c02 */ /* 0x000fc80008000f00 */
[----:B------:R-:W-:-:S05]  /*07d0*/  LOP3.LUT R5, R4, 0xfffffff8, RZ, 0xc0, !PT ;  /* 0xfffffff804057812 */ /* 0x000fca00078ec0ff */
[----:B------:R-:W-:-:S07]  /*07e0*/  IMAD.MOV R5, RZ, RZ, -R5 ;  /* 0x000000ffff057224 */ /* 0x000fce00078e0a05 */
.L_x_1420:
[----:B0-----:R-:W0:Y:S01]  /*07f0*/  LDCU UR5, c[0x0][0x858] ;  /* 0x00010b00ff0577ac */ /* 0x001e220008000800 */
[----:B------:R-:W-:Y:S02]  /*0800*/  HFMA2 R9, -RZ, RZ, 0, 0 ;  /* 0x00000000ff097431 */ /* 0x000fe400000001ff */
[----:B------:R-:W-:Y:S01]  /*0810*/  IMAD.MOV.U32 R14, RZ, RZ, RZ ;  /* 0x000000ffff0e7224 */ /* 0x000fe200078e00ff */
[----:B------:R-:W-:Y:S01]  /*0820*/  UISETP.GE.U32.AND UP0, UPT, UR4, 0x7, UPT ;  /* 0x000000070400788c */ /* 0x000fe2000bf06070 */
[----:B------:R-:W-:Y:S02]  /*0830*/  IMAD.MOV.U32 R16, RZ, RZ, R0 ;  /* 0x000000ffff107224 */ /* 0x000fe400078e0000 */
[----:B------:R-:W-:Y:S01]  /*0840*/  IMAD.MOV.U32 R13, RZ, RZ, R2 ;  /* 0x000000ffff0d7224 */ /* 0x000fe200078e0002 */
[----:B0-----:R-:W-:-:S05]  /*0850*/  MOV R12, UR5 ;  /* 0x00000005000c7c02 */ /* 0x001fca0008000f00 */
[----:B------:R-:W-:Y:S05]  /*0860*/  BRA.U !UP0, `(.L_x_1362) ;  /* 0x0000001d08147547 */ /* 0x000fea000b800000 */
[----:B------:R-:W-:Y:S01]  /*0870*/  BSSY.RECONVERGENT B0, `(.L_x_1363) ;  /* 0x00001c3000007945 */ /* 0x000fe20003800200 */
[----:B------:R-:W-:Y:S02]  /*0880*/  IMAD.MOV.U32 R6, RZ, RZ, R5 ;  /* 0x000000ffff067224 */ /* 0x000fe400078e0005 */
[----:B------:R-:W-:-:S07]  /*0890*/  IMAD.U32 R7, RZ, RZ, UR8 ;  /* 0x00000008ff077e24 */ /* 0x000fce000f8e00ff */
.L_x_1388:
        /* <DEDUP_REMOVED lines=33> */
.L_x_1365:
[----:B------:R-:W-:Y:S01]  /*0ab0*/  MOV R26, R16 ;  /* 0x00000010001a7202 */ /* 0x000fe20000000f00 */
[----:B------:R-:W-:Y:S01]  /*0ac0*/  IMAD.MOV.U32 R20, RZ, RZ, R13 ;  /* 0x000000ffff147224 */ /* 0x000fe200078e000d */
[----:B------:R-:W-:Y:S01]  /*0ad0*/  MOV R10, R25 ;  /* 0x00000019000a7202 */ /* 0x000fe20000000f00 */
[----:B------:R-:W-:Y:S01]  /*0ae0*/  IMAD.MOV.U32 R11, RZ, RZ, R24 ;  /* 0x000000ffff0b7224 */ /* 0x000fe200078e0018 */
[----:B------:R-:W-:-:S07]  /*0af0*/  MOV R8, 0xb10 ;  /* 0x00000b1000087802 */ /* 0x000fce0000000f00 */
[----:B------:R-:W-:Y:S05]  /*0b00*/  CALL.REL.NOINC `($__internal_33_$__cuda_sm20_div_s64) ;  /* 0x0000003800687944 */ /* 0x000fea0003c00000 */
[-C--:B------:R-:W-:Y:S01]  /*0b10*/  IADD3 R21, P0, PT, RZ, -R18.reuse, RZ ;  /* 0x80000012ff157210 */ /* 0x080fe20007f1e0ff */
[----:B------:R-:W-:Y:S01]  /*0b20*/  IMAD.MOV.U32 R12, RZ, RZ, R16 ;  /* 0x000000ffff0c7224 */ /* 0x000fe200078e0010 */
[----:B------:R-:W-:Y:S01]  /*0b30*/  MOV R28, R18 ;  /* 0x00000012001c7202 */ /* 0x000fe20000000f00 */
[--C-:B------:R-:W-:Y:S02]  /*0b40*/  IMAD.MOV.U32 R29, RZ, RZ, R19.reuse ;  /* 0x000000ffff1d7224 */ /* 0x100fe400078e0013 */
[----:B------:R-:W-:Y:S02]  /*0b50*/  IMAD.X R17, RZ, RZ, ~R19, P0 ;  /* 0x000000ffff117224 */ /* 0x000fe400000e0e13 */
[----:B------:R-:W-:-:S04]  /*0b60*/  IMAD.WIDE.U32 R10, R24, R21, R12 ;  /* 0x00000015180a7225 */ /* 0x000fc800078e000c */
[----:B------:R-:W-:-:S04]  /*0b70*/  IMAD R17, R17, R24, RZ ;  /* 0x0000001811117224 */ /* 0x000fc800078e02ff */
[----:B------:R-:W-:Y:S01]  /*0b80*/  IMAD R17, R25, R21, R17 ;  /* 0x0000001519117224 */ /* 0x000fe200078e0211 */
[----:B------:R-:W-:-:S03]  /*0b90*/  MOV R25, R10 ;  /* 0x0000000a00197202 */ /* 0x000fc60000000f00 */
[----:B------:R-:W-:-:S07]  /*0ba0*/  IMAD.IADD R13, R11, 0x1, R17 ;  /* 0x000000010b0d7824 */ /* 0x000fce00078e0211 */
.L_x_1366:
[----:B------:R-:W-:Y:S05]  /*0bb0*/  BSYNC.RECONVERGENT B1 ;  /* 0x0000000000017941 */ /* 0x000fea0003800200 */
.L_x_1364:
        /* <DEDUP_REMOVED lines=38> */
.L_x_1368:
[----:B------:R-:W-:Y:S01]  /*0e20*/  MOV R26, R28 ;  /* 0x0000001c001a7202 */ /* 0x000fe20000000f00 */
[----:B------:R-:W-:Y:S01]  /*0e30*/  IMAD.MOV.U32 R20, RZ, RZ, R29 ;  /* 0x000000ffff147224 */ /* 0x000fe200078e001d */
[----:B------:R-:W-:Y:S01]  /*0e40*/  MOV R11, R16 ;  /* 0x00000010000b7202 */ /* 0x000fe20000000f00 */
[----:B------:R-:W-:Y:S01]  /*0e50*/  IMAD.MOV.U32 R10, RZ, RZ, R17 ;  /* 0x000000ffff0a7224 */ /* 0x000fe200078e0011 */
[----:B------:R-:W-:-:S07]  /*0e60*/  MOV R8, 0xe80 ;  /* 0x00000e8000087802 */ /* 0x000fce0000000f00 */
[----:B------:R-:W-:Y:S05]  /*0e70*/  CALL.REL.NOINC `($__internal_33_$__cuda_sm20_div_s64) ;  /* 0x00000034008c7944 */ /* 0x000fea0003c00000 */
        /* <DEDUP_REMOVED lines=11> */
.L_x_1369:
[----:B------:R-:W-:Y:S05]  /*0f30*/  BSYNC.RECONVERGENT B1 ;  /* 0x0000000000017941 */ /* 0x000fea0003800200 */
.L_x_1367:
        /* <DEDUP_REMOVED lines=38> */
.L_x_1371:
[----:B------:R-:W-:Y:S01]  /*11a0*/  IMAD.MOV.U32 R26, RZ, RZ, R16 ;  /* 0x000000ffff1a7224 */ /* 0x000fe200078e0010 */
[----:B------:R-:W-:Y:S01]  /*11b0*/  MOV R20, R17 ;  /* 0x0000001100147202 */ /* 0x000fe20000000f00 */
[----:B------:R-:W-:Y:S01]  /*11c0*/  IMAD.MOV.U32 R11, RZ, RZ, R14 ;  /* 0x000000ffff0b7224 */ /* 0x000fe200078e000e */
[----:B------:R-:W-:Y:S02]  /*11d0*/  MOV R10, R15 ;  /* 0x0000000f000a7202 */ /* 0x000fe40000000f00 */
[----:B------:R-:W-:-:S07]  /*11e0*/  MOV R8, 0x1200 ;  /* 0x0000120000087802 */ /* 0x000fce0000000f00 */
[----:B------:R-:W-:Y:S05]  /*11f0*/  CALL.REL.NOINC `($__internal_33_$__cuda_sm20_div_s64) ;  /* 0x0000003000ac7944 */ /* 0x000fea0003c00000 */
        /* <DEDUP_REMOVED lines=11> */
.L_x_1372:
[----:B------:R-:W-:Y:S05]  /*12b0*/  BSYNC.RECONVERGENT B1 ;  /* 0x0000000000017941 */ /* 0x000fea0003800200 */
.L_x_1370:
        /* <DEDUP_REMOVED lines=37> */
.L_x_1374:
        /* <DEDUP_REMOVED lines=17> */
.L_x_1375:
[----:B------:R-:W-:Y:S05]  /*1620*/  BSYNC.RECONVERGENT B1 ;  /* 0x0000000000017941 */ /* 0x000fea0003800200 */
.L_x_1373:
        /* <DEDUP_REMOVED lines=38> */
.L_x_1377:
        /* <DEDUP_REMOVED lines=17> */
.L_x_1378:
[----:B------:R-:W-:Y:S05]  /*19a0*/  BSYNC.RECONVERGENT B1 ;  /* 0x0000000000017941 */ /* 0x000fea0003800200 */
.L_x_1376:
        /* <DEDUP_REMOVED lines=38> */
.L_x_1380:
        /* <DEDUP_REMOVED lines=17> */
.L_x_1381:
[----:B------:R-:W-:Y:S05]  /*1d20*/  BSYNC.RECONVERGENT B1 ;  /* 0x0000000000017941 */ /* 0x000fea0003800200 */
.L_x_1379:
        /* <DEDUP_REMOVED lines=38> */
.L_x_1383:
        /* <DEDUP_REMOVED lines=16> */
.L_x_1384:
[----:B------:R-:W-:Y:S05]  /*2090*/  BSYNC.RECONVERGENT B1 ;  /* 0x0000000000017941 */ /* 0x000fea0003800200 */
.L_x_1382:
        /* <DEDUP_REMOVED lines=38> */
.L_x_1386:
        /* <DEDUP_REMOVED lines=16> */
.L_x_1387:
[----:B------:R-:W-:Y:S05]  /*2400*/  BSYNC.RECONVERGENT B1 ;  /* 0x0000000000017941 */ /* 0x000fea0003800200 */
.L_x_1385:
        /* <DEDUP_REMOVED lines=10> */
.L_x_1363:
[----:B------:R-:W-:-:S07]  /*24b0*/  IADD3 R12, PT, PT, R7, 0x4, RZ ;  /* 0x00000004070c7810 */ /* 0x000fce0007ffe0ff */
.L_x_1362:
        /* <DEDUP_REMOVED lines=40> */
.L_x_1393:
        /* <DEDUP_REMOVED lines=16> */
.L_x_1394:
[----:B------:R-:W-:Y:S05]  /*2840*/  BSYNC.RECONVERGENT B1 ;  /* 0x0000000000017941 */ /* 0x000fea0003800200 */
.L_x_1392:
        /* <DEDUP_REMOVED lines=38> */
.L_x_1396:
        /* <DEDUP_REMOVED lines=17> */
.L_x_1397:
[----:B------:R-:W-:Y:S05]  /*2bc0*/  BSYNC.RECONVERGENT B1 ;  /* 0x0000000000017941 */ /* 0x000fea0003800200 */
.L_x_1395:
        /* <DEDUP_REMOVED lines=38> */
.L_x_1399:
        /* <DEDUP_REMOVED lines=17> */
.L_x_1400:
[----:B------:R-:W-:Y:S05]  /*2f40*/  BSYNC.RECONVERGENT B1 ;  /* 0x0000000000017941 */ /* 0x000fea0003800200 */
.L_x_1398:
        /* <DEDUP_REMOVED lines=38> */
.L_x_1402:
        /* <DEDUP_REMOVED lines=16> */
.L_x_1403:
[----:B------:R-:W-:Y:S05]  /*32b0*/  BSYNC.RECONVERGENT B1 ;  /* 0x0000000000017941 */ /* 0x000fea0003800200 */
.L_x_1401:
[----:B------:R-:W0:Y:S01]  /*32c0*/  LDC.64 R6, c[0x0][R6+0x450] ;  /* 0x0001140006067b82 */ /* 0x000e220000000a00 */
[----:B------:R-:W-:Y:S01]  /*32d0*/  MOV R14, R24 ;  /* 0x00000018000e7202 */ /* 0x000fe20000000f00 */
[----:B------:R-:W-:Y:S02]  /*32e0*/  IMAD.MOV.U32 R15, RZ, RZ, R4 ;  /* 0x000000ffff0f7224 */ /* 0x000fe400078e0004 */
[-C--:B0-----:R-:W-:Y:S02]  /*32f0*/  IMAD R7, R7, R8.reuse, RZ ;  /* 0x0000000807077224 */ /* 0x081fe400078e02ff */
[----:B------:R-:W-:-:S04]  /*3300*/  IMAD.WIDE.U32 R14, R6, R8, R14 ;  /* 0x00000008060e7225 */ /* 0x000fc800078e000e */
[----:B------:R-:W-:-:S05]  /*3310*/  IMAD R7, R6, R11, R7 ;  /* 0x0000000b06077224 */ /* 0x000fca00078e0207 */
[----:B------:R-:W-:-:S07]  /*3320*/  IADD3 R9, PT, PT, R15, R7, RZ ;  /* 0x000000070f097210 */ /* 0x000fce0007ffe0ff */
.L_x_1391:
[----:B------:R-:W0:Y:S02]  /*3330*/  LDCU UR5, c[0x0][0x858] ;  /* 0x00010b00ff0577ac */ /* 0x000e240008000800 */
[----:B0-----:R-:W-:-:S06]  /*3340*/  UIADD3 UR5, UPT, UPT, UR5, -0x1, URZ ;  /* 0xffffffff05057890 */ /* 0x001fcc000fffe0ff */
[----:B------:R-:W-:-:S05]  /*3350*/  IMAD.U32 R4, RZ, RZ, UR5 ;  /* 0x00000005ff047e24 */ /* 0x000fca000f8e00ff */
[----:B------:R-:W-:-:S13]  /*3360*/  LOP3.LUT P0, RZ, R4, 0x3, RZ, 0xc0, !PT ;  /* 0x0000000304ff7812 */ /* 0x000fda000780c0ff */
[----:B------:R-:W-:Y:S05]  /*3370*/  @!P0 BRA `(.L_x_1390) ;  /* 0x0000000800b08947 */ /* 0x000fea0003800000 */
[----:B------:R-:W-:-:S04]  /*3380*/  LOP3.LUT R6, R4, 0x3, RZ, 0xc0, !PT ;  /* 0x0000000304067812 */ /* 0x000fc800078ec0ff */
        /* <DEDUP_REMOVED lines=34> */
.L_x_1406:
[----:B------:R-:W-:Y:S01]  /*35b0*/  MOV R26, R16 ;  /* 0x00000010001a7202 */ /* 0x000fe20000000f00 */
[----:B------:R-:W-:Y:S01]  /*35c0*/  IMAD.MOV.U32 R20, RZ, RZ, R13 ;  /* 0x000000ffff147224 */ /* 0x000fe200078e000d */
[----:B------:R-:W-:Y:S01]  /*35d0*/  MOV R11, R24 ;  /* 0x00000018000b7202 */ /* 0x000fe20000000f00 */
[----:B------:R-:W-:Y:S01]  /*35e0*/  IMAD.MOV.U32 R10, RZ, RZ, R25 ;  /* 0x000000ffff0a7224 */ /* 0x000fe200078e0019 */
[----:B------:R-:W-:-:S07]  /*35f0*/  MOV R8, 0x3610 ;  /* 0x0000361000087802 */ /* 0x000fce0000000f00 */
[----:B------:R-:W-:Y:S05]  /*3600*/  CALL.REL.NOINC `($__internal_33_$__cuda_sm20_div_s64) ;  /* 0x0000000c00a87944 */ /* 0x000fea0003c00000 */
        /* <DEDUP_REMOVED lines=10> */
.L_x_1407:
[----:B------:R-:W-:Y:S05]  /*36b0*/  BSYNC.RECONVERGENT B1 ;  /* 0x0000000000017941 */ /* 0x000fea0003800200 */
.L_x_1405:
        /* <DEDUP_REMOVED lines=38> */
.L_x_1409:
        /* <DEDUP_REMOVED lines=17> */
.L_x_1410:
[----:B------:R-:W-:Y:S05]  /*3a30*/  BSYNC.RECONVERGENT B1 ;  /* 0x0000000000017941 */ /* 0x000fea0003800200 */
.L_x_1408:
[----:B------:R0:W1:Y:S02]  /*3a40*/  LDC.64 R8, c[0x0][R6+0x450] ;  /* 0x0001140006087b82 */ /* 0x0000640000000a00 */
[----:B0-----:R-:W-:Y:S02]  /*3a50*/  IMAD.MOV.U32 R6, RZ, RZ, R14 ;  /* 0x000000ffff067224 */ /* 0x001fe400078e000e */
[-C--:B-1----:R-:W-:Y:S02]  /*3a60*/  IMAD R9, R9, R17.reuse, RZ ;  /* 0x0000001109097224 */ /* 0x082fe400078e02ff */
[----:B------:R-:W-:-:S04]  /*3a70*/  IMAD.WIDE.U32 R14, R8, R17, R6 ;  /* 0x00000011080e7225 */ /* 0x000fc800078e0006 */
[----:B------:R-:W-:-:S05]  /*3a80*/  IMAD R9, R8, R11, R9 ;  /* 0x0000000b08097224 */ /* 0x000fca00078e0209 */
[----:B------:R-:W-:-:S07]  /*3a90*/  IADD3 R9, PT, PT, R15, R9, RZ ;  /* 0x000000090f097210 */ /* 0x000fce0007ffe0ff */
.L_x_1404:
        /* <DEDUP_REMOVED lines=36> */
.L_x_1412:
[----:B------:R-:W-:Y:S01]  /*3ce0*/  IMAD.MOV.U32 R26, RZ, RZ, R16 ;  /* 0x000000ffff1a7224 */ /* 0x000fe200078e0010 */
[----:B------:R-:W-:Y:S01]  /*3cf0*/  MOV R20, R13 ;  /* 0x0000000d00147202 */ /* 0x000fe20000000f00 */
[----:B------:R-:W-:Y:S01]  /*3d00*/  IMAD.MOV.U32 R11, RZ, RZ, R24 ;  /* 0x000000ffff0b7224 */ /* 0x000fe200078e0018 */
[----:B------:R-:W-:Y:S02]  /*3d10*/  MOV R10, R25 ;  /* 0x00000019000a7202 */ /* 0x000fe40000000f00 */
[----:B------:R-:W-:-:S07]  /*3d20*/  MOV R8, 0x3d40 ;  /* 0x00003d4000087802 */ /* 0x000fce0000000f00 */
[----:B------:R-:W-:Y:S05]  /*3d30*/  CALL.REL.NOINC `($__internal_33_$__cuda_sm20_div_s64) ;  /* 0x0000000400dc7944 */ /* 0x000fea0003c00000 */
        /* <DEDUP_REMOVED lines=9> */
.L_x_1413:
[----:B------:R-:W-:Y:S05]  /*3dd0*/  BSYNC.RECONVERGENT B1 ;  /* 0x0000000000017941 */ /* 0x000fea0003800200 */
.L_x_1411:
[----:B------:R-:W0:Y:S01]  /*3de0*/  LDC.64 R6, c[0x0][R6+0x450] ;  /* 0x0001140006067b82 */ /* 0x000e220000000a00 */
[----:B------:R-:W-:Y:S01]  /*3df0*/  MOV R15, R9 ;  /* 0x00000009000f7202 */ /* 0x000fe20000000f00 */
[-C--:B0-----:R-:W-:Y:S02]  /*3e00*/  IMAD R7, R7, R10.reuse, RZ ;  /* 0x0000000a07077224 */ /* 0x081fe400078e02ff */
[----:B------:R-:W-:-:S04]  /*3e10*/  IMAD.WIDE.U32 R14, R6, R10, R14 ;  /* 0x0000000a060e7225 */ /* 0x000fc800078e000e */
[----:B------:R-:W-:-:S04]  /*3e20*/  IMAD R7, R6, R17, R7 ;  /* 0x0000001106077224 */ /* 0x000fc800078e0207 */
[----:B------:R-:W-:-:S07]  /*3e30*/  IMAD.IADD R9, R15, 0x1, R7 ;  /* 0x000000010f097824 */ /* 0x000fce00078e0207 */
.L_x_1390:
[----:B------:R-:W-:Y:S05]  /*3e40*/  BSYNC.RECONVERGENT B0 ;  /* 0x0000000000007941 */ /* 0x000fea0003800200 */
.L_x_1389:
        /* <DEDUP_REMOVED lines=48> */
.L_x_1417:
[----:B------:R-:W-:Y:S01]  /*4150*/  MOV R11, UR6 ;  /* 0x00000006000b7c02 */ /* 0x000fe20008000f00 */
[----:B------:R-:W-:Y:S01]  /*4160*/  IMAD.U32 R10, RZ, RZ, UR7 ;  /* 0x00000007ff0a7e24 */ /* 0x000fe2000f8e00ff */
[----:B------:R-:W-:-:S07]  /*4170*/  MOV R8, 0x4190 ;  /* 0x0000419000087802 */ /* 0x000fce0000000f00 */
[----:B------:R-:W-:Y:S05]  /*4180*/  CALL.REL.NOINC `($__internal_33_$__cuda_sm20_div_s64) ;  /* 0x0000000000c87944 */ /* 0x000fea0003c00000 */
[----:B------:R-:W-:-:S07]  /*4190*/  MOV R6, R18 ;  /* 0x0000001200067202 */ /* 0x000fce0000000f00 */
.L_x_1418:
[----:B------:R-:W-:Y:S05]  /*41a0*/  BSYNC.RECONVERGENT B1 ;  /* 0x0000000000017941 */ /* 0x000fea0003800200 */
.L_x_1416:
        /* <DEDUP_REMOVED lines=9> */
[----:B------:R-:W-:Y:S02]  /*4240*/  IADD3 R13, P0, PT, R6, R10, RZ ;  /* 0x0000000a060d7210 */ /* 0x000fe40007f1e0ff */
[----:B------:R-:W3:Y:S03]  /*4250*/  LDC.64 R6, c[0x0][0x880] ;  /* 0x00022000ff067b82 */ /* 0x000ee60000000a00 */
[----:B-1----:R-:W-:Y:S02]  /*4260*/  IMAD R12, R13, UR14, R12 ;  /* 0x0000000e0d0c7c24 */ /* 0x002fe4000f8e020c */
[----:B------:R-:W-:-:S03]  /*4270*/  IMAD.X R10, R9, 0x1, R10, P0 ;  /* 0x00000001090a7824 */ /* 0x000fc600000e060a */
[----:B------:R-:W-:Y:S01]  /*4280*/  LOP3.LUT R12, R12, 0x3, RZ, 0xc0, !PT ;  /* 0x000000030c0c7812 */ /* 0x000fe200078ec0ff */
[----:B0-----:R-:W-:Y:S02]  /*4290*/  IMAD R11, R2, UR12, RZ ;  /* 0x0000000c020b7c24 */ /* 0x001fe4000f8e02ff */
[----:B------:R-:W-:Y:S01]  /*42a0*/  IMAD R14, R10, UR14, RZ ;  /* 0x0000000e0a0e7c24 */ /* 0x000fe2000f8e02ff */
[----:B------:R-:W-:Y:S01]  /*42b0*/  IADD3 R8, P1, PT, RZ, -R12, RZ ;  /* 0x8000000cff087210 */ /* 0x000fe20007f3e0ff */
[----:B------:R-:W-:-:S03]  /*42c0*/  IMAD R15, R0, UR13, R11 ;  /* 0x0000000d000f7c24 */ /* 0x000fc6000f8e020b */
[----:B------:R-:W-:-:S03]  /*42d0*/  IADD3.X R9, PT, PT, RZ, -0x1, RZ, P1, !PT ;  /* 0xffffffffff097810 */ /* 0x000fc60000ffe4ff */
[----:B------:R-:W-:-:S04]  /*42e0*/  IMAD.WIDE.U32 R8, R13, UR14, R8 ;  /* 0x0000000e0d087c25 */ /* 0x000fc8000f8e0008 */
[----:B---3--:R-:W-:Y:S01]  /*42f0*/  IMAD.WIDE.U32 R10, R0, UR12, R6 ;  /* 0x0000000c000a7c25 */ /* 0x008fe2000f8e0006 */
[----:B--2---:R-:W-:-:S03]  /*4300*/  IADD3 R6, P0, PT, R8, UR16, RZ ;  /* 0x0000001008067c10 */ /* 0x004fc6000ff1e0ff */
[----:B------:R-:W-:Y:S02]  /*4310*/  IMAD R13, R13, UR15, R14 ;  /* 0x0000000f0d0d7c24 */ /* 0x000fe4000f8e020e */
[----:B------:R-:W-:-:S03]  /*4320*/  IMAD.IADD R11, R11, 0x1, R15 ;  /* 0x000000010b0b7824 */ /* 0x000fc600078e020f */
[----:B------:R-:W-:Y:S02]  /*4330*/  IADD3.X R7, PT, PT, R9, UR17, R13, P0, !PT ;  /* 0x0000001109077c10 */ /* 0x000fe400087fe40d */
[----:B------:R0:W5:Y:S04]  /*4340*/  LDG.E.U8 R10, desc[UR10][R10.64] ;  /* 0x0000000a0a0a7981 */ /* 0x000168000c1e1100 */
[----:B------:R0:W5:Y:S01]  /*4350*/  LDG.E R8, desc[UR10][R6.64] ;  /* 0x0000000a06087981 */ /* 0x000162000c1e1900 */
[----:B------:R-:W-:Y:S02]  /*4360*/  HFMA2 R13, -RZ, RZ, 0, 1.5199184417724609375e-05 ;  /* 0x000000ffff0d7431 */ /* 0x000fe400000001ff */
[----:B------:R-:W-:-:S05]  /*4370*/  IMAD.SHL.U32 R12, R12, 0x8, RZ ;  /* 0x000000080c0c7824 */ /* 0x000fca00078e00ff */
[----:B------:R-:W-:-:S07]  /*4380*/  SHF.L.U32 R13, R13, R12, RZ ;  /* 0x0000000c0d0d7219 */ /* 0x000fce00000006ff */
.L_x_1419:
        /* <DEDUP_REMOVED lines=10> */
.L_x_1415:
[----:B------:R-:W-:Y:S05]  /*4430*/  BSYNC B0 ;  /* 0x0000000000007941 */ /* 0x000fea0003800000 */
.L_x_1414:
[----:B------:R-:W1:Y:S01]  /*4440*/  LDCU.64 UR12, c[0x0][0x878] ;  /* 0x00010f00ff0c77ac */ /* 0x000e620008000a00 */
[----:B------:R-:W-:-:S04]  /*4450*/  IADD3 R0, P0, PT, R3, R0, RZ ;  /* 0x0000000003007210 */ /* 0x000fc80007f1e0ff */
[----:B------:R-:W-:Y:S02]  /*4460*/  IADD3.X R2, PT, PT, RZ, R2, RZ, P0, !PT ;  /* 0x00000002ff027210 */ /* 0x000fe400007fe4ff */
[----:B-1----:R-:W-:-:S04]  /*4470*/  ISETP.GE.U32.AND P0, PT, R0, UR12, PT ;  /* 0x0000000c00007c0c */ /* 0x002fc8000bf06070 */
[----:B------:R-:W-:-:S13]  /*4480*/  ISETP.GE.AND.EX P0, PT, R2, UR13, PT, P0 ;  /* 0x0000000d02007c0c */ /* 0x000fda000bf06300 */
[----:B------:R-:W-:Y:S05]  /*4490*/  @!P0 BRA `(.L_x_1420) ;  /* 0xffffffc000d48947 */ /* 0x000fea000383ffff */
[----:B------:R-:W-:Y:S05]  /*44a0*/  EXIT ;  /* 0x000000000000794d */ /* 0x000fea0003800000 */
        .weak           $__internal_33_$__cuda_sm20_div_s64
        .type           $__internal_33_$__cuda_sm20_div_s64,@function
        .size           $__internal_33_$__cuda_sm20_div_s64,(.L_x_6409 - $__internal_33_$__cuda_sm20_div_s64)
$__internal_33_$__cuda_sm20_div_s64:
        /* <DEDUP_REMOVED lines=86> */
[----:B------:R-:W-:Y:S05]  /*4a10*/  RET.REL.NODEC R10 `(_ZN2at4cuda17kernelHistogram1DIaalLi1ELi2ELin1ELNS0_23CUDAHistogramMemoryTypeE1EZNS0_21CUDA_tensor_histogramIaaLb0EEEbNS_6TensorES4_S4_lNS_14AccumulateTypeIT0_Lb1EE4typeES8_NS0_13TensorArgTypeES9_S9_EUllE_EEvNS0_6detail10TensorInfoIT_T1_EESF_NSC_IKS6_SE_EElS8_S8_SE_T6_) ;  /* 0xffffffb40a787950 */ /* 0x000fea0003c3ffff */
.L_x_1421:
        /* <DEDUP_REMOVED lines=14> */
.L_x_6409:


//--------------------- .text._ZN2at4cuda17kernelHistogram1DIaalLi1ELi2ELin1ELNS0_23CUDAHistogramMemoryTypeE0EZNS0_21CUDA_tensor_histogramIaaLb0EEEbNS_6TensorES4_S4_lNS_14AccumulateTypeIT0_Lb1EE4typeES8_NS0_13TensorArgTypeES9_S9_EUllE_EEvNS0_6detail10TensorInfoIT_T1_EESF_NSC_IKS6_SE_EElS8_S8_SE_T6_ --------------------------
	.section	.text._ZN2at4cuda17kernelHistogram1DIaalLi1ELi2ELin1ELNS0_23CUDAHistogramMemoryTypeE0EZNS0_21CUDA_tensor_histogramIaaLb0EEEbNS_6TensorES4_S4_lNS_14AccumulateTypeIT0_Lb1EE4typeES8_NS0_13TensorArgTypeES9_S9_EUllE_EEvNS0_6detail10TensorInfoIT_T1_EESF_NSC_IKS6_SE_EElS8_S8_SE_T6_,"ax",@progbits
	.align	128
        .global         _ZN2at4cuda17kernelHistogram1DIaalLi1ELi2ELin1ELNS0_23CUDAHistogramMemoryTypeE0EZNS0_21CUDA_tensor_histogramIaaLb0EEEbNS_6TensorES4_S4_lNS_14AccumulateTypeIT0_Lb1EE4typeES8_NS0_13TensorArgTypeES9_S9_EUllE_EEvNS0_6detail10TensorInfoIT_T1_EESF_NSC_IKS6_SE_EElS8_S8_SE_T6_
        .type           _ZN2at4cuda17kernelHistogram1DIaalLi1ELi2ELin1ELNS0_23CUDAHistogramMemoryTypeE0EZNS0_21CUDA_tensor_histogramIaaLb0EEEbNS_6TensorES4_S4_lNS_14AccumulateTypeIT0_Lb1EE4typeES8_NS0_13TensorArgTypeES9_S9_EUllE_EEvNS0_6detail10TensorInfoIT_T1_EESF_NSC_IKS6_SE_EElS8_S8_SE_T6_,@function
        .size           _ZN2at4cuda17kernelHistogram1DIaalLi1ELi2ELin1ELNS0_23CUDAHistogramMemoryTypeE0EZNS0_21CUDA_tensor_histogramIaaLb0EEEbNS_6TensorES4_S4_lNS_14AccumulateTypeIT0_Lb1EE4typeES8_NS0_13TensorArgTypeES9_S9_EUllE_EEvNS0_6detail10TensorInfoIT_T1_EESF_NSC_IKS6_SE_EElS8_S8_SE_T6_,(.L_x_6411 - _ZN2at4cuda17kernelHistogram1DIaalLi1ELi2ELin1ELNS0_23CUDAHistogramMemoryTypeE0EZNS0_21CUDA_tensor_histogramIaaLb0EEEbNS_6TensorES4_S4_lNS_14AccumulateTypeIT0_Lb1EE4typeES8_NS0_13TensorArgTypeES9_S9_EUllE_EEvNS0_6detail10TensorInfoIT_T1_EESF_NSC_IKS6_SE_EElS8_S8_SE_T6_)
        .other          _ZN2at4cuda17kernelHistogram1DIaalLi1ELi2ELin1ELNS0_23CUDAHistogramMemoryTypeE0EZNS0_21CUDA_tensor_histogramIaaLb0EEEbNS_6TensorES4_S4_lNS_14AccumulateTypeIT0_Lb1EE4typeES8_NS0_13TensorArgTypeES9_S9_EUllE_EEvNS0_6detail10TensorInfoIT_T1_EESF_NSC_IKS6_SE_EElS8_S8_SE_T6_,@"STO_CUDA_ENTRY STV_DEFAULT"
_ZN2at4cuda17kernelHistogram1DIaalLi1ELi2ELin1ELNS0_23CUDAHistogramMemoryTypeE0EZNS0_21CUDA_tensor_histogramIaaLb0EEEbNS_6TensorES4_S4_lNS_14AccumulateTypeIT0_Lb1EE4typeES8_NS0_13TensorArgTypeES9_S9_EUllE_EEvNS0_6detail10TensorInfoIT_T1_EESF_NSC_IKS6_SE_EElS8_S8_SE_T6_:
.text._ZN2at4cuda17kernelHistogram1DIaalLi1ELi2ELin1ELNS0_23CUDAHistogramMemoryTypeE0EZNS0_21CUDA_tensor_histogramIaaLb0EEEbNS_6TensorES4_S4_lNS_14AccumulateTypeIT0_Lb1EE4typeES8_NS0_13TensorArgTypeES9_S9_EUllE_EEvNS0_6detail10TensorInfoIT_T1_EESF_NSC_IKS6_SE_EElS8_S8_SE_T6_:
        /* <DEDUP_REMOVED lines=44> */
.L_x_1425:
[----:B------:R-:W-:-:S07]  /*02c0*/  MOV R4, 0x2e0 ;  /* 0x000002e000047802 */ /* 0x000fce0000000f00 */
[----:B------:R-:W-:Y:S05]  /*02d0*/  CALL.REL.NOINC `($__internal_35_$__cuda_sm20_div_u64) ;  /* 0x0000004c00e07944 */ /* 0x000fea0003c00000 */
[----:B------:R-:W-:Y:S01]  /*02e0*/  IMAD.MOV.U32 R4, RZ, RZ, R3 ;  /* 0x000000ffff047224 */ /* 0x000fe200078e0003 */
[----:B------:R-:W-:-:S07]  /*02f0*/  MOV R5, R6 ;  /* 0x0000000600057202 */ /* 0x000fce0000000f00 */
.L_x_1426:
[----:B------:R-:W-:Y:S05]  /*0300*/  BSYNC.RECONVERGENT B1 ;  /* 0x0000000000017941 */ /* 0x000fea0003800200 */
.L_x_1424:
        /* <DEDUP_REMOVED lines=19> */
.L_x_1429:
        /* <DEDUP_REMOVED lines=9> */
.L_x_1428:
[----:B------:R-:W-:Y:S05]  /*04d0*/  BSYNC.RECONVERGENT B1 ;  /* 0x0000000000017941 */ /* 0x000fea0003800200 */
.L_x_1427:
[----:B------:R-:W-:Y:S05]  /*04e0*/  @!P1 BRA `(.L_x_1423) ;  /* 0x0000000000409947 */ /* 0x000fea0003800000 */
[----:B------:R-:W0:Y:S01]  /*04f0*/  S2R R3, SR_CgaCtaId ;  /* 0x0000000000037919 */ /* 0x000e220000008800 */
[----:B------:R-:W-:-:S04]  /*0500*/  MOV R2, 0x400 ;  /* 0x0000040000027802 */ /* 0x000fc80000000f00 */
[----:B0-----:R-:W-:-:S07]  /*0510*/  LEA R4, R3, R2, 0x18 ;  /* 0x0000000203047211 */ /* 0x001fce00078ec0ff */
.L_x_1430:
        /* <DEDUP_REMOVED lines=13> */
.L_x_1423:
[----:B------:R-:W-:Y:S05]  /*05f0*/  BSYNC.RECONVERGENT B0 ;  /* 0x0000000000007941 */ /* 0x000fea0003800200 */
.L_x_1422:
        /* <DEDUP_REMOVED lines=19> */
.L_x_1439:
[----:B------:R-:W0:Y:S01]  /*0730*/  LDC.64 R2, c[0x0][0x6c0] ;  /* 0x0001b000ff027b82 */ /* 0x000e220000000a00 */
[----:B------:R-:W1:Y:S07]  /*0740*/  LDCU.64 UR4, c[0x0][0x790] ;  /* 0x0000f200ff0477ac */ /* 0x000e6e0008000a00 */
[----:B------:R-:W2:Y:S01]  /*0750*/  LDC.64 R6, c[0x0][0x868] ;  /* 0x00021a00ff067b82 */ /* 0x000ea20000000a00 */
[----:B-1----:R-:W-:-:S04]  /*0760*/  IMAD R5, R27, UR4, RZ ;  /* 0x000000041b057c24 */ /* 0x002fc8000f8e02ff */
[C---:B------:R-:W-:Y:S02]  /*0770*/  IMAD R5, R26.reuse, UR5, R5 ;  /* 0x000000051a057c24 */ /* 0x040fe4000f8e0205 */
[----:B0-----:R-:W-:Y:S01]  /*0780*/  IMAD.WIDE.U32 R2, R26, UR4, R2 ;  /* 0x000000041a027c25 */ /* 0x001fe2000f8e0002 */
[----:B------:R-:W0:Y:S04]  /*0790*/  LDCU.64 UR4, c[0x0][0x870] ;  /* 0x00010e00ff0477ac */ /* 0x000e280008000a00 */
[----:B------:R-:W-:-:S06]  /*07a0*/  IADD3 R3, PT, PT, R3, R5, RZ ;  /* 0x0000000503037210 */ /* 0x000fcc0007ffe0ff */
        /* <DEDUP_REMOVED lines=39> */
.L_x_1436:
[----:B------:R-:W-:Y:S01]  /*0a20*/  IMAD.MOV.U32 R4, RZ, RZ, R23 ;  /* 0x000000ffff047224 */ /* 0x000fe200078e0017 */
[----:B------:R-:W-:Y:S02]  /*0a30*/  MOV R3, R31 ;  /* 0x0000001f00037202 */ /* 0x000fe40000000f00 */
[----:B------:R-:W-:-:S07]  /*0a40*/  MOV R2, 0xa60 ;  /* 0x00000a6000027802 */ /* 0x000fce0000000f00 */
[----:B------:R-:W-:Y:S05]  /*0a50*/  CALL.REL.NOINC `($__internal_34_$__cuda_sm20_div_s64) ;  /* 0x0000004000a47944 */ /* 0x000fea0003c00000 */
.L_x_1437:
[----:B------:R-:W-:Y:S05]  /*0a60*/  BSYNC.RECONVERGENT B1 ;  /* 0x0000000000017941 */ /* 0x000fea0003800200 */
.L_x_1435:
[----:B------:R-:W0:Y:S01]  /*0a70*/  LDCU.64 UR4, c[0x0][0x950] ;  /* 0x00012a00ff0477ac */ /* 0x000e220008000a00 */
[----:B------:R-:W1:Y:S01]  /*0a80*/  LDC.64 R2, c[0x0][0x880] ;  /* 0x00022000ff027b82 */ /* 0x000e620000000a00 */
[----:B------:R-:W2:Y:S01]  /*0a90*/  LDCU.64 UR10, c[0x0][0x860] ;  /* 0x00010c00ff0a77ac */ /* 0x000ea20008000a00 */
[----:B0-----:R-:W-:-:S04]  /*0aa0*/  IMAD R5, R27, UR4, RZ ;  /* 0x000000041b057c24 */ /* 0x001fc8000f8e02ff */
[C---:B------:R-:W-:Y:S02]  /*0ab0*/  IMAD R5, R26.reuse, UR5, R5 ;  /* 0x000000051a057c24 */ /* 0x040fe4000f8e0205 */
[----:B------:R-:W0:Y:S08]  /*0ac0*/  S2UR UR5, SR_CgaCtaId ;  /* 0x00000000000579c3 */ /* 0x000e300000008800 */
[----:B------:R-:W3:Y:S01]  /*0ad0*/  S2UR UR6, SR_SWINHI ;  /* 0x00000000000679c3 */ /* 0x000ee20000002f00 */
[----:B-1----:R-:W-:Y:S01]  /*0ae0*/  IMAD.WIDE.U32 R2, R26, UR4, R2 ;  /* 0x000000041a027c25 */ /* 0x002fe2000f8e0002 */
[----:B------:R-:W-:Y:S01]  /*0af0*/  SHF.R.S32.HI R0, RZ, 0x1f, R4 ;  /* 0x0000001fff007819 */ /* 0x000fe20000011404 */
[----:B------:R-:W-:Y:S01]  /*0b00*/  UMOV UR4, 0x400 ;  /* 0x0000040000047882 */ /* 0x000fe20000000000 */
[----:B--2---:R-:W-:Y:S01]  /*0b10*/  ISETP.NE.U32.AND P0, PT, R4, UR10, PT ;  /* 0x0000000a04007c0c */ /* 0x004fe2000bf05070 */
[----:B------:R-:W-:-:S03]  /*0b20*/  IMAD.IADD R3, R3, 0x1, R5 ;  /* 0x0000000103037824 */ /* 0x000fc600078e0205 */
[----:B------:R-:W-:Y:S02]  /*0b30*/  ISETP.NE.AND.EX P0, PT, R0, UR11, PT, P0 ;  /* 0x0000000b00007c0c */ /* 0x000fe4000bf05300 */
[----:B------:R1:W5:Y:S02]  /*0b40*/  LDG.E.U8 R7, desc[UR8][R2.64] ;  /* 0x0000000802077981 */ /* 0x000364000c1e1100 */
[----:B------:R-:W-:Y:S01]  /*0b50*/  SEL R5, RZ, 0xffffffff, P0 ;  /* 0xffffffffff057807 */ /* 0x000fe20000000000 */
[----:B0-----:R-:W-:-:S07]  /*0b60*/  ULEA UR7, UR5, UR4, 0x18 ;  /* 0x0000000405077291 */ /* 0x001fce000f8ec0ff */
[----:B------:R-:W-:Y:S01]  /*0b70*/  UMOV UR4, UR7 ;  /* 0x0000000700047c82 */ /* 0x000fe20008000000 */
[----:B---3--:R-:W-:Y:S01]  /*0b80*/  UMOV UR5, UR6 ;  /* 0x0000000600057c82 */ /* 0x008fe20008000000 */
[----:B------:R-:W-:-:S04]  /*0b90*/  IADD3 R0, PT, PT, R4, UR4, R5 ;  /* 0x0000000404007c10 */ /* 0x000fc8000fffe005 */
[C---:B-1----:R-:W-:Y:S01]  /*0ba0*/  LOP3.LUT R3, R0.reuse, 0x3, RZ, 0xc0, !PT ;  /* 0x0000000300037812 */ /* 0x042fe200078ec0ff */
[----:B------:R-:W-:-:S03]  /*0bb0*/  IMAD.SHL.U32 R0, R0, 0x8, RZ ;  /* 0x0000000800007824 */ /* 0x000fc600078e00ff */
[----:B------:R-:W-:Y:S01]  /*0bc0*/  IADD3 R3, PT, PT, -R3, R4, R5 ;  /* 0x0000000403037210 */ /* 0x000fe20007ffe105 */
[----:B------:R-:W-:Y:S01]  /*0bd0*/  HFMA2 R4, -RZ, RZ, 0, 1.5199184417724609375e-05 ;  /* 0x000000ffff047431 */ /* 0x000fe200000001ff */
[----:B------:R-:W-:-:S03]  /*0be0*/  LOP3.LUT R9, R0, 0x18, RZ, 0xc0, !PT ;  /* 0x0000001800097812 */ /* 0x000fc600078ec0ff */
[----:B------:R0:W1:Y:S01]  /*0bf0*/  LDS R2, [R3+UR7] ;  /* 0x0000000703027984 */ /* 0x0000620008000800 */
[----:B------:R-:W-:Y:S01]  /*0c00*/  VIADD R5, R3, UR7 ;  /* 0x0000000703057c36 */ /* 0x000fe20008000000 */
[----:B------:R-:W-:-:S07]  /*0c10*/  SHF.L.U32 R4, R4, R9, RZ ;  /* 0x0000000904047219 */ /* 0x000fce00000006ff */
.L_x_1438:
[----:B-1----:R-:W-:Y:S01]  /*0c20*/  SHF.R.U32.HI R0, RZ, R9, R2 ;  /* 0x00000009ff007219 */ /* 0x002fe20000011602 */
[----:B------:R-:W-:Y:S05]  /*0c30*/  YIELD ;  /* 0x0000000000007946 */ /* 0x000fea0003800000 */
[----:B-----5:R-:W-:-:S05]  /*0c40*/  IMAD.IADD R0, R7, 0x1, R0 ;  /* 0x0000000107007824 */ /* 0x020fca00078e0200 */
[----:B------:R-:W-:-:S04]  /*0c50*/  LOP3.LUT R0, R0, 0xff, RZ, 0xc0, !PT ;  /* 0x000000ff00007812 */ /* 0x000fc800078ec0ff */
[----:B0-----:R-:W-:-:S04]  /*0c60*/  SHF.L.U32 R3, R0, R9, RZ ;  /* 0x0000000900037219 */ /* 0x001fc800000006ff */
[----:B------:R-:W-:-:S06]  /*0c70*/  LOP3.LUT R3, R3, R2, R4, 0xf4, !PT ;  /* 0x0000000203037212 */ /* 0x000fcc00078ef404 */
[----:B------:R-:W0:Y:S02]  /*0c80*/  ATOMS.CAS R3, [R5], R2, R3 ;  /* 0x000000020503738d */ /* 0x000e240000000003 */
[-C--:B0-----:R-:W-:Y:S02]  /*0c90*/  ISETP.NE.AND P0, PT, R2, R3.reuse, PT ;  /* 0x000000030200720c */ /* 0x081fe40003f05270 */
[----:B------:R-:W-:-:S11]  /*0ca0*/  MOV R2, R3 ;  /* 0x0000000300027202 */ /* 0x000fd60000000f00 */
[----:B------:R-:W-:Y:S05]  /*0cb0*/  @P0 BRA `(.L_x_1438) ;  /* 0xfffffffc00d80947 */ /* 0x000fea000383ffff */
.L_x_1434:
[----:B------:R-:W-:Y:S05]  /*0cc0*/  BSYNC B0 ;  /* 0x0000000000007941 */ /* 0x000fea0003800000 */
.L_x_1433:
[----:B------:R-:W0:Y:S01]  /*0cd0*/  LDCU.64 UR4, c[0x0][0x878] ;  /* 0x00010f00ff0477ac */ /* 0x000e220008000a00 */
[----:B------:R-:W-:-:S05]  /*0ce0*/  IADD3 R26, P0, PT, R32, R26, RZ ;  /* 0x0000001a201a7210 */ /* 0x000fca0007f1e0ff */
[----:B------:R-:W-:Y:S01]  /*0cf0*/  IMAD.X R27, RZ, RZ, R27, P0 ;  /* 0x000000ffff1b7224 */ /* 0x000fe200000e061b */
[----:B0-----:R-:W-:-:S04]  /*0d00*/  ISETP.GE.U32.AND P0, PT, R26, UR4, PT ;  /* 0x000000041a007c0c */ /* 0x001fc8000bf06070 */
[----:B------:R-:W-:-:S13]  /*0d10*/  ISETP.GE.AND.EX P0, PT, R27, UR5, PT, P0 ;  /* 0x000000051b007c0c */ /* 0x000fda000bf06300 */
[----:B------:R-:W-:Y:S05]  /*0d20*/  @!P0 BRA `(.L_x_1439) ;  /* 0xfffffff800808947 */ /* 0x000fea000383ffff */
[----:B------:R-:W-:Y:S05]  /*0d30*/  BRA `(.L_x_1431) ;  /* 0x0000003c00387947 */ /* 0x000fea0003800000 */
.L_x_1432:
[C---:B------:R-:W-:Y:S01]  /*0d40*/  VIADD R29, R35.reuse, 0xffffffff ;  /* 0xffffffff231d7836 */ /* 0x040fe20000000000 */
[C---:B------:R-:W-:Y:S01]  /*0d50*/  IADD3 R36, PT, PT, R35.reuse, -0x4, RZ ;  /* 0xfffffffc23247810 */ /* 0x040fe20007ffe0ff */
[----:B------:R-:W-:-:S03]  /*0d60*/  VIADD R35, R35, 0xfffffffe ;  /* 0xfffffffe23237836 */ /* 0x000fc60000000000 */
[----:B------:R-:W-:-:S05]  /*0d70*/  LOP3.LUT R34, R29, 0xfffffff8, RZ, 0xc0, !PT ;  /* 0xfffffff81d227812 */ /* 0x000fca00078ec0ff */
[----:B------:R-:W-:-:S07]  /*0d80*/  IMAD.MOV R34, RZ, RZ, -R34 ;  /* 0x000000ffff227224 */ /* 0x000fce00078e0a22 */
.L_x_1498:
[----:B0-----:R-:W0:Y:S01]  /*0d90*/  LDCU UR4, c[0x0][0x858] ;  /* 0x00010b00ff0477ac */ /* 0x001e220008000800 */
[----:B------:R-:W-:Y:S02]  /*0da0*/  ISETP.GE.U32.AND P0, PT, R35, 0x7, PT ;  /* 0x000000072300780c */ /* 0x000fe40003f06070 */
[----:B------:R-:W-:Y:S02]  /*0db0*/  CS2R R16, SRZ ;  /* 0x0000000000107805 */ /* 0x000fe4000001ff00 */
[----:B------:R-:W-:Y:S01]  /*0dc0*/  MOV R12, R26 ;  /* 0x0000001a000c7202 */ /* 0x000fe20000000f00 */
[----:B------:R-:W-:Y:S02]  /*0dd0*/  IMAD.MOV.U32 R5, RZ, RZ, R27 ;  /* 0x000000ffff057224 */ /* 0x000fe400078e001b */
[----:B0-----:R-:W-:-:S06]  /*0de0*/  IMAD.U32 R0, RZ, RZ, UR4 ;  /* 0x00000004ff007e24 */ /* 0x001fcc000f8e00ff */
[----:B------:R-:W-:Y:S05]  /*0df0*/  @!P0 BRA `(.L_x_1440) ;  /* 0x0000001c00088947 */ /* 0x000fea0003800000 */
[----:B------:R-:W-:Y:S01]  /*0e00*/  BSSY.RECONVERGENT B0, `(.L_x_1441) ;  /* 0x00001c0000007945 */ /* 0x000fe20003800200 */
[----:B------:R-:W-:Y:S01]  /*0e10*/  MOV R25, R34 ;  /* 0x0000002200197202 */ /* 0x000fe20000000f00 */
[----:B------:R-:W-:-:S07]  /*0e20*/  IMAD.MOV.U32 R0, RZ, RZ, R36 ;  /* 0x000000ffff007224 */ /* 0x000fce00078e0024 */
.L_x_1466:
        /* <DEDUP_REMOVED lines=34> */
.L_x_1443:
[----:B------:R-:W-:Y:S01]  /*1050*/  MOV R6, R12 ;  /* 0x0000000c00067202 */ /* 0x000fe20000000f00 */
[----:B------:R-:W-:Y:S01]  /*1060*/  IMAD.MOV.U32 R4, RZ, RZ, R10 ;  /* 0x000000ffff047224 */ /* 0x000fe200078e000a */
[----:B------:R-:W-:Y:S01]  /*1070*/  MOV R2, 0x10a0 ;  /* 0x000010a000027802 */ /* 0x000fe20000000f00 */
[----:B------:R-:W-:-:S07]  /*1080*/  IMAD.MOV.U32 R3, RZ, RZ, R11 ;  /* 0x000000ffff037224 */ /* 0x000fce00078e000b */
[----:B------:R-:W-:Y:S05]  /*1090*/  CALL.REL.NOINC `($__internal_34_$__cuda_sm20_div_s64) ;  /* 0x0000003c00147944 */ /* 0x000fea0003c00000 */
        /* <DEDUP_REMOVED lines=10> */
.L_x_1444:
[----:B------:R-:W-:Y:S05]  /*1140*/  BSYNC.RECONVERGENT B1 ;  /* 0x0000000000017941 */ /* 0x000fea0003800200 */
.L_x_1442:
        /* <DEDUP_REMOVED lines=40> */
.L_x_1446:
[----:B------:R-:W-:Y:S01]  /*13d0*/  IMAD.MOV.U32 R6, RZ, RZ, R10 ;  /* 0x000000ffff067224 */ /* 0x000fe200078e000a */
[----:B------:R-:W-:Y:S01]  /*13e0*/  MOV R4, R12 ;  /* 0x0000000c00047202 */ /* 0x000fe20000000f00 */
[----:B------:R-:W-:Y:S01]  /*13f0*/  IMAD.MOV.U32 R5, RZ, RZ, R11 ;  /* 0x000000ffff057224 */ /* 0x000fe200078e000b */
[----:B------:R-:W-:Y:S01]  /*1400*/  MOV R2, 0x1430 ;  /* 0x0000143000027802 */ /* 0x000fe20000000f00 */
[----:B------:R-:W-:-:S07]  /*1410*/  IMAD.MOV.U32 R3, RZ, RZ, R13 ;  /* 0x000000ffff037224 */ /* 0x000fce00078e000d */
[----:B------:R-:W-:Y:S05]  /*1420*/  CALL.REL.NOINC `($__internal_34_$__cuda_sm20_div_s64) ;  /* 0x0000003800307944 */ /* 0x000fea0003c00000 */
        /* <DEDUP_REMOVED lines=10> */
.L_x_1447:
[----:B------:R-:W-:Y:S05]  /*14d0*/  BSYNC.RECONVERGENT B1 ;  /* 0x0000000000017941 */ /* 0x000fea0003800200 */
.L_x_1445:
        /* <DEDUP_REMOVED lines=38> */
.L_x_1449:
        /* <DEDUP_REMOVED lines=16> */
.L_x_1450:
[----:B------:R-:W-:Y:S05]  /*1840*/  BSYNC.RECONVERGENT B1 ;  /* 0x0000000000017941 */ /* 0x000fea0003800200 */
.L_x_1448:
        /* <DEDUP_REMOVED lines=37> */
.L_x_1452:
[----:B------:R-:W-:Y:S01]  /*1aa0*/  MOV R6, R10 ;  /* 0x0000000a00067202 */ /* 0x000fe20000000f00 */
[----:B------:R-:W-:Y:S01]  /*1ab0*/  IMAD.MOV.U32 R5, RZ, RZ, R11 ;  /* 0x000000ffff057224 */ /* 0x000fe200078e000b */
[----:B------:R-:W-:Y:S01]  /*1ac0*/  MOV R3, R13 ;  /* 0x0000000d00037202 */ /* 0x000fe20000000f00 */
[----:B------:R-:W-:Y:S01]  /*1ad0*/  IMAD.MOV.U32 R4, RZ, RZ, R12 ;  /* 0x000000ffff047224 */ /* 0x000fe200078e000c */
[----:B------:R-:W-:-:S07]  /*1ae0*/  MOV R2, 0x1b00 ;  /* 0x00001b0000027802 */ /* 0x000fce0000000f00 */
[----:B------:R-:W-:Y:S05]  /*1af0*/  CALL.REL.NOINC `($__internal_34_$__cuda_sm20_div_s64) ;  /* 0x00000030007c7944 */ /* 0x000fea0003c00000 */
        /* <DEDUP_REMOVED lines=10> */
.L_x_1453:
[----:B------:R-:W-:Y:S05]  /*1ba0*/  BSYNC.RECONVERGENT B1 ;  /* 0x0000000000017941 */ /* 0x000fea0003800200 */
.L_x_1451:
        /* <DEDUP_REMOVED lines=38> */
.L_x_1455:
        /* <DEDUP_REMOVED lines=16> */
.L_x_1456:
[----:B------:R-:W-:Y:S05]  /*1f10*/  BSYNC.RECONVERGENT B1 ;  /* 0x0000000000017941 */ /* 0x000fea0003800200 */
.L_x_1454:
        /* <DEDUP_REMOVED lines=38> */
.L_x_1458:
        /* <DEDUP_REMOVED lines=16> */
.L_x_1459:
[----:B------:R-:W-:Y:S05]  /*2280*/  BSYNC.RECONVERGENT B1 ;  /* 0x0000000000017941 */ /* 0x000fea0003800200 */
.L_x_1457:
        /* <DEDUP_REMOVED lines=38> */
.L_x_1461:
        /* <DEDUP_REMOVED lines=16> */
.L_x_1462:
[----:B------:R-:W-:Y:S05]  /*25f0*/  BSYNC.RECONVERGENT B1 ;  /* 0x0000000000017941 */ /* 0x000fea0003800200 */
.L_x_1460:
        /* <DEDUP_REMOVED lines=38> */
.L_x_1464:
        /* <DEDUP_REMOVED lines=16> */
.L_x_1465:
[----:B------:R-:W-:Y:S05]  /*2960*/  BSYNC.RECONVERGENT B1 ;  /* 0x0000000000017941 */ /* 0x000fea0003800200 */
.L_x_1463:
        /* <DEDUP_REMOVED lines=10> */
.L_x_1441:
[----:B------:R-:W-:-:S07]  /*2a10*/  VIADD R0, R0, 0x4 ;  /* 0x0000000400007836 */ /* 0x000fce0000000000 */
.L_x_1440:
        /* <DEDUP_REMOVED lines=41> */
.L_x_1471:
        /* <DEDUP_REMOVED lines=15> */
.L_x_1472:
[----:B------:R-:W-:Y:S05]  /*2da0*/  BSYNC.RECONVERGENT B1 ;  /* 0x0000000000017941 */ /* 0x000fea0003800200 */
.L_x_1470:
        /* <DEDUP_REMOVED lines=40> */
.L_x_1474:
[----:B------:R-:W-:Y:S01]  /*3030*/  IMAD.MOV.U32 R6, RZ, RZ, R10 ;  /* 0x000000ffff067224 */ /* 0x000fe200078e000a */
[----:B------:R-:W-:Y:S01]  /*3040*/  MOV R5, R11 ;  /* 0x0000000b00057202 */ /* 0x000fe20000000f00 */
[----:B------:R-:W-:Y:S01]  /*3050*/  IMAD.MOV.U32 R4, RZ, RZ, R12 ;  /* 0x000000ffff047224 */ /* 0x000fe200078e000c */
[----:B------:R-:W-:Y:S02]  /*3060*/  MOV R3, R13 ;  /* 0x0000000d00037202 */ /* 0x000fe40000000f00 */
        /* <DEDUP_REMOVED lines=12> */
.L_x_1475:
[----:B------:R-:W-:Y:S05]  /*3130*/  BSYNC.RECONVERGENT B1 ;  /* 0x0000000000017941 */ /* 0x000fea0003800200 */
.L_x_1473:
        /* <DEDUP_REMOVED lines=38> */
.L_x_1477:
        /* <DEDUP_REMOVED lines=16> */
.L_x_1478:
[----:B------:R-:W-:Y:S05]  /*34a0*/  BSYNC.RECONVERGENT B1 ;  /* 0x0000000000017941 */ /* 0x000fea0003800200 */
.L_x_1476:
        /* <DEDUP_REMOVED lines=38> */
.L_x_1480:
        /* <DEDUP_REMOVED lines=16> */
.L_x_1481:
[----:B------:R-:W-:Y:S05]  /*3810*/  BSYNC.RECONVERGENT B1 ;  /* 0x0000000000017941 */ /* 0x000fea0003800200 */
.L_x_1479:
[----:B------:R0:W1:Y:S02]  /*3820*/  LDC.64 R2, c[0x0][R20+0x450] ;  /* 0x0001140014027b82 */ /* 0x0000640000000a00 */
[----:B0-----:R-:W-:Y:S02]  /*3830*/  IMAD.MOV.U32 R20, RZ, RZ, R16 ;  /* 0x000000ffff147224 */ /* 0x001fe400078e0010 */
[-C--:B-1----:R-:W-:Y:S02]  /*3840*/  IMAD R3, R3, R6.reuse, RZ ;  /* 0x0000000603037224 */ /* 0x082fe400078e02ff */
[----:B------:R-:W-:-:S04]  /*3850*/  IMAD.WIDE.U32 R6, R2, R6, R20 ;  /* 0x0000000602067225 */ /* 0x000fc800078e0014 */
[----:B------:R-:W-:Y:S01]  /*3860*/  IMAD R3, R2, R9, R3 ;  /* 0x0000000902037224 */ /* 0x000fe200078e0203 */
[----:B------:R-:W-:-:S03]  /*3870*/  MOV R17, R6 ;  /* 0x0000000600117202 */ /* 0x000fc60000000f00 */
[----:B------:R-:W-:-:S07]  /*3880*/  IMAD.IADD R16, R7, 0x1, R3 ;  /* 0x0000000107107824 */ /* 0x000fce00078e0203 */
.L_x_1469:
        /* <DEDUP_REMOVED lines=40> */
.L_x_1484:
[----:B------:R-:W-:Y:S01]  /*3b10*/  IMAD.MOV.U32 R6, RZ, RZ, R12 ;  /* 0x000000ffff067224 */ /* 0x000fe200078e000c */
[----:B------:R-:W-:Y:S01]  /*3b20*/  MOV R4, R10 ;  /* 0x0000000a00047202 */ /* 0x000fe20000000f00 */
[----:B------:R-:W-:Y:S01]  /*3b30*/  IMAD.MOV.U32 R3, RZ, RZ, R11 ;  /* 0x000000ffff037224 */ /* 0x000fe200078e000b */
[----:B------:R-:W-:-:S07]  /*3b40*/  MOV R2, 0x3b60 ;  /* 0x00003b6000027802 */ /* 0x000fce0000000f00 */
[----:B------:R-:W-:Y:S05]  /*3b50*/  CALL.REL.NOINC `($__internal_34_$__cuda_sm20_div_s64) ;  /* 0x0000001000647944 */ /* 0x000fea0003c00000 */
        /* <DEDUP_REMOVED lines=10> */
.L_x_1485:
[----:B------:R-:W-:Y:S05]  /*3c00*/  BSYNC.RECONVERGENT B1 ;  /* 0x0000000000017941 */ /* 0x000fea0003800200 */
.L_x_1483:
        /* <DEDUP_REMOVED lines=40> */
.L_x_1487:
        /* <DEDUP_REMOVED lines=16> */
.L_x_1488:
[----:B------:R-:W-:Y:S05]  /*3f90*/  BSYNC.RECONVERGENT B1 ;  /* 0x0000000000017941 */ /* 0x000fea0003800200 */
.L_x_1486:
[----:B------:R0:W1:Y:S02]  /*3fa0*/  LDC.64 R2, c[0x0][R20+0x450] ;  /* 0x0001140014027b82 */ /* 0x0000640000000a00 */
[----:B0-----:R-:W-:Y:S02]  /*3fb0*/  IMAD.MOV.U32 R20, RZ, RZ, R16 ;  /* 0x000000ffff147224 */ /* 0x001fe400078e0010 */
[-C--:B-1----:R-:W-:Y:S02]  /*3fc0*/  IMAD R3, R3, R6.reuse, RZ ;  /* 0x0000000603037224 */ /* 0x082fe400078e02ff */
[----:B------:R-:W-:-:S04]  /*3fd0*/  IMAD.WIDE.U32 R6, R2, R6, R20 ;  /* 0x0000000602067225 */ /* 0x000fc800078e0014 */
[----:B------:R-:W-:Y:S01]  /*3fe0*/  IMAD R3, R2, R9, R3 ;  /* 0x0000000902037224 */ /* 0x000fe200078e0203 */
[----:B------:R-:W-:-:S03]  /*3ff0*/  MOV R17, R6 ;  /* 0x0000000600117202 */ /* 0x000fc60000000f00 */
[----:B------:R-:W-:-:S07]  /*4000*/  IMAD.IADD R16, R7, 0x1, R3 ;  /* 0x0000000107107824 */ /* 0x000fce00078e0203 */
.L_x_1482:
        /* <DEDUP_REMOVED lines=36> */
.L_x_1490:
[----:B------:R-:W-:Y:S01]  /*4250*/  MOV R6, R12 ;  /* 0x0000000c00067202 */ /* 0x000fe20000000f00 */
[----:B------:R-:W-:Y:S01]  /*4260*/  IMAD.MOV.U32 R4, RZ, RZ, R10 ;  /* 0x000000ffff047224 */ /* 0x000fe200078e000a */
[----:B------:R-:W-:Y:S02]  /*4270*/  MOV R3, R11 ;  /* 0x0000000b00037202 */ /* 0x000fe40000000f00 */
[----:B------:R-:W-:-:S07]  /*4280*/  MOV R2, 0x42a0 ;  /* 0x000042a000027802 */ /* 0x000fce0000000f00 */
[----:B------:R-:W-:Y:S05]  /*4290*/  CALL.REL.NOINC `($__internal_34_$__cuda_sm20_div_s64) ;  /* 0x0000000800947944 */ /* 0x000fea0003c00000 */
        /* <DEDUP_REMOVED lines=10> */
.L_x_1491:
[----:B------:R-:W-:Y:S05]  /*4340*/  BSYNC.RECONVERGENT B1 ;  /* 0x0000000000017941 */ /* 0x000fea0003800200 */
.L_x_1489:
        /* <DEDUP_REMOVED lines=9> */
.L_x_1468:
[----:B------:R-:W-:Y:S05]  /*43e0*/  BSYNC.RECONVERGENT B0 ;  /* 0x0000000000007941 */ /* 0x000fea0003800200 */
.L_x_1467:
        /* <DEDUP_REMOVED lines=49> */
.L_x_1495:
[----:B------:R-:W-:Y:S01]  /*4700*/  MOV R4, R23 ;  /* 0x0000001700047202 */ /* 0x000fe20000000f00 */
[----:B------:R-:W-:Y:S01]  /*4710*/  IMAD.MOV.U32 R3, RZ, RZ, R31 ;  /* 0x000000ffff037224 */ /* 0x000fe200078e001f */
[----:B------:R-:W-:-:S07]  /*4720*/  MOV R2, 0x4740 ;  /* 0x0000474000027802 */ /* 0x000fce0000000f00 */
[----:B------:R-:W-:Y:S05]  /*4730*/  CALL.REL.NOINC `($__internal_34_$__cuda_sm20_div_s64) ;  /* 0x00000004006c7944 */ /* 0x000fea0003c00000 */
[----:B------:R-:W-:-:S07]  /*4740*/  MOV R0, R4 ;  /* 0x0000000400007202 */ /* 0x000fce0000000f00 */
.L_x_1496:
[----:B------:R-:W-:Y:S05]  /*4750*/  BSYNC.RECONVERGENT B1 ;  /* 0x0000000000017941 */ /* 0x000fea0003800200 */
.L_x_1494:
        /* <DEDUP_REMOVED lines=13> */
[----:B------:R1:W5:Y:S01]  /*4830*/  LDG.E.U8 R9, desc[UR8][R2.64] ;  /* 0x0000000802097981 */ /* 0x000362000c1e1100 */
[----:B------:R-:W-:Y:S01]  /*4840*/  IMAD.MOV.U32 R6, RZ, RZ, 0xff ;  /* 0x000000ffff067424 */ /* 0x000fe200078e00ff */
[----:B------:R-:W-:Y:S01]  /*4850*/  SEL R7, RZ, 0xffffffff, P0 ;  /* 0xffffffffff077807 */ /* 0x000fe20000000000 */
[----:B0-----:R-:W-:-:S07]  /*4860*/  ULEA UR6, UR5, UR4, 0x18 ;  /* 0x0000000405067291 */ /* 0x001fce000f8ec0ff */
[----:B------:R-:W-:Y:S01]  /*4870*/  UMOV UR4, UR6 ;  /* 0x0000000600047c82 */ /* 0x000fe20008000000 */
[----:B---3--:R-:W-:Y:S01]  /*4880*/  UMOV UR5, UR7 ;  /* 0x0000000700057c82 */ /* 0x008fe20008000000 */
[----:B-1----:R-:W-:-:S04]  /*4890*/  IADD3 R3, PT, PT, R0, UR4, R7 ;  /* 0x0000000400037c10 */ /* 0x002fc8000fffe007 */
[C---:B------:R-:W-:Y:S02]  /*48a0*/  LOP3.LUT R5, R3.reuse, 0x3, RZ, 0xc0, !PT ;  /* 0x0000000303057812 */ /* 0x040fe400078ec0ff */
[----:B------:R-:W-:Y:S02]  /*48b0*/  SHF.L.U32 R3, R3, 0x3, RZ ;  /* 0x0000000303037819 */ /* 0x000fe400000006ff */
[----:B------:R-:W-:Y:S02]  /*48c0*/  IADD3 R5, PT, PT, -R5, R0, R7 ;  /* 0x0000000005057210 */ /* 0x000fe40007ffe107 */
[----:B------:R-:W-:Y:S02]  /*48d0*/  LOP3.LUT R7, R3, 0x18, RZ, 0xc0, !PT ;  /* 0x0000001803077812 */ /* 0x000fe400078ec0ff */
[----:B------:R-:W-:Y:S01]  /*48e0*/  IADD3 R4, PT, PT, R5, UR6, RZ ;  /* 0x0000000605047c10 */ /* 0x000fe2000fffe0ff */
[----:B------:R0:W1:Y:S01]  /*48f0*/  LDS R2, [R5+UR6] ;  /* 0x0000000605027984 */ /* 0x0000620008000800 */
[----:B------:R-:W-:-:S07]  /*4900*/  SHF.L.U32 R6, R6, R7, RZ ;  /* 0x0000000706067219 */ /* 0x000fce00000006ff */
.L_x_1497:
[----:B-1----:R-:W-:Y:S01]  /*4910*/  SHF.R.U32.HI R0, RZ, R7, R2 ;  /* 0x00000007ff007219 */ /* 0x002fe20000011602 */
[----:B------:R-:W-:Y:S05]  /*4920*/  YIELD ;  /* 0x0000000000007946 */ /* 0x000fea0003800000 */
[----:B-----5:R-:W-:-:S05]  /*4930*/  IMAD.IADD R0, R9, 0x1, R0 ;  /* 0x0000000109007824 */ /* 0x020fca00078e0200 */
[----:B------:R-:W-:-:S04]  /*4940*/  LOP3.LUT R0, R0, 0xff, RZ, 0xc0, !PT ;  /* 0x000000ff00007812 */ /* 0x000fc800078ec0ff */
[----:B------:R-:W-:-:S04]  /*4950*/  SHF.L.U32 R3, R0, R7, RZ ;  /* 0x0000000700037219 */ /* 0x000fc800000006ff */
[----:B------:R-:W-:-:S06]  /*4960*/  LOP3.LUT R3, R3, R2, R6, 0xf4, !PT ;  /* 0x0000000203037212 */ /* 0x000fcc00078ef406 */
[----:B------:R-:W1:Y:S02]  /*4970*/  ATOMS.CAS R3, [R4], R2, R3 ;  /* 0x000000020403738d */ /* 0x000e640000000003 */
[-C--:B-1----:R-:W-:Y:S02]  /*4980*/  ISETP.NE.AND P0, PT, R2, R3.reuse, PT ;  /* 0x000000030200720c */ /* 0x082fe40003f05270 */
[----:B------:R-:W-:-:S11]  /*4990*/  MOV R2, R3 ;  /* 0x0000000300027202 */ /* 0x000fd60000000f00 */
[----:B------:R-:W-:Y:S05]  /*49a0*/  @P0 BRA `(.L_x_1497) ;  /* 0xfffffffc00d80947 */ /* 0x000fea000383ffff */
.L_x_1493:
[----:B------:R-:W-:Y:S05]  /*49b0*/  BSYNC B0 ;  /* 0x0000000000007941 */ /* 0x000fea0003800000 */
.L_x_1492:
[----:B------:R-:W1:Y:S01]  /*49c0*/  LDCU.64 UR4, c[0x0][0x878] ;  /* 0x00010f00ff0477ac */ /* 0x000e620008000a00 */
[----:B------:R-:W-:-:S05]  /*49d0*/  IADD3 R26, P0, PT, R32, R26, RZ ;  /* 0x0000001a201a7210 */ /* 0x000fca0007f1e0ff */
[----:B------:R-:W-:Y:S01]  /*49e0*/  IMAD.X R27, RZ, RZ, R27, P0 ;  /* 0x000000ffff1b7224 */ /* 0x000fe200000e061b */
[----:B-1----:R-:W-:-:S04]  /*49f0*/  ISETP.GE.U32.AND P0, PT, R26, UR4, PT ;  /* 0x000000041a007c0c */ /* 0x002fc8000bf06070 */
[----:B------:R-:W-:-:S13]  /*4a00*/  ISETP.GE.AND.EX P0, PT, R27, UR5, PT, P0 ;  /* 0x000000051b007c0c */ /* 0x000fda000bf06300 */
[----:B------:R-:W-:Y:S05]  /*4a10*/  @!P0 BRA `(.L_x_1498) ;  /* 0xffffffc000dc8947 */ /* 0x000fea000383ffff */
.L_x_1431:
        /* <DEDUP_REMOVED lines=9> */
.L_x_1501:
        /* <DEDUP_REMOVED lines=18> */
.L_x_1500:
        /* <DEDUP_REMOVED lines=11> */
.L_x_1499:
[----:B------:R-:W0:Y:S01]  /*4c80*/  LDCU.64 UR6, c[0x0][0x388] ;  /* 0x00007100ff0677ac */ /* 0x000e220008000a00 */
[----:B--2---:R-:W-:-:S05]  /*4c90*/  IADD3 R28, P0, PT, R33, R28, RZ ;  /* 0x0000001c211c7210 */ /* 0x004fca0007f1e0ff */
[----:B------:R-:W-:Y:S01]  /*4ca0*/  IMAD.X R30, RZ, RZ, R30, P0 ;  /* 0x000000ffff1e7224 */ /* 0x000fe200000e061e */
[----:B0-----:R-:W-:-:S04]  /*4cb0*/  ISETP.GE.U32.AND P0, PT, R28, UR6, PT ;  /* 0x000000061c007c0c */ /* 0x001fc8000bf06070 */
[----:B------:R-:W-:-:S13]  /*4cc0*/  ISETP.GE.AND.EX P0, PT, R30, UR7, PT, P0 ;  /* 0x000000071e007c0c */ /* 0x000fda000bf06300 */
[----:B------:R-:W-:Y:S05]  /*4cd0*/  @!P0 BRA `(.L_x_1501) ;  /* 0xfffffffc00748947 */ /* 0x000fea000383ffff */
[----:B------:R-:W-:Y:S05]  /*4ce0*/  EXIT ;  /* 0x000000000000794d */ /* 0x000fea0003800000 */
        .weak           $__internal_34_$__cuda_sm20_div_s64
        .type           $__internal_34_$__cuda_sm20_div_s64,@function
        .size           $__internal_34_$__cuda_sm20_div_s64,($__internal_35_$__cuda_sm20_div_u64 - $__internal_34_$__cuda_sm20_div_s64)
$__internal_34_$__cuda_sm20_div_s64:
        /* <DEDUP_REMOVED lines=86> */
[----:B------:R-:W-:Y:S06]  /*5250*/  RET.REL.NODEC R6 `(_ZN2at4cuda17kernelHistogram1DIaalLi1ELi2ELin1ELNS0_23CUDAHistogramMemoryTypeE0EZNS0_21CUDA_tensor_histogramIaaLb0EEEbNS_6TensorES4_S4_lNS_14AccumulateTypeIT0_Lb1EE4typeES8_NS0_13TensorArgTypeES9_S9_EUllE_EEvNS0_6detail10TensorInfoIT_T1_EESF_NSC_IKS6_SE_EElS8_S8_SE_T6_) ;  /* 0xffffffac06687950 */ /* 0x000fec0003c3ffff */
        .weak           $__internal_35_$__cuda_sm20_div_u64
        .type           $__internal_35_$__cuda_sm20_div_u64,@function
        .size           $__internal_35_$__cuda_sm20_div_u64,(.L_x_6411 - $__internal_35_$__cuda_sm20_div_u64)
$__internal_35_$__cuda_sm20_div_u64:
        /* <DEDUP_REMOVED lines=68> */
[----:B------:R-:W-:Y:S06]  /*56a0*/  RET.REL.NODEC R4 `(_ZN2at4cuda17kernelHistogram1DIaalLi1ELi2ELin1ELNS0_23CUDAHistogramMemoryTypeE0EZNS0_21CUDA_tensor_histogramIaaLb0EEEbNS_6TensorES4_S4_lNS_14AccumulateTypeIT0_Lb1EE4typeES8_NS0_13TensorArgTypeES9_S9_EUllE_EEvNS0_6detail10TensorInfoIT_T1_EESF_NSC_IKS6_SE_EElS8_S8_SE_T6_) ;  /* 0xffffffa804547950 */ /* 0x000fec0003c3ffff */
.L_x_1502:
        /* <DEDUP_REMOVED lines=13> */
.L_x_6411:


//--------------------- .text._ZN2at4cuda17kernelHistogram1DIhhlLi1ELi2ELin1ELNS0_23CUDAHistogramMemoryTypeE1EZNS0_21CUDA_tensor_histogramIhhLb0EEEbNS_6TensorES4_S4_lNS_14AccumulateTypeIT0_Lb1EE4typeES8_NS0_13TensorArgTypeES9_S9_EUllE0_EEvNS0_6detail10TensorInfoIT_T1_EESF_NSC_IKS6_SE_EElS8_S8_SE_T6_ --------------------------
	.section	.text._ZN2at4cuda17kernelHistogram1DIhhlLi1ELi2ELin1ELNS0_23CUDAHistogramMemoryTypeE1EZNS0_21CUDA_tensor_histogramIhhLb0EEEbNS_6TensorES4_S4_lNS_14AccumulateTypeIT0_Lb1EE4typeES8_NS0_13TensorArgTypeES9_S9_EUllE0_EEvNS0_6detail10TensorInfoIT_T1_EESF_NSC_IKS6_SE_EElS8_S8_SE_T6_,"ax",@progbits
	.align	128
        .global         _ZN2at4cuda17kernelHistogram1DIhhlLi1ELi2ELin1ELNS0_23CUDAHistogramMemoryTypeE1EZNS0_21CUDA_tensor_histogramIhhLb0EEEbNS_6TensorES4_S4_lNS_14AccumulateTypeIT0_Lb1EE4typeES8_NS0_13TensorArgTypeES9_S9_EUllE0_EEvNS0_6detail10TensorInfoIT_T1_EESF_NSC_IKS6_SE_EElS8_S8_SE_T6_
        .type           _ZN2at4cuda17kernelHistogram1DIhhlLi1ELi2ELin1ELNS0_23CUDAHistogramMemoryTypeE1EZNS0_21CUDA_tensor_histogramIhhLb0EEEbNS_6TensorES4_S4_lNS_14AccumulateTypeIT0_Lb1EE4typeES8_NS0_13TensorArgTypeES9_S9_EUllE0_EEvNS0_6detail10TensorInfoIT_T1_EESF_NSC_IKS6_SE_EElS8_S8_SE_T6_,@function
        .size           _ZN2at4cuda17kernelHistogram1DIhhlLi1ELi2ELin1ELNS0_23CUDAHistogramMemoryTypeE1EZNS0_21CUDA_tensor_histogramIhhLb0EEEbNS_6TensorES4_S4_lNS_14AccumulateTypeIT0_Lb1EE4typeES8_NS0_13TensorArgTypeES9_S9_EUllE0_EEvNS0_6detail10TensorInfoIT_T1_EESF_NSC_IKS6_SE_EElS8_S8_SE_T6_,(.L_x_6412 - _ZN2at4cuda17kernelHistogram1DIhhlLi1ELi2ELin1ELNS0_23CUDAHistogramMemoryTypeE1EZNS0_21CUDA_tensor_histogramIhhLb0EEEbNS_6TensorES4_S4_lNS_14AccumulateTypeIT0_Lb1EE4typeES8_NS0_13TensorArgTypeES9_S9_EUllE0_EEvNS0_6detail10TensorInfoIT_T1_EESF_NSC_IKS6_SE_EElS8_S8_SE_T6_)
        .other          _ZN2at4cuda17kernelHistogram1DIhhlLi1ELi2ELin1ELNS0_23CUDAHistogramMemoryTypeE1EZNS0_21CUDA_tensor_histogramIhhLb0EEEbNS_6TensorES4_S4_lNS_14AccumulateTypeIT0_Lb1EE4typeES8_NS0_13TensorArgTypeES9_S9_EUllE0_EEvNS0_6detail10TensorInfoIT_T1_EESF_NSC_IKS6_SE_EElS8_S8_SE_T6_,@"STO_CUDA_ENTRY STV_DEFAULT"
_ZN2at4cuda17kernelHistogram1DIhhlLi1ELi2ELin1ELNS0_23CUDAHistogramMemoryTypeE1EZNS0_21CUDA_tensor_histogramIhhLb0EEEbNS_6TensorES4_S4_lNS_14AccumulateTypeIT0_Lb1EE4typeES8_NS0_13TensorArgTypeES9_S9_EUllE0_EEvNS0_6detail10TensorInfoIT_T1_EESF_NSC_IKS6_SE_EElS8_S8_SE_T6_:
.text._ZN2at4cuda17kernelHistogram1DIhhlLi1ELi2ELin1ELNS0_23CUDAHistogramMemoryTypeE1EZNS0_21CUDA_tensor_histogramIhhLb0EEEbNS_6TensorES4_S4_lNS_14AccumulateTypeIT0_Lb1EE4typeES8_NS0_13TensorArgTypeES9_S9_EUllE0_EEvNS0_6detail10TensorInfoIT_T1_EESF_NSC_IKS6_SE_EElS8_S8_SE_T6_:
        /* <DEDUP_REMOVED lines=20> */
.L_x_1510:
[----:B0-----:R-:W0:Y:S01]  /*0140*/  LDC.64 R4, c[0x0][0x6c0] ;  /* 0x0001b000ff047b82 */ /* 0x001e220000000a00 */
[----:B------:R-:W1:Y:S01]  /*0150*/  LDCU.64 UR4, c[0x0][0x790] ;  /* 0x0000f200ff0477ac */ /* 0x000e620008000a00 */
[----:B------:R-:W2:Y:S01]  /*0160*/  LDCU.128 UR12, c[0x0][0x870] ;  /* 0x00010e00ff0c77ac */ /* 0x000ea20008000c00 */
[----:B-1----:R-:W-:-:S04]  /*0170*/  IMAD R7, R2, UR4, RZ ;  /* 0x0000000402077c24 */ /* 0x002fc8000f8e02ff */
[C---:B------:R-:W-:Y:S02]  /*0180*/  IMAD R7, R0.reuse, UR5, R7 ;  /* 0x0000000500077c24 */ /* 0x040fe4000f8e0207 */
[----:B0-----:R-:W-:-:S04]  /*0190*/  IMAD.WIDE.U32 R4, R0, UR4, R4 ;  /* 0x0000000400047c25 */ /* 0x001fc8000f8e0004 */
[----:B------:R-:W-:Y:S02]  /*01a0*/  IMAD.IADD R5, R5, 0x1, R7 ;  /* 0x0000000105057824 */ /* 0x000fe400078e0207 */
[----:B------:R-:W0:Y:S04]  /*01b0*/  LDC.64 R6, c[0x0][0x868] ;  /* 0x00021a00ff067b82 */ /* 0x000e280000000a00 */
[----:B------:R-:W3:Y:S01]  /*01c0*/  LDG.E.U8 R5, desc[UR10][R4.64] ;  /* 0x0000000a04057981 */ /* 0x000ee2000c1e1100 */
[----:B------:R-:W-:Y:S01]  /*01d0*/  IADD3 R0, P2, PT, R3, R0, RZ ;  /* 0x0000000003007210 */ /* 0x000fe20007f5e0ff */
[----:B------:R-:W-:Y:S03]  /*01e0*/  BSSY B0, `(.L_x_1504) ;  /* 0x000004e000007945 */ /* 0x000fe60003800000 */
[----:B------:R-:W-:-:S02]  /*01f0*/  IADD3.X R2, PT, PT, RZ, R2, RZ, P2, !PT ;  /* 0x00000002ff027210 */ /* 0x000fc400017fe4ff */
[----:B--2---:R-:W-:-:S04]  /*0200*/  ISETP.GE.U32.AND P0, PT, R0, UR14, PT ;  /* 0x0000000e00007c0c */ /* 0x004fc8000bf06070 */
[----:B------:R-:W-:Y:S02]  /*0210*/  ISETP.GE.AND.EX P0, PT, R2, UR15, PT, P0 ;  /* 0x0000000f02007c0c */ /* 0x000fe4000bf06300 */
[C---:B---3--:R-:W-:Y:S02]  /*0220*/  ISETP.GT.U32.AND P1, PT, R5.reuse, UR12, PT ;  /* 0x0000000c05007c0c */ /* 0x048fe4000bf24070 */
[----:B0-----:R-:W-:Y:S02]  /*0230*/  ISETP.LT.U32.AND P2, PT, R5, R6, PT ;  /* 0x000000060500720c */ /* 0x001fe40003f41070 */
[----:B------:R-:W-:-:S04]  /*0240*/  ISETP.GT.AND.EX P1, PT, RZ, UR13, PT, P1 ;  /* 0x0000000dff007c0c */ /* 0x000fc8000bf24310 */
[----:B------:R-:W-:-:S13]  /*0250*/  ISETP.LT.OR.EX P1, PT, RZ, R7, P1, P2 ;  /* 0x00000007ff00720c */ /* 0x000fda0000f21720 */
[----:B------:R-:W-:Y:S05]  /*0260*/  @P1 BRA `(.L_x_1505) ;  /* 0x0000000400141947 */ /* 0x000fea0003800000 */
[----:B------:R-:W0:Y:S01]  /*0270*/  LDCU.64 UR4, c[0x0][0x860] ;  /* 0x00010c00ff0477ac */ /* 0x000e220008000a00 */
[----:B------:R-:W-:Y:S01]  /*0280*/  IADD3 R4, P1, PT, R5, -R6, RZ ;  /* 0x8000000605047210 */ /* 0x000fe20007f3e0ff */
[----:B------:R-:W-:Y:S04]  /*0290*/  BSSY.RECONVERGENT B1, `(.L_x_1506) ;  /* 0x0000021000017945 */ /* 0x000fe80003800200 */
[----:B------:R-:W-:-:S04]  /*02a0*/  IMAD.X R5, RZ, RZ, ~R7, P1 ;  /* 0x000000ffff057224 */ /* 0x000fc800008e0e07 */
        /* <DEDUP_REMOVED lines=26> */
.L_x_1507:
[----:B------:R-:W-:Y:S01]  /*0450*/  IMAD.U32 R11, RZ, RZ, UR6 ;  /* 0x00000006ff0b7e24 */ /* 0x000fe2000f8e00ff */
[----:B------:R-:W-:Y:S01]  /*0460*/  MOV R8, 0x490 ;  /* 0x0000049000087802 */ /* 0x000fe20000000f00 */
[----:B------:R-:W-:-:S07]  /*0470*/  IMAD.U32 R10, RZ, RZ, UR7 ;  /* 0x00000007ff0a7e24 */ /* 0x000fce000f8e00ff */
[----:B------:R-:W-:Y:S05]  /*0480*/  CALL.REL.NOINC `($__internal_36_$__cuda_sm20_div_s64) ;  /* 0x0000003c00bc7944 */ /* 0x000fea0003c00000 */
[----:B------:R-:W-:-:S07]  /*0490*/  MOV R5, R18 ;  /* 0x0000001200057202 */ /* 0x000fce0000000f00 */
.L_x_1508:
[----:B------:R-:W-:Y:S05]  /*04a0*/  BSYNC.RECONVERGENT B1 ;  /* 0x0000000000017941 */ /* 0x000fea0003800200 */
.L_x_1506:
        /* <DEDUP_REMOVED lines=23> */
.L_x_1509:
        /* <DEDUP_REMOVED lines=10> */
.L_x_1505:
[----:B------:R-:W-:Y:S05]  /*06c0*/  BSYNC B0 ;  /* 0x0000000000007941 */ /* 0x000fea0003800000 */
.L_x_1504:
[----:B------:R-:W-:Y:S05]  /*06d0*/  @!P0 BRA `(.L_x_1510) ;  /* 0xfffffff800988947 */ /* 0x000fea000383ffff */
[----:B------:R-:W-:Y:S05]  /*06e0*/  EXIT ;  /* 0x000000000000794d */ /* 0x000fea0003800000 */
.L_x_1503:
[----:B------:R-:W-:Y:S02]  /*06f0*/  UIADD3 UR5, UPT, UPT, UR4, -0x1, URZ ;  /* 0xffffffff04057890 */ /* 0x000fe4000fffe0ff */
[----:B------:R-:W-:Y:S02]  /*0700*/  UIADD3 UR8, UPT, UPT, UR4, -0x4, URZ ;  /* 0xfffffffc04087890 */ /* 0x000fe4000fffe0ff */
[----:B------:R-:W-:Y:S02]  /*0710*/  UIADD3 UR4, UPT, UPT, UR4, -0x2, URZ ;  /* 0xfffffffe04047890 */ /* 0x000fe4000fffe0ff */
[----:B------:R-:W-:-:S05]  /*0720*/  IMAD.U32 R4, RZ, RZ, UR5 ;  /* 0x00000005ff047e24 */ /* 0x000fca000f8e00ff */
[----:B------:R-:W-:-:S05]  /*0730*/  LOP3.LUT R5, R4, 0xfffffff8, RZ, 0xc0, !PT ;  /* 0xfffffff804057812 */ /* 0x000fca00078ec0ff */
[----:B------:R-:W-:-:S07]  /*0740*/  IMAD.MOV R5, RZ, RZ, -R5 ;  /* 0x000000ffff057224 */ /* 0x000fce00078e0a05 */
.L_x_1569:
        /* <DEDUP_REMOVED lines=16> */
.L_x_1537:
        /* <DEDUP_REMOVED lines=33> */
.L_x_1514:
[----:B------:R-:W-:Y:S01]  /*0a60*/  IMAD.MOV.U32 R26, RZ, RZ, R16 ;  /* 0x000000ffff1a7224 */ /* 0x000fe200078e0010 */
[----:B------:R-:W-:Y:S01]  /*0a70*/  MOV R20, R13 ;  /* 0x0000000d00147202 */ /* 0x000fe20000000f00 */
[----:B------:R-:W-:Y:S01]  /*0a80*/  IMAD.MOV.U32 R11, RZ, RZ, R24 ;  /* 0x000000ffff0b7224 */ /* 0x000fe200078e0018 */
[----:B------:R-:W-:Y:S01]  /*0a90*/  MOV R8, 0xac0 ;  /* 0x00000ac000087802 */ /* 0x000fe20000000f00 */
[----:B------:R-:W-:-:S07]  /*0aa0*/  IMAD.MOV.U32 R10, RZ, RZ, R25 ;  /* 0x000000ffff0a7224 */ /* 0x000fce00078e0019 */
[----:B------:R-:W-:Y:S05]  /*0ab0*/  CALL.REL.NOINC `($__internal_36_$__cuda_sm20_div_s64) ;  /* 0x0000003800307944 */ /* 0x000fea0003c00000 */
        /* <DEDUP_REMOVED lines=10> */
.L_x_1515:
[----:B------:R-:W-:Y:S05]  /*0b60*/  BSYNC.RECONVERGENT B1 ;  /* 0x0000000000017941 */ /* 0x000fea0003800200 */
.L_x_1513:
        /* <DEDUP_REMOVED lines=38> */
.L_x_1517:
[----:B------:R-:W-:Y:S01]  /*0dd0*/  MOV R26, R28 ;  /* 0x0000001c001a7202 */ /* 0x000fe20000000f00 */
[----:B------:R-:W-:Y:S01]  /*0de0*/  IMAD.MOV.U32 R20, RZ, RZ, R29 ;  /* 0x000000ffff147224 */ /* 0x000fe200078e001d */
[----:B------:R-:W-:Y:S01]  /*0df0*/  MOV R11, R16 ;  /* 0x00000010000b7202 */ /* 0x000fe20000000f00 */
[----:B------:R-:W-:Y:S01]  /*0e00*/  IMAD.MOV.U32 R10, RZ, RZ, R17 ;  /* 0x000000ffff0a7224 */ /* 0x000fe200078e0011 */
[----:B------:R-:W-:-:S07]  /*0e10*/  MOV R8, 0xe30 ;  /* 0x00000e3000087802 */ /* 0x000fce0000000f00 */
[----:B------:R-:W-:Y:S05]  /*0e20*/  CALL.REL.NOINC `($__internal_36_$__cuda_sm20_div_s64) ;  /* 0x0000003400547944 */ /* 0x000fea0003c00000 */
        /* <DEDUP_REMOVED lines=11> */
.L_x_1518:
[----:B------:R-:W-:Y:S05]  /*0ee0*/  BSYNC.RECONVERGENT B1 ;  /* 0x0000000000017941 */ /* 0x000fea0003800200 */
.L_x_1516:
        /* <DEDUP_REMOVED lines=38> */
.L_x_1520:
[----:B------:R-:W-:Y:S01]  /*1150*/  IMAD.MOV.U32 R26, RZ, RZ, R16 ;  /* 0x000000ffff1a7224 */ /* 0x000fe200078e0010 */
[----:B------:R-:W-:Y:S01]  /*1160*/  MOV R20, R17 ;  /* 0x0000001100147202 */ /* 0x000fe20000000f00 */
[----:B------:R-:W-:Y:S01]  /*1170*/  IMAD.MOV.U32 R11, RZ, RZ, R14 ;  /* 0x000000ffff0b7224 */ /* 0x000fe200078e000e */
[----:B------:R-:W-:Y:S02]  /*1180*/  MOV R10, R15 ;  /* 0x0000000f000a7202 */ /* 0x000fe40000000f00 */
[----:B------:R-:W-:-:S07]  /*1190*/  MOV R8, 0x11b0 ;  /* 0x000011b000087802 */ /* 0x000fce0000000f00 */
[----:B------:R-:W-:Y:S05]  /*11a0*/  CALL.REL.NOINC `($__internal_36_$__cuda_sm20_div_s64) ;  /* 0x0000003000747944 */ /* 0x000fea0003c00000 */
        /* <DEDUP_REMOVED lines=11> */
.L_x_1521:
[----:B------:R-:W-:Y:S05]  /*1260*/  BSYNC.RECONVERGENT B1 ;  /* 0x0000000000017941 */ /* 0x000fea0003800200 */
.L_x_1519:
        /* <DEDUP_REMOVED lines=37> */
.L_x_1523:
        /* <DEDUP_REMOVED lines=17> */
.L_x_1524:
[----:B------:R-:W-:Y:S05]  /*15d0*/  BSYNC.RECONVERGENT B1 ;  /* 0x0000000000017941 */ /* 0x000fea0003800200 */
.L_x_1522:
        /* <DEDUP_REMOVED lines=38> */
.L_x_1526:
        /* <DEDUP_REMOVED lines=17> */
.L_x_1527:
[----:B------:R-:W-:Y:S05]  /*1950*/  BSYNC.RECONVERGENT B1 ;  /* 0x0000000000017941 */ /* 0x000fea0003800200 */
.L_x_1525:
        /* <DEDUP_REMOVED lines=38> */
.L_x_1529:
        /* <DEDUP_REMOVED lines=17> */
.L_x_1530:
[----:B------:R-:W-:Y:S05]  /*1cd0*/  BSYNC.RECONVERGENT B1 ;  /* 0x0000000000017941 */ /* 0x000fea0003800200 */
.L_x_1528:
        /* <DEDUP_REMOVED lines=38> */
.L_x_1532:
        /* <DEDUP_REMOVED lines=16> */
.L_x_1533:
[----:B------:R-:W-:Y:S05]  /*2040*/  BSYNC.RECONVERGENT B1 ;  /* 0x0000000000017941 */ /* 0x000fea0003800200 */
.L_x_1531:
        /* <DEDUP_REMOVED lines=38> */
.L_x_1535:
        /* <DEDUP_REMOVED lines=16> */
.L_x_1536:
[----:B------:R-:W-:Y:S05]  /*23b0*/  BSYNC.RECONVERGENT B1 ;  /* 0x0000000000017941 */ /* 0x000fea0003800200 */
.L_x_1534:
        /* <DEDUP_REMOVED lines=10> */
.L_x_1512:
[----:B------:R-:W-:-:S07]  /*2460*/  IADD3 R12, PT, PT, R7, 0x4, RZ ;  /* 0x00000004070c7810 */ /* 0x000fce0007ffe0ff */
.L_x_1511:
        /* <DEDUP_REMOVED lines=40> */
.L_x_1542:
[----:B------:R-:W-:Y:S01]  /*26f0*/  MOV R26, R16 ;  /* 0x00000010001a7202 */ /* 0x000fe20000000f00 */
[----:B------:R-:W-:Y:S01]  /*2700*/  IMAD.MOV.U32 R20, RZ, RZ, R13 ;  /* 0x000000ffff147224 */ /* 0x000fe200078e000d */
[----:B------:R-:W-:Y:S01]  /*2710*/  MOV R11, R6 ;  /* 0x00000006000b7202 */ /* 0x000fe20000000f00 */
[----:B------:R-:W-:Y:S01]  /*2720*/  IMAD.MOV.U32 R10, RZ, RZ, R7 ;  /* 0x000000ffff0a7224 */ /* 0x000fe200078e0007 */
[----:B------:R-:W-:-:S07]  /*2730*/  MOV R8, 0x2750 ;  /* 0x0000275000087802 */ /* 0x000fce0000000f00 */
[----:B------:R-:W-:Y:S05]  /*2740*/  CALL.REL.NOINC `($__internal_36_$__cuda_sm20_div_s64) ;  /* 0x0000001c000c7944 */ /* 0x000fea0003c00000 */
        /* <DEDUP_REMOVED lines=10> */
.L_x_1543:
[----:B------:R-:W-:Y:S05]  /*27f0*/  BSYNC.RECONVERGENT B1 ;  /* 0x0000000000017941 */ /* 0x000fea0003800200 */
.L_x_1541:
        /* <DEDUP_REMOVED lines=38> */
.L_x_1545:
        /* <DEDUP_REMOVED lines=17> */
.L_x_1546:
[----:B------:R-:W-:Y:S05]  /*2b70*/  BSYNC.RECONVERGENT B1 ;  /* 0x0000000000017941 */ /* 0x000fea0003800200 */
.L_x_1544:
        /* <DEDUP_REMOVED lines=38> */
.L_x_1548:
        /* <DEDUP_REMOVED lines=17> */
.L_x_1549:
[----:B------:R-:W-:Y:S05]  /*2ef0*/  BSYNC.RECONVERGENT B1 ;  /* 0x0000000000017941 */ /* 0x000fea0003800200 */
.L_x_1547:
        /* <DEDUP_REMOVED lines=38> */
.L_x_1551:
        /* <DEDUP_REMOVED lines=16> */
.L_x_1552:
[----:B------:R-:W-:Y:S05]  /*3260*/  BSYNC.RECONVERGENT B1 ;  /* 0x0000000000017941 */ /* 0x000fea0003800200 */
.L_x_1550:
[----:B------:R-:W0:Y:S01]  /*3270*/  LDC.64 R6, c[0x0][R6+0x450] ;  /* 0x0001140006067b82 */ /* 0x000e220000000a00 */
[----:B------:R-:W-:Y:S01]  /*3280*/  MOV R14, R24 ;  /* 0x00000018000e7202 */ /* 0x000fe20000000f00 */
[----:B------:R-:W-:Y:S02]  /*3290*/  IMAD.MOV.U32 R15, RZ, RZ, R4 ;  /* 0x000000ffff0f7224 */ /* 0x000fe400078e0004 */
[-C--:B0-----:R-:W-:Y:S02]  /*32a0*/  IMAD R7, R7, R8.reuse, RZ ;  /* 0x0000000807077224 */ /* 0x081fe400078e02ff */
[----:B------:R-:W-:-:S04]  /*32b0*/  IMAD.WIDE.U32 R14, R6, R8, R14 ;  /* 0x00000008060e7225 */ /* 0x000fc800078e000e */
[----:B------:R-:W-:-:S05]  /*32c0*/  IMAD R7, R6, R11, R7 ;  /* 0x0000000b06077224 */ /* 0x000fca00078e0207 */
[----:B------:R-:W-:-:S07]  /*32d0*/  IADD3 R9, PT, PT, R15, R7, RZ ;  /* 0x000000070f097210 */ /* 0x000fce0007ffe0ff */
.L_x_1540:
        /* <DEDUP_REMOVED lines=39> */
.L_x_1555:
[----:B------:R-:W-:Y:S01]  /*3550*/  MOV R26, R16 ;  /* 0x00000010001a7202 */ /* 0x000fe20000000f00 */
[----:B------:R-:W-:Y:S01]  /*3560*/  IMAD.MOV.U32 R20, RZ, RZ, R13 ;  /* 0x000000ffff147224 */ /* 0x000fe200078e000d */
[----:B------:R-:W-:Y:S01]  /*3570*/  MOV R11, R24 ;  /* 0x00000018000b7202 */ /* 0x000fe20000000f00 */
[----:B------:R-:W-:Y:S01]  /*3580*/  IMAD.MOV.U32 R10, RZ, RZ, R25 ;  /* 0x000000ffff0a7224 */ /* 0x000fe200078e0019 */
[----:B------:R-:W-:-:S07]  /*3590*/  MOV R8, 0x35b0 ;  /* 0x000035b000087802 */ /* 0x000fce0000000f00 */
[----:B------:R-:W-:Y:S05]  /*35a0*/  CALL.REL.NOINC `($__internal_36_$__cuda_sm20_div_s64) ;  /* 0x0000000c00747944 */ /* 0x000fea0003c00000 */
        /* <DEDUP_REMOVED lines=10> */
.L_x_1556:
[----:B------:R-:W-:Y:S05]  /*3650*/  BSYNC.RECONVERGENT B1 ;  /* 0x0000000000017941 */ /* 0x000fea0003800200 */
.L_x_1554:
        /* <DEDUP_REMOVED lines=38> */
.L_x_1558:
        /* <DEDUP_REMOVED lines=17> */
.L_x_1559:
[----:B------:R-:W-:Y:S05]  /*39d0*/  BSYNC.RECONVERGENT B1 ;  /* 0x0000000000017941 */ /* 0x000fea0003800200 */
.L_x_1557:
[----:B------:R0:W1:Y:S02]  /*39e0*/  LDC.64 R8, c[0x0][R6+0x450] ;  /* 0x0001140006087b82 */ /* 0x0000640000000a00 */
[----:B0-----:R-:W-:Y:S02]  /*39f0*/  IMAD.MOV.U32 R6, RZ, RZ, R14 ;  /* 0x000000ffff067224 */ /* 0x001fe400078e000e */
[-C--:B-1----:R-:W-:Y:S02]  /*3a00*/  IMAD R9, R9, R17.reuse, RZ ;  /* 0x0000001109097224 */ /* 0x082fe400078e02ff */
[----:B------:R-:W-:-:S04]  /*3a10*/  IMAD.WIDE.U32 R14, R8, R17, R6 ;  /* 0x00000011080e7225 */ /* 0x000fc800078e0006 */
[----:B------:R-:W-:-:S05]  /*3a20*/  IMAD R9, R8, R11, R9 ;  /* 0x0000000b08097224 */ /* 0x000fca00078e0209 */
[----:B------:R-:W-:-:S07]  /*3a30*/  IADD3 R9, PT, PT, R15, R9, RZ ;  /* 0x000000090f097210 */ /* 0x000fce0007ffe0ff */
.L_x_1553:
        /* <DEDUP_REMOVED lines=36> */
.L_x_1561:
[----:B------:R-:W-:Y:S01]  /*3c80*/  IMAD.MOV.U32 R26, RZ, RZ, R16 ;  /* 0x000000ffff1a7224 */ /* 0x000fe200078e0010 */
[----:B------:R-:W-:Y:S01]  /*3c90*/  MOV R20, R13 ;  /* 0x0000000d00147202 */ /* 0x000fe20000000f00 */
[----:B------:R-:W-:Y:S01]  /*3ca0*/  IMAD.MOV.U32 R11, RZ, RZ, R24 ;  /* 0x000000ffff0b7224 */ /* 0x000fe200078e0018 */
[----:B------:R-:W-:Y:S02]  /*3cb0*/  MOV R10, R25 ;  /* 0x00000019000a7202 */ /* 0x000fe40000000f00 */
[----:B------:R-:W-:-:S07]  /*3cc0*/  MOV R8, 0x3ce0 ;  /* 0x00003ce000087802 */ /* 0x000fce0000000f00 */
[----:B------:R-:W-:Y:S05]  /*3cd0*/  CALL.REL.NOINC `($__internal_36_$__cuda_sm20_div_s64) ;  /* 0x0000000400a87944 */ /* 0x000fea0003c00000 */
        /* <DEDUP_REMOVED lines=9> */
.L_x_1562:
[----:B------:R-:W-:Y:S05]  /*3d70*/  BSYNC.RECONVERGENT B1 ;  /* 0x0000000000017941 */ /* 0x000fea0003800200 */
.L_x_1560:
[----:B------:R-:W0:Y:S01]  /*3d80*/  LDC.64 R6, c[0x0][R6+0x450] ;  /* 0x0001140006067b82 */ /* 0x000e220000000a00 */
[----:B------:R-:W-:Y:S01]  /*3d90*/  MOV R15, R9 ;  /* 0x00000009000f7202 */ /* 0x000fe20000000f00 */
[-C--:B0-----:R-:W-:Y:S02]  /*3da0*/  IMAD R7, R7, R10.reuse, RZ ;  /* 0x0000000a07077224 */ /* 0x081fe400078e02ff */
[----:B------:R-:W-:-:S04]  /*3db0*/  IMAD.WIDE.U32 R14, R6, R10, R14 ;  /* 0x0000000a060e7225 */ /* 0x000fc800078e000e */
[----:B------:R-:W-:-:S04]  /*3dc0*/  IMAD R7, R6, R17, R7 ;  /* 0x0000001106077224 */ /* 0x000fc800078e0207 */
[----:B------:R-:W-:-:S07]  /*3dd0*/  IMAD.IADD R9, R15, 0x1, R7 ;  /* 0x000000010f097824 */ /* 0x000fce00078e0207 */
.L_x_1539:
[----:B------:R-:W-:Y:S05]  /*3de0*/  BSYNC.RECONVERGENT B0 ;  /* 0x0000000000007941 */ /* 0x000fea0003800200 */
.L_x_1538:
[----:B------:R-:W0:Y:S01]  /*3df0*/  LDCU.64 UR14, c[0x0][0x790] ;  /* 0x0000f200ff0e77ac */ /* 0x000e220008000a00 */
[----:B------:R-:W-:Y:S01]  /*3e00*/  MOV R15, R9 ;  /* 0x00000009000f7202 */ /* 0x000fe20000000f00 */
[----:B------:R-:W1:Y:S02]  /*3e10*/  LDCU.64 UR12, c[0x0][0x6c0] ;  /* 0x0000d800ff0c77ac */ /* 0x000e640008000a00 */
[----:B0-----:R-:W-:-:S04]  /*3e20*/  IMAD.WIDE.U32 R6, R16, UR14, R14 ;  /* 0x0000000e10067c25 */ /* 0x001fc8000f8e000e */
[----:B------:R-:W-:Y:S01]  /*3e30*/  IMAD R9, R13, UR14, RZ ;  /* 0x0000000e0d097c24 */ /* 0x000fe2000f8e02ff */
[----:B-1----:R-:W-:-:S03]  /*3e40*/  IADD3 R6, P1, PT, R6, UR12, RZ ;  /* 0x0000000c06067c10 */ /* 0x002fc6000ff3e0ff */
[----:B------:R-:W-:-:S05]  /*3e50*/  IMAD R9, R16, UR15, R9 ;  /* 0x0000000f10097c24 */ /* 0x000fca000f8e0209 */
[----:B------:R-:W-:Y:S01]  /*3e60*/  IADD3.X R7, PT, PT, R7, UR13, R9, P1, !PT ;  /* 0x0000000d07077c10 */ /* 0x000fe20008ffe409 */
[----:B------:R-:W0:Y:S01]  /*3e70*/  LDCU.64 UR12, c[0x0][0x870] ;  /* 0x00010e00ff0c77ac */ /* 0x000e220008000a00 */
[----:B------:R-:W1:Y:S04]  /*3e80*/  LDC.64 R8, c[0x0][0x868] ;  /* 0x00021a00ff087b82 */ /* 0x000e680000000a00 */
[----:B------:R-:W0:Y:S01]  /*3e90*/  LDG.E.U8 R7, desc[UR10][R6.64] ;  /* 0x0000000a06077981 */ /* 0x000e22000c1e1100 */
[----:B------:R-:W-:Y:S01]  /*3ea0*/  BSSY B0, `(.L_x_1563) ;  /* 0x000004b000007945 */ /* 0x000fe20003800000 */
[C---:B0-----:R-:W-:Y:S02]  /*3eb0*/  ISETP.GT.U32.AND P1, PT, R7.reuse, UR12, PT ;  /* 0x0000000c07007c0c */ /* 0x041fe4000bf24070 */
[----:B-1----:R-:W-:-:S02]  /*3ec0*/  ISETP.GE.U32.AND P2, PT, R7, R8, PT ;  /* 0x000000080700720c */ /* 0x002fc40003f46070 */
[----:B------:R-:W-:-:S04]  /*3ed0*/  ISETP.GT.AND.EX P1, PT, RZ, UR13, PT, P1 ;  /* 0x0000000dff007c0c */ /* 0x000fc8000bf24310 */
[----:B------:R-:W-:-:S13]  /*3ee0*/  ISETP.GE.AND.EX P1, PT, RZ, R9, !P1, P2 ;  /* 0x00000009ff00720c */ /* 0x000fda0004f26320 */
[----:B------:R-:W-:Y:S05]  /*3ef0*/  @!P1 BRA `(.L_x_1564) ;  /* 0x0000000400149947 */ /* 0x000fea0003800000 */
[----:B------:R-:W0:Y:S01]  /*3f00*/  LDCU.64 UR12, c[0x0][0x860] ;  /* 0x00010c00ff0c77ac */ /* 0x000e220008000a00 */
[----:B------:R-:W-:Y:S01]  /*3f10*/  IADD3 R6, P1, PT, R7, -R8, RZ ;  /* 0x8000000807067210 */ /* 0x000fe20007f3e0ff */
[----:B------:R-:W-:Y:S04]  /*3f20*/  BSSY.RECONVERGENT B1, `(.L_x_1565) ;  /* 0x0000021000017945 */ /* 0x000fe80003800200 */
[----:B------:R-:W-:-:S04]  /*3f30*/  IMAD.X R7, RZ, RZ, ~R9, P1 ;  /* 0x000000ffff077224 */ /* 0x000fc800008e0e09 */
        /* <DEDUP_REMOVED lines=26> */
.L_x_1566:
[----:B------:R-:W-:Y:S01]  /*40e0*/  MOV R11, UR6 ;  /* 0x00000006000b7c02 */ /* 0x000fe20008000f00 */
[----:B------:R-:W-:Y:S01]  /*40f0*/  IMAD.U32 R10, RZ, RZ, UR7 ;  /* 0x00000007ff0a7e24 */ /* 0x000fe2000f8e00ff */
[----:B------:R-:W-:-:S07]  /*4100*/  MOV R8, 0x4120 ;  /* 0x0000412000087802 */ /* 0x000fce0000000f00 */
[----:B------:R-:W-:Y:S05]  /*4110*/  CALL.REL.NOINC `($__internal_36_$__cuda_sm20_div_s64) ;  /* 0x0000000000987944 */ /* 0x000fea0003c00000 */
[----:B------:R-:W-:-:S07]  /*4120*/  MOV R6, R18 ;  /* 0x0000001200067202 */ /* 0x000fce0000000f00 */
.L_x_1567:
[----:B------:R-:W-:Y:S05]  /*4130*/  BSYNC.RECONVERGENT B1 ;  /* 0x0000000000017941 */ /* 0x000fea0003800200 */
.L_x_1565:
        /* <DEDUP_REMOVED lines=23> */
.L_x_1568:
        /* <DEDUP_REMOVED lines=10> */
.L_x_1564:
[----:B------:R-:W-:Y:S05]  /*4350*/  BSYNC B0 ;  /* 0x0000000000007941 */ /* 0x000fea0003800000 */
.L_x_1563:
[----:B------:R-:W-:Y:S05]  /*4360*/  @!P0 BRA `(.L_x_1569) ;  /* 0xffffffc000f88947 */ /* 0x000fea000383ffff */
[----:B------:R-:W-:Y:S05]  /*4370*/  EXIT ;  /* 0x000000000000794d */ /* 0x000fea0003800000 */
        .weak           $__internal_36_$__cuda_sm20_div_s64
        .type           $__internal_36_$__cuda_sm20_div_s64,@function
        .size           $__internal_36_$__cuda_sm20_div_s64,(.L_x_6412 - $__internal_36_$__cuda_sm20_div_s64)
$__internal_36_$__cuda_sm20_div_s64:
        /* <DEDUP_REMOVED lines=86> */
[----:B------:R-:W-:Y:S05]  /*48e0*/  RET.REL.NODEC R10 `(_ZN2at4cuda17kernelHistogram1DIhhlLi1ELi2ELin1ELNS0_23CUDAHistogramMemoryTypeE1EZNS0_21CUDA_tensor_histogramIhhLb0EEEbNS_6TensorES4_S4_lNS_14AccumulateTypeIT0_Lb1EE4typeES8_NS0_13TensorArgTypeES9_S9_EUllE0_EEvNS0_6detail10TensorInfoIT_T1_EESF_NSC_IKS6_SE_EElS8_S8_SE_T6_) ;  /* 0xffffffb40ac47950 */ /* 0x000fea0003c3ffff */
.L_x_1570:
        /* <DEDUP_REMOVED lines=9> */
.L_x_6412:


//--------------------- .text._ZN2at4cuda17kernelHistogram1DIhhlLi1ELi2ELin1ELNS0_23CUDAHistogramMemoryTypeE0EZNS0_21CUDA_tensor_histogramIhhLb0EEEbNS_6TensorES4_S4_lNS_14AccumulateTypeIT0_Lb1EE4typeES8_NS0_13TensorArgTypeES9_S9_EUllE0_EEvNS0_6detail10TensorInfoIT_T1_EESF_NSC_IKS6_SE_EElS8_S8_SE_T6_ --------------------------
	.section	.text._ZN2at4cuda17kernelHistogram1DIhhlLi1ELi2ELin1ELNS0_23CUDAHistogramMemoryTypeE0EZNS0_21CUDA_tensor_histogramIhhLb0EEEbNS_6TensorES4_S4_lNS_14AccumulateTypeIT0_Lb1EE4typeES8_NS0_13TensorArgTypeES9_S9_EUllE0_EEvNS0_6detail10TensorInfoIT_T1_EESF_NSC_IKS6_SE_EElS8_S8_SE_T6_,"ax",@progbits
	.align	128
        .global         _ZN2at4cuda17kernelHistogram1DIhhlLi1ELi2ELin1ELNS0_23CUDAHistogramMemoryTypeE0EZNS0_21CUDA_tensor_histogramIhhLb0EEEbNS_6TensorES4_S4_lNS_14AccumulateTypeIT0_Lb1EE4typeES8_NS0_13TensorArgTypeES9_S9_EUllE0_EEvNS0_6detail10TensorInfoIT_T1_EESF_NSC_IKS6_SE_EElS8_S8_SE_T6_
        .type           _ZN2at4cuda17kernelHistogram1DIhhlLi1ELi2ELin1ELNS0_23CUDAHistogramMemoryTypeE0EZNS0_21CUDA_tensor_histogramIhhLb0EEEbNS_6TensorES4_S4_lNS_14AccumulateTypeIT0_Lb1EE4typeES8_NS0_13TensorArgTypeES9_S9_EUllE0_EEvNS0_6detail10TensorInfoIT_T1_EESF_NSC_IKS6_SE_EElS8_S8_SE_T6_,@function
        .size           _ZN2at4cuda17kernelHistogram1DIhhlLi1ELi2ELin1ELNS0_23CUDAHistogramMemoryTypeE0EZNS0_21CUDA_tensor_histogramIhhLb0EEEbNS_6TensorES4_S4_lNS_14AccumulateTypeIT0_Lb1EE4typeES8_NS0_13TensorArgTypeES9_S9_EUllE0_EEvNS0_6detail10TensorInfoIT_T1_EESF_NSC_IKS6_SE_EElS8_S8_SE_T6_,(.L_x_6414 - _ZN2at4cuda17kernelHistogram1DIhhlLi1ELi2ELin1ELNS0_23CUDAHistogramMemoryTypeE0EZNS0_21CUDA_tensor_histogramIhhLb0EEEbNS_6TensorES4_S4_lNS_14AccumulateTypeIT0_Lb1EE4typeES8_NS0_13TensorArgTypeES9_S9_EUllE0_EEvNS0_6detail10TensorInfoIT_T1_EESF_NSC_IKS6_SE_EElS8_S8_SE_T6_)
        .other          _ZN2at4cuda17kernelHistogram1DIhhlLi1ELi2ELin1ELNS0_23CUDAHistogramMemoryTypeE0EZNS0_21CUDA_tensor_histogramIhhLb0EEEbNS_6TensorES4_S4_lNS_14AccumulateTypeIT0_Lb1EE4typeES8_NS0_13TensorArgTypeES9_S9_EUllE0_EEvNS0_6detail10TensorInfoIT_T1_EESF_NSC_IKS6_SE_EElS8_S8_SE_T6_,@"STO_CUDA_ENTRY STV_DEFAULT"
_ZN2at4cuda17kernelHistogram1DIhhlLi1ELi2ELin1ELNS0_23CUDAHistogramMemoryTypeE0EZNS0_21CUDA_tensor_histogramIhhLb0EEEbNS_6TensorES4_S4_lNS_14AccumulateTypeIT0_Lb1EE4typeES8_NS0_13TensorArgTypeES9_S9_EUllE0_EEvNS0_6detail10TensorInfoIT_T1_EESF_NSC_IKS6_SE_EElS8_S8_SE_T6_:
.text._ZN2at4cuda17kernelHistogram1DIhhlLi1ELi2ELin1ELNS0_23CUDAHistogramMemoryTypeE0EZNS0_21CUDA_tensor_histogramIhhLb0EEEbNS_6TensorES4_S4_lNS_14AccumulateTypeIT0_Lb1EE4typeES8_NS0_13TensorArgTypeES9_S9_EUllE0_EEvNS0_6detail10TensorInfoIT_T1_EESF_NSC_IKS6_SE_EElS8_S8_SE_T6_:
        /* <DEDUP_REMOVED lines=44> */
.L_x_1574:
[----:B------:R-:W-:-:S07]  /*02c0*/  MOV R4, 0x2e0 ;  /* 0x000002e000047802 */ /* 0x000fce0000000f00 */
[----:B------:R-:W-:Y:S05]  /*02d0*/  CALL.REL.NOINC `($__internal_38_$__cuda_sm20_div_u64) ;  /* 0x0000004c00987944 */ /* 0x000fea0003c00000 */
[----:B------:R-:W-:Y:S01]  /*02e0*/  IMAD.MOV.U32 R4, RZ, RZ, R3 ;  /* 0x000000ffff047224 */ /* 0x000fe200078e0003 */
[----:B------:R-:W-:-:S07]  /*02f0*/  MOV R5, R6 ;  /* 0x0000000600057202 */ /* 0x000fce0000000f00 */
.L_x_1575:
[----:B------:R-:W-:Y:S05]  /*0300*/  BSYNC.RECONVERGENT B1 ;  /* 0x0000000000017941 */ /* 0x000fea0003800200 */
.L_x_1573:
        /* <DEDUP_REMOVED lines=19> */
.L_x_1578:
        /* <DEDUP_REMOVED lines=9> */
.L_x_1577:
[----:B------:R-:W-:Y:S05]  /*04d0*/  BSYNC.RECONVERGENT B1 ;  /* 0x0000000000017941 */ /* 0x000fea0003800200 */
.L_x_1576:
[----:B------:R-:W-:Y:S05]  /*04e0*/  @!P1 BRA `(.L_x_1572) ;  /* 0x0000000000409947 */ /* 0x000fea0003800000 */
[----:B------:R-:W0:Y:S01]  /*04f0*/  S2R R3, SR_CgaCtaId ;  /* 0x0000000000037919 */ /* 0x000e220000008800 */
[----:B------:R-:W-:-:S04]  /*0500*/  MOV R2, 0x400 ;  /* 0x0000040000027802 */ /* 0x000fc80000000f00 */
[----:B0-----:R-:W-:-:S07]  /*0510*/  LEA R4, R3, R2, 0x18 ;  /* 0x0000000203047211 */ /* 0x001fce00078ec0ff */
.L_x_1579:
        /* <DEDUP_REMOVED lines=13> */
.L_x_1572:
[----:B------:R-:W-:Y:S05]  /*05f0*/  BSYNC.RECONVERGENT B0 ;  /* 0x0000000000007941 */ /* 0x000fea0003800200 */
.L_x_1571:
        /* <DEDUP_REMOVED lines=19> */
.L_x_1588:
[----:B------:R-:W0:Y:S01]  /*0730*/  LDC.64 R2, c[0x0][0x6c0] ;  /* 0x0001b000ff027b82 */ /* 0x000e220000000a00 */
[----:B------:R-:W1:Y:S02]  /*0740*/  LDCU.64 UR4, c[0x0][0x790] ;  /* 0x0000f200ff0477ac */ /* 0x000e640008000a00 */
[----:B-1----:R-:W-:-:S04]  /*0750*/  IMAD R5, R27, UR4, RZ ;  /* 0x000000041b057c24 */ /* 0x002fc8000f8e02ff */
[C---:B------:R-:W-:Y:S02]  /*0760*/  IMAD R5, R26.reuse, UR5, R5 ;  /* 0x000000051a057c24 */ /* 0x040fe4000f8e0205 */
[----:B0-----:R-:W-:Y:S01]  /*0770*/  IMAD.WIDE.U32 R2, R26, UR4, R2 ;  /* 0x000000041a027c25 */ /* 0x001fe2000f8e0002 */
[----:B------:R-:W0:Y:S04]  /*0780*/  LDCU.128 UR4, c[0x0][0x870] ;  /* 0x00010e00ff0477ac */ /* 0x000e280008000c00 */
[----:B------:R-:W-:Y:S02]  /*0790*/  IADD3 R3, PT, PT, R3, R5, RZ ;  /* 0x0000000503037210 */ /* 0x000fe40007ffe0ff */
[----:B------:R-:W1:Y:S04]  /*07a0*/  LDC.64 R4, c[0x0][0x868] ;  /* 0x00021a00ff047b82 */ /* 0x000e680000000a00 */
[----:B------:R-:W2:Y:S01]  /*07b0*/  LDG.E.U8 R3, desc[UR8][R2.64] ;  /* 0x0000000802037981 */ /* 0x000ea2000c1e1100 */
[----:B------:R-:W-:Y:S01]  /*07c0*/  IADD3 R26, P2, PT, R32, R26, RZ ;  /* 0x0000001a201a7210 */ /* 0x000fe20007f5e0ff */
[----:B------:R-:W-:Y:S04]  /*07d0*/  BSSY B0, `(.L_x_1582) ;  /* 0x000004b000007945 */ /* 0x000fe80003800000 */
[----:B------:R-:W-:Y:S01]  /*07e0*/  IMAD.X R27, RZ, RZ, R27, P2 ;  /* 0x000000ffff1b7224 */ /* 0x000fe200010e061b */
[----:B0-----:R-:W-:-:S04]  /*07f0*/  ISETP.GE.U32.AND P0, PT, R26, UR6, PT ;  /* 0x000000061a007c0c */ /* 0x001fc8000bf06070 */
[----:B------:R-:W-:Y:S02]  /*0800*/  ISETP.GE.AND.EX P0, PT, R27, UR7, PT, P0 ;  /* 0x000000071b007c0c */ /* 0x000fe4000bf06300 */
[C---:B--2---:R-:W-:Y:S02]  /*0810*/  ISETP.GT.U32.AND P1, PT, R3.reuse, UR4, PT ;  /* 0x0000000403007c0c */ /* 0x044fe4000bf24070 */
[----:B-1----:R-:W-:Y:S02]  /*0820*/  ISETP.LT.U32.AND P2, PT, R3, R4, PT ;  /* 0x000000040300720c */ /* 0x002fe40003f41070 */
        /* <DEDUP_REMOVED lines=33> */
.L_x_1585:
[----:B------:R-:W-:Y:S01]  /*0a40*/  IMAD.MOV.U32 R4, RZ, RZ, R23 ;  /* 0x000000ffff047224 */ /* 0x000fe200078e0017 */
[----:B------:R-:W-:Y:S02]  /*0a50*/  MOV R3, R30 ;  /* 0x0000001e00037202 */ /* 0x000fe40000000f00 */
[----:B------:R-:W-:-:S07]  /*0a60*/  MOV R2, 0xa80 ;  /* 0x00000a8000027802 */ /* 0x000fce0000000f00 */
[----:B------:R-:W-:Y:S05]  /*0a70*/  CALL.REL.NOINC `($__internal_37_$__cuda_sm20_div_s64) ;  /* 0x0000004000547944 */ /* 0x000fea0003c00000 */
[----:B------:R-:W-:-:S07]  /*0a80*/  IMAD.MOV.U32 R3, RZ, RZ, R4 ;  /* 0x000000ffff037224 */ /* 0x000fce00078e0004 */
.L_x_1586:
[----:B------:R-:W-:Y:S05]  /*0a90*/  BSYNC.RECONVERGENT B1 ;  /* 0x0000000000017941 */ /* 0x000fea0003800200 */
.L_x_1584:
        /* <DEDUP_REMOVED lines=20> */
.L_x_1587:
        /* <DEDUP_REMOVED lines=10> */
.L_x_1583:
[----:B------:R-:W-:Y:S05]  /*0c80*/  BSYNC B0 ;  /* 0x0000000000007941 */ /* 0x000fea0003800000 */
.L_x_1582:
[----:B------:R-:W-:Y:S05]  /*0c90*/  @!P0 BRA `(.L_x_1588) ;  /* 0xfffffff800a48947 */ /* 0x000fea000383ffff */
[----:B------:R-:W-:Y:S05]  /*0ca0*/  BRA `(.L_x_1580) ;  /* 0x0000003c00147947 */ /* 0x000fea0003800000 */
.L_x_1581:
[C---:B------:R-:W-:Y:S02]  /*0cb0*/  VIADD R31, R35.reuse, 0xffffffff ;  /* 0xffffffff231f7836 */ /* 0x040fe40000000000 */
[C---:B------:R-:W-:Y:S01]  /*0cc0*/  VIADD R36, R35.reuse, 0xfffffffc ;  /* 0xfffffffc23247836 */ /* 0x040fe20000000000 */
[----:B------:R-:W-:Y:S02]  /*0cd0*/  IADD3 R35, PT, PT, R35, -0x2, RZ ;  /* 0xfffffffe23237810 */ /* 0x000fe40007ffe0ff */
[----:B------:R-:W-:-:S05]  /*0ce0*/  LOP3.LUT R34, R31, 0xfffffff8, RZ, 0xc0, !PT ;  /* 0xfffffff81f227812 */ /* 0x000fca00078ec0ff */
[----:B------:R-:W-:-:S07]  /*0cf0*/  IMAD.MOV R34, RZ, RZ, -R34 ;  /* 0x000000ffff227224 */ /* 0x000fce00078e0a22 */
.L_x_1647:
        /* <DEDUP_REMOVED lines=15> */
.L_x_1615:
        /* <DEDUP_REMOVED lines=34> */
.L_x_1592:
[----:B------:R-:W-:Y:S01]  /*1010*/  MOV R6, R12 ;  /* 0x0000000c00067202 */ /* 0x000fe20000000f00 */
[----:B------:R-:W-:Y:S01]  /*1020*/  IMAD.MOV.U32 R4, RZ, RZ, R10 ;  /* 0x000000ffff047224 */ /* 0x000fe200078e000a */
[----:B------:R-:W-:Y:S01]  /*1030*/  MOV R2, 0x1060 ;  /* 0x0000106000027802 */ /* 0x000fe20000000f00 */
[----:B------:R-:W-:-:S07]  /*1040*/  IMAD.MOV.U32 R3, RZ, RZ, R11 ;  /* 0x000000ffff037224 */ /* 0x000fce00078e000b */
[----:B------:R-:W-:Y:S05]  /*1050*/  CALL.REL.NOINC `($__internal_37_$__cuda_sm20_div_s64) ;  /* 0x0000003800dc7944 */ /* 0x000fea0003c00000 */
        /* <DEDUP_REMOVED lines=10> */
.L_x_1593:
[----:B------:R-:W-:Y:S05]  /*1100*/  BSYNC.RECONVERGENT B1 ;  /* 0x0000000000017941 */ /* 0x000fea0003800200 */
.L_x_1591:
        /* <DEDUP_REMOVED lines=40> */
.L_x_1595:
[----:B------:R-:W-:Y:S01]  /*1390*/  IMAD.MOV.U32 R6, RZ, RZ, R10 ;  /* 0x000000ffff067224 */ /* 0x000fe200078e000a */
[----:B------:R-:W-:Y:S01]  /*13a0*/  MOV R4, R12 ;  /* 0x0000000c00047202 */ /* 0x000fe20000000f00 */
[----:B------:R-:W-:Y:S01]  /*13b0*/  IMAD.MOV.U32 R5, RZ, RZ, R11 ;  /* 0x000000ffff057224 */ /* 0x000fe200078e000b */
[----:B------:R-:W-:Y:S01]  /*13c0*/  MOV R2, 0x13f0 ;  /* 0x000013f000027802 */ /* 0x000fe20000000f00 */
[----:B------:R-:W-:-:S07]  /*13d0*/  IMAD.MOV.U32 R3, RZ, RZ, R13 ;  /* 0x000000ffff037224 */ /* 0x000fce00078e000d */
[----:B------:R-:W-:Y:S05]  /*13e0*/  CALL.REL.NOINC `($__internal_37_$__cuda_sm20_div_s64) ;  /* 0x0000003400f87944 */ /* 0x000fea0003c00000 */
        /* <DEDUP_REMOVED lines=10> */
.L_x_1596:
[----:B------:R-:W-:Y:S05]  /*1490*/  BSYNC.RECONVERGENT B1 ;  /* 0x0000000000017941 */ /* 0x000fea0003800200 */
.L_x_1594:
        /* <DEDUP_REMOVED lines=38> */
.L_x_1598:
        /* <DEDUP_REMOVED lines=16> */
.L_x_1599:
[----:B------:R-:W-:Y:S05]  /*1800*/  BSYNC.RECONVERGENT B1 ;  /* 0x0000000000017941 */ /* 0x000fea0003800200 */
.L_x_1597:
        /* <DEDUP_REMOVED lines=37> */
.L_x_1601:
[----:B------:R-:W-:Y:S01]  /*1a60*/  MOV R6, R10 ;  /* 0x0000000a00067202 */ /* 0x000fe20000000f00 */
[----:B------:R-:W-:Y:S01]  /*1a70*/  IMAD.MOV.U32 R5, RZ, RZ, R11 ;  /* 0x000000ffff057224 */ /* 0x000fe200078e000b */
[----:B------:R-:W-:Y:S01]  /*1a80*/  MOV R3, R13 ;  /* 0x0000000d00037202 */ /* 0x000fe20000000f00 */
[----:B------:R-:W-:Y:S01]  /*1a90*/  IMAD.MOV.U32 R4, RZ, RZ, R12 ;  /* 0x000000ffff047224 */ /* 0x000fe200078e000c */
[----:B------:R-:W-:-:S07]  /*1aa0*/  MOV R2, 0x1ac0 ;  /* 0x00001ac000027802 */ /* 0x000fce0000000f00 */
[----:B------:R-:W-:Y:S05]  /*1ab0*/  CALL.REL.NOINC `($__internal_37_$__cuda_sm20_div_s64) ;  /* 0x0000003000447944 */ /* 0x000fea0003c00000 */
        /* <DEDUP_REMOVED lines=10> */
.L_x_1602:
[----:B------:R-:W-:Y:S05]  /*1b60*/  BSYNC.RECONVERGENT B1 ;  /* 0x0000000000017941 */ /* 0x000fea0003800200 */
.L_x_1600:
        /* <DEDUP_REMOVED lines=38> */
.L_x_1604:
        /* <DEDUP_REMOVED lines=16> */
.L_x_1605:
[----:B------:R-:W-:Y:S05]  /*1ed0*/  BSYNC.RECONVERGENT B1 ;  /* 0x0000000000017941 */ /* 0x000fea0003800200 */
.L_x_1603:
        /* <DEDUP_REMOVED lines=38> */
.L_x_1607:
        /* <DEDUP_REMOVED lines=16> */
.L_x_1608:
[----:B------:R-:W-:Y:S05]  /*2240*/  BSYNC.RECONVERGENT B1 ;  /* 0x0000000000017941 */ /* 0x000fea0003800200 */
.L_x_1606:
        /* <DEDUP_REMOVED lines=38> */
.L_x_1610:
        /* <DEDUP_REMOVED lines=16> */
.L_x_1611:
[----:B------:R-:W-:Y:S05]  /*25b0*/  BSYNC.RECONVERGENT B1 ;  /* 0x0000000000017941 */ /* 0x000fea0003800200 */
.L_x_1609:
        /* <DEDUP_REMOVED lines=38> */
.L_x_1613:
        /* <DEDUP_REMOVED lines=16> */
.L_x_1614:
[----:B------:R-:W-:Y:S05]  /*2920*/  BSYNC.RECONVERGENT B1 ;  /* 0x0000000000017941 */ /* 0x000fea0003800200 */
.L_x_1612:
        /* <DEDUP_REMOVED lines=10> */
.L_x_1590:
[----:B------:R-:W-:-:S07]  /*29d0*/  VIADD R0, R0, 0x4 ;  /* 0x0000000400007836 */ /* 0x000fce0000000000 */
.L_x_1589:
        /* <DEDUP_REMOVED lines=41> */
.L_x_1620:
        /* <DEDUP_REMOVED lines=15> */
.L_x_1621:
[----:B------:R-:W-:Y:S05]  /*2d60*/  BSYNC.RECONVERGENT B1 ;  /* 0x0000000000017941 */ /* 0x000fea0003800200 */
.L_x_1619:
        /* <DEDUP_REMOVED lines=40> */
.L_x_1623:
[----:B------:R-:W-:Y:S01]  /*2ff0*/  IMAD.MOV.U32 R6, RZ, RZ, R10 ;  /* 0x000000ffff067224 */ /* 0x000fe200078e000a */
[----:B------:R-:W-:Y:S01]  /*3000*/  MOV R5, R11 ;  /* 0x0000000b00057202 */ /* 0x000fe20000000f00 */
[----:B------:R-:W-:Y:S01]  /*3010*/  IMAD.MOV.U32 R4, RZ, RZ, R12 ;  /* 0x000000ffff047224 */ /* 0x000fe200078e000c */
[----:B------:R-:W-:Y:S02]  /*3020*/  MOV R3, R13 ;  /* 0x0000000d00037202 */ /* 0x000fe40000000f00 */
        /* <DEDUP_REMOVED lines=12> */
.L_x_1624:
[----:B------:R-:W-:Y:S05]  /*30f0*/  BSYNC.RECONVERGENT B1 ;  /* 0x0000000000017941 */ /* 0x000fea0003800200 */
.L_x_1622:
        /* <DEDUP_REMOVED lines=38> */
.L_x_1626:
        /* <DEDUP_REMOVED lines=16> */
.L_x_1627:
[----:B------:R-:W-:Y:S05]  /*3460*/  BSYNC.RECONVERGENT B1 ;  /* 0x0000000000017941 */ /* 0x000fea0003800200 */
.L_x_1625:
        /* <DEDUP_REMOVED lines=38> */
.L_x_1629:
        /* <DEDUP_REMOVED lines=16> */
.L_x_1630:
[----:B------:R-:W-:Y:S05]  /*37d0*/  BSYNC.RECONVERGENT B1 ;  /* 0x0000000000017941 */ /* 0x000fea0003800200 */
.L_x_1628:
[----:B------:R0:W1:Y:S02]  /*37e0*/  LDC.64 R2, c[0x0][R20+0x450] ;  /* 0x0001140014027b82 */ /* 0x0000640000000a00 */
[----:B0-----:R-:W-:Y:S02]  /*37f0*/  IMAD.MOV.U32 R20, RZ, RZ, R16 ;  /* 0x000000ffff147224 */ /* 0x001fe400078e0010 */
[-C--:B-1----:R-:W-:Y:S02]  /*3800*/  IMAD R3, R3, R6.reuse, RZ ;  /* 0x0000000603037224 */ /* 0x082fe400078e02ff */
[----:B------:R-:W-:-:S04]  /*3810*/  IMAD.WIDE.U32 R6, R2, R6, R20 ;  /* 0x0000000602067225 */ /* 0x000fc800078e0014 */
[----:B------:R-:W-:Y:S01]  /*3820*/  IMAD R3, R2, R9, R3 ;  /* 0x0000000902037224 */ /* 0x000fe200078e0203 */
[----:B------:R-:W-:-:S03]  /*3830*/  MOV R17, R6 ;  /* 0x0000000600117202 */ /* 0x000fc60000000f00 */
[----:B------:R-:W-:-:S07]  /*3840*/  IMAD.IADD R16, R7, 0x1, R3 ;  /* 0x0000000107107824 */ /* 0x000fce00078e0203 */
.L_x_1618:
        /* <DEDUP_REMOVED lines=39> */
.L_x_1633:
[----:B------:R-:W-:Y:S01]  /*3ac0*/  IMAD.MOV.U32 R6, RZ, RZ, R12 ;  /* 0x000000ffff067224 */ /* 0x000fe200078e000c */
[----:B------:R-:W-:Y:S01]  /*3ad0*/  MOV R4, R10 ;  /* 0x0000000a00047202 */ /* 0x000fe20000000f00 */
[----:B------:R-:W-:Y:S01]  /*3ae0*/  IMAD.MOV.U32 R3, RZ, RZ, R11 ;  /* 0x000000ffff037224 */ /* 0x000fe200078e000b */
[----:B------:R-:W-:-:S07]  /*3af0*/  MOV R2, 0x3b10 ;  /* 0x00003b1000027802 */ /* 0x000fce0000000f00 */
[----:B------:R-:W-:Y:S05]  /*3b00*/  CALL.REL.NOINC `($__internal_37_$__cuda_sm20_div_s64) ;  /* 0x0000001000307944 */ /* 0x000fea0003c00000 */
        /* <DEDUP_REMOVED lines=10> */
.L_x_1634:
[----:B------:R-:W-:Y:S05]  /*3bb0*/  BSYNC.RECONVERGENT B1 ;  /* 0x0000000000017941 */ /* 0x000fea0003800200 */
.L_x_1632:
        /* <DEDUP_REMOVED lines=40> */
.L_x_1636:
        /* <DEDUP_REMOVED lines=16> */
.L_x_1637:
[----:B------:R-:W-:Y:S05]  /*3f40*/  BSYNC.RECONVERGENT B1 ;  /* 0x0000000000017941 */ /* 0x000fea0003800200 */
.L_x_1635:
[----:B------:R0:W1:Y:S02]  /*3f50*/  LDC.64 R2, c[0x0][R20+0x450] ;  /* 0x0001140014027b82 */ /* 0x0000640000000a00 */
[----:B0-----:R-:W-:Y:S02]  /*3f60*/  IMAD.MOV.U32 R20, RZ, RZ, R16 ;  /* 0x000000ffff147224 */ /* 0x001fe400078e0010 */
[-C--:B-1----:R-:W-:Y:S02]  /*3f70*/  IMAD R3, R3, R6.reuse, RZ ;  /* 0x0000000603037224 */ /* 0x082fe400078e02ff */
[----:B------:R-:W-:-:S04]  /*3f80*/  IMAD.WIDE.U32 R6, R2, R6, R20 ;  /* 0x0000000602067225 */ /* 0x000fc800078e0014 */
[----:B------:R-:W-:Y:S01]  /*3f90*/  IMAD R3, R2, R9, R3 ;  /* 0x0000000902037224 */ /* 0x000fe200078e0203 */
[----:B------:R-:W-:-:S03]  /*3fa0*/  MOV R17, R6 ;  /* 0x0000000600117202 */ /* 0x000fc60000000f00 */
[----:B------:R-:W-:-:S07]  /*3fb0*/  IMAD.IADD R16, R7, 0x1, R3 ;  /* 0x0000000107107824 */ /* 0x000fce00078e0203 */
.L_x_1631:
        /* <DEDUP_REMOVED lines=36> */
.L_x_1639:
[----:B------:R-:W-:Y:S01]  /*4200*/  MOV R6, R12 ;  /* 0x0000000c00067202 */ /* 0x000fe20000000f00 */
[----:B------:R-:W-:Y:S01]  /*4210*/  IMAD.MOV.U32 R4, RZ, RZ, R10 ;  /* 0x000000ffff047224 */ /* 0x000fe200078e000a */
[----:B------:R-:W-:Y:S02]  /*4220*/  MOV R3, R11 ;  /* 0x0000000b00037202 */ /* 0x000fe40000000f00 */
[----:B------:R-:W-:-:S07]  /*4230*/  MOV R2, 0x4250 ;  /* 0x0000425000027802 */ /* 0x000fce0000000f00 */
[----:B------:R-:W-:Y:S05]  /*4240*/  CALL.REL.NOINC `($__internal_37_$__cuda_sm20_div_s64) ;  /* 0x0000000800607944 */ /* 0x000fea0003c00000 */
        /* <DEDUP_REMOVED lines=10> */
.L_x_1640:
[----:B------:R-:W-:Y:S05]  /*42f0*/  BSYNC.RECONVERGENT B1 ;  /* 0x0000000000017941 */ /* 0x000fea0003800200 */
.L_x_1638:
        /* <DEDUP_REMOVED lines=9> */
.L_x_1617:
[----:B------:R-:W-:Y:S05]  /*4390*/  BSYNC.RECONVERGENT B0 ;  /* 0x0000000000007941 */ /* 0x000fea0003800200 */
.L_x_1616:
[----:B------:R-:W0:Y:S01]  /*43a0*/  LDCU.64 UR6, c[0x0][0x790] ;  /* 0x0000f200ff0677ac */ /* 0x000e220008000a00 */
[----:B------:R-:W-:Y:S01]  /*43b0*/  MOV R3, R16 ;  /* 0x0000001000037202 */ /* 0x000fe20000000f00 */
[----:B------:R-:W-:Y:S01]  /*43c0*/  IMAD.MOV.U32 R2, RZ, RZ, R17 ;  /* 0x000000ffff027224 */ /* 0x000fe200078e0011 */
[----:B------:R-:W1:Y:S03]  /*43d0*/  LDCU.64 UR4, c[0x0][0x6c0] ;  /* 0x0000d800ff0477ac */ /* 0x000e660008000a00 */
        /* <DEDUP_REMOVED lines=10> */
[----:B-1----:R-:W-:-:S02]  /*4480*/  ISETP.LT.U32.AND P2, PT, R3, R4, PT ;  /* 0x000000040300720c */ /* 0x002fc40003f41070 */
        /* <DEDUP_REMOVED lines=33> */
.L_x_1644:
[----:B------:R-:W-:Y:S01]  /*46a0*/  MOV R4, R23 ;  /* 0x0000001700047202 */ /* 0x000fe20000000f00 */
[----:B------:R-:W-:Y:S01]  /*46b0*/  IMAD.MOV.U32 R3, RZ, RZ, R30 ;  /* 0x000000ffff037224 */ /* 0x000fe200078e001e */
[----:B------:R-:W-:-:S07]  /*46c0*/  MOV R2, 0x46e0 ;  /* 0x000046e000027802 */ /* 0x000fce0000000f00 */
[----:B------:R-:W-:Y:S05]  /*46d0*/  CALL.REL.NOINC `($__internal_37_$__cuda_sm20_div_s64) ;  /* 0x00000004003c7944 */ /* 0x000fea0003c00000 */
[----:B------:R-:W-:-:S07]  /*46e0*/  MOV R0, R4 ;  /* 0x0000000400007202 */ /* 0x000fce0000000f00 */
.L_x_1645:
[----:B------:R-:W-:Y:S05]  /*46f0*/  BSYNC.RECONVERGENT B1 ;  /* 0x0000000000017941 */ /* 0x000fea0003800200 */
.L_x_1643:
        /* <DEDUP_REMOVED lines=20> */
.L_x_1646:
        /* <DEDUP_REMOVED lines=10> */
.L_x_1642:
[----:B------:R-:W-:Y:S05]  /*48e0*/  BSYNC B0 ;  /* 0x0000000000007941 */ /* 0x000fea0003800000 */
.L_x_1641:
[----:B------:R-:W-:Y:S05]  /*48f0*/  @!P0 BRA `(.L_x_1647) ;  /* 0xffffffc400008947 */ /* 0x000fea000383ffff */
.L_x_1580:
        /* <DEDUP_REMOVED lines=9> */
.L_x_1650:
        /* <DEDUP_REMOVED lines=18> */
.L_x_1649:
        /* <DEDUP_REMOVED lines=11> */
.L_x_1648:
[----:B------:R-:W0:Y:S01]  /*4b60*/  LDCU.64 UR6, c[0x0][0x388] ;  /* 0x00007100ff0677ac */ /* 0x000e220008000a00 */
[----:B--2---:R-:W-:-:S05]  /*4b70*/  IADD3 R28, P0, PT, R33, R28, RZ ;  /* 0x0000001c211c7210 */ /* 0x004fca0007f1e0ff */
[----:B------:R-:W-:Y:S01]  /*4b80*/  IMAD.X R29, RZ, RZ, R29, P0 ;  /* 0x000000ffff1d7224 */ /* 0x000fe200000e061d */
[----:B0-----:R-:W-:-:S04]  /*4b90*/  ISETP.GE.U32.AND P0, PT, R28, UR6, PT ;  /* 0x000000061c007c0c */ /* 0x001fc8000bf06070 */
[----:B------:R-:W-:-:S13]  /*4ba0*/  ISETP.GE.AND.EX P0, PT, R29, UR7, PT, P0 ;  /* 0x000000071d007c0c */ /* 0x000fda000bf06300 */
[----:B------:R-:W-:Y:S05]  /*4bb0*/  @!P0 BRA `(.L_x_1650) ;  /* 0xfffffffc00748947 */ /* 0x000fea000383ffff */
[----:B------:R-:W-:Y:S05]  /*4bc0*/  EXIT ;  /* 0x000000000000794d */ /* 0x000fea0003800000 */
        .weak           $__internal_37_$__cuda_sm20_div_s64
        .type           $__internal_37_$__cuda_sm20_div_s64,@function
        .size           $__internal_37_$__cuda_sm20_div_s64,($__internal_38_$__cuda_sm20_div_u64 - $__internal_37_$__cuda_sm20_div_s64)
$__internal_37_$__cuda_sm20_div_s64:
        /* <DEDUP_REMOVED lines=86> */
[----:B------:R-:W-:Y:S06]  /*5130*/  RET.REL.NODEC R6 `(_ZN2at4cuda17kernelHistogram1DIhhlLi1ELi2ELin1ELNS0_23CUDAHistogramMemoryTypeE0EZNS0_21CUDA_tensor_histogramIhhLb0EEEbNS_6TensorES4_S4_lNS_14AccumulateTypeIT0_Lb1EE4typeES8_NS0_13TensorArgTypeES9_S9_EUllE0_EEvNS0_6detail10TensorInfoIT_T1_EESF_NSC_IKS6_SE_EElS8_S8_SE_T6_) ;  /* 0xffffffac06b07950 */ /* 0x000fec0003c3ffff */
        .weak           $__internal_38_$__cuda_sm20_div_u64
        .type           $__internal_38_$__cuda_sm20_div_u64,@function
        .size           $__internal_38_$__cuda_sm20_div_u64,(.L_x_6414 - $__internal_38_$__cuda_sm20_div_u64)
$__internal_38_$__cuda_sm20_div_u64:
        /* <DEDUP_REMOVED lines=68> */
[----:B------:R-:W-:Y:S06]  /*5580*/  RET.REL.NODEC R4 `(_ZN2at4cuda17kernelHistogram1DIhhlLi1ELi2ELin1ELNS0_23CUDAHistogramMemoryTypeE0EZNS0_21CUDA_tensor_histogramIhhLb0EEEbNS_6TensorES4_S4_lNS_14AccumulateTypeIT0_Lb1EE4typeES8_NS0_13TensorArgTypeES9_S9_EUllE0_EEvNS0_6detail10TensorInfoIT_T1_EESF_NSC_IKS6_SE_EElS8_S8_SE_T6_) ;  /* 0xffffffa8049c7950 */ /* 0x000fec0003c3ffff */
.L_x_1651:
        /* <DEDUP_REMOVED lines=15> */
.L_x_6414:


//--------------------- .text._ZN2at4cuda17kernelHistogram1DIhhlLi1ELi2ELin1ELNS0_23CUDAHistogramMemoryTypeE1EZNS0_21CUDA_tensor_histogramIhhLb0EEEbNS_6TensorES4_S4_lNS_14AccumulateTypeIT0_Lb1EE4typeES8_NS0_13TensorArgTypeES9_S9_EUllE_EEvNS0_6detail10TensorInfoIT_T1_EESF_NSC_IKS6_SE_EElS8_S8_SE_T6_ --------------------------
	.section	.text._ZN2at4cuda17kernelHistogram1DIhhlLi1ELi2ELin1ELNS0_23CUDAHistogramMemoryTypeE1EZNS0_21CUDA_tensor_histogramIhhLb0EEEbNS_6TensorES4_S4_lNS_14AccumulateTypeIT0_Lb1EE4typeES8_NS0_13TensorArgTypeES9_S9_EUllE_EEvNS0_6detail10TensorInfoIT_T1_EESF_NSC_IKS6_SE_EElS8_S8_SE_T6_,"ax",@progbits
	.align	128
        .global         _ZN2at4cuda17kernelHistogram1DIhhlLi1ELi2ELin1ELNS0_23CUDAHistogramMemoryTypeE1EZNS0_21CUDA_tensor_histogramIhhLb0EEEbNS_6TensorES4_S4_lNS_14AccumulateTypeIT0_Lb1EE4typeES8_NS0_13TensorArgTypeES9_S9_EUllE_EEvNS0_6detail10TensorInfoIT_T1_EESF_NSC_IKS6_SE_EElS8_S8_SE_T6_
        .type           _ZN2at4cuda17kernelHistogram1DIhhlLi1ELi2ELin1ELNS0_23CUDAHistogramMemoryTypeE1EZNS0_21CUDA_tensor_histogramIhhLb0EEEbNS_6TensorES4_S4_lNS_14AccumulateTypeIT0_Lb1EE4typeES8_NS0_13TensorArgTypeES9_S9_EUllE_EEvNS0_6detail10TensorInfoIT_T1_EESF_NSC_IKS6_SE_EElS8_S8_SE_T6_,@function
        .size           _ZN2at4cuda17kernelHistogram1DIhhlLi1ELi2ELin1ELNS0_23CUDAHistogramMemoryTypeE1EZNS0_21CUDA_tensor_histogramIhhLb0EEEbNS_6TensorES4_S4_lNS_14AccumulateTypeIT0_Lb1EE4typeES8_NS0_13TensorArgTypeES9_S9_EUllE_EEvNS0_6detail10TensorInfoIT_T1_EESF_NSC_IKS6_SE_EElS8_S8_SE_T6_,(.L_x_6415 - _ZN2at4cuda17kernelHistogram1DIhhlLi1ELi2ELin1ELNS0_23CUDAHistogramMemoryTypeE1EZNS0_21CUDA_tensor_histogramIhhLb0EEEbNS_6TensorES4_S4_lNS_14AccumulateTypeIT0_Lb1EE4typeES8_NS0_13TensorArgTypeES9_S9_EUllE_EEvNS0_6detail10TensorInfoIT_T1_EESF_NSC_IKS6_SE_EElS8_S8_SE_T6_)
        .other          _ZN2at4cuda17kernelHistogram1DIhhlLi1ELi2ELin1ELNS0_23CUDAHistogramMemoryTypeE1EZNS0_21CUDA_tensor_histogramIhhLb0EEEbNS_6TensorES4_S4_lNS_14AccumulateTypeIT0_Lb1EE4typeES8_NS0_13TensorArgTypeES9_S9_EUllE_EEvNS0_6detail10TensorInfoIT_T1_EESF_NSC_IKS6_SE_EElS8_S8_SE_T6_,@"STO_CUDA_ENTRY STV_DEFAULT"
_ZN2at4cuda17kernelHistogram1DIhhlLi1ELi2ELin1ELNS0_23CUDAHistogramMemoryTypeE1EZNS0_21CUDA_tensor_histogramIhhLb0EEEbNS_6TensorES4_S4_lNS_14AccumulateTypeIT0_Lb1EE4typeES8_NS0_13TensorArgTypeES9_S9_EUllE_EEvNS0_6detail10TensorInfoIT_T1_EESF_NSC_IKS6_SE_EElS8_S8_SE_T6_:
.text._ZN2at4cuda17kernelHistogram1DIhhlLi1ELi2ELin1ELNS0_23CUDAHistogramMemoryTypeE1EZNS0_21CUDA_tensor_histogramIhhLb0EEEbNS_6TensorES4_S4_lNS_14AccumulateTypeIT0_Lb1EE4typeES8_NS0_13TensorArgTypeES9_S9_EUllE_EEvNS0_6detail10TensorInfoIT_T1_EESF_NSC_IKS6_SE_EElS8_S8_SE_T6_:
        /* <DEDUP_REMOVED lines=20> */
.L_x_1659:
[----:B0-----:R-:W0:Y:S01]  /*0140*/  LDC.64 R4, c[0x0][0x6c0] ;  /* 0x0001b000ff047b82 */ /* 0x001e220000000a00 */
[----:B------:R-:W1:Y:S02]  /*0150*/  LDCU.64 UR4, c[0x0][0x790] ;  /* 0x0000f200ff0477ac */ /* 0x000e640008000a00 */
[----:B-1----:R-:W-:-:S04]  /*0160*/  IMAD R7, R2, UR4, RZ ;  /* 0x0000000402077c24 */ /* 0x002fc8000f8e02ff */
[C---:B------:R-:W-:Y:S02]  /*0170*/  IMAD R7, R0.reuse, UR5, R7 ;  /* 0x0000000500077c24 */ /* 0x040fe4000f8e0207 */
[----:B0-----:R-:W-:Y:S01]  /*0180*/  IMAD.WIDE.U32 R4, R0, UR4, R4 ;  /* 0x0000000400047c25 */ /* 0x001fe2000f8e0004 */
[----:B------:R-:W0:Y:S03]  /*0190*/  LDCU.64 UR4, c[0x0][0x870] ;  /* 0x00010e00ff0477ac */ /* 0x000e260008000a00 */
[----:B------:R-:W-:Y:S02]  /*01a0*/  IMAD.IADD R5, R5, 0x1, R7 ;  /* 0x0000000105057824 */ /* 0x000fe400078e0207 */
[----:B------:R-:W1:Y:S04]  /*01b0*/  LDC.64 R6, c[0x0][0x868] ;  /* 0x00021a00ff067b82 */ /* 0x000e680000000a00 */
[----:B------:R-:W0:Y:S01]  /*01c0*/  LDG.E.U8 R5, desc[UR10][R4.64] ;  /* 0x0000000a04057981 */ /* 0x000e22000c1e1100 */
[----:B------:R-:W-:Y:S01]  /*01d0*/  BSSY B0, `(.L_x_1653) ;  /* 0x0000053000007945 */ /* 0x000fe20003800000 */
[----:B0-----:R-:W-:-:S02]  /*01e0*/  ISETP.GT.U32.AND P0, PT, R5, UR4, PT ;  /* 0x0000000405007c0c */ /* 0x001fc4000bf04070 */
[----:B-1----:R-:W-:Y:S02]  /*01f0*/  ISETP.LT.U32.AND P1, PT, R5, R6, PT ;  /* 0x000000060500720c */ /* 0x002fe40003f21070 */
[----:B------:R-:W-:-:S04]  /*0200*/  ISETP.GT.AND.EX P0, PT, RZ, UR5, PT, P0 ;  /* 0x00000005ff007c0c */ /* 0x000fc8000bf04300 */
[----:B------:R-:W-:-:S13]  /*0210*/  ISETP.LT.OR.EX P0, PT, RZ, R7, P0, P1 ;  /* 0x00000007ff00720c */ /* 0x000fda0000701710 */
[----:B------:R-:W-:Y:S05]  /*0220*/  @P0 BRA `(.L_x_1654) ;  /* 0x0000000400340947 */ /* 0x000fea0003800000 */
[----:B------:R-:W0:Y:S01]  /*0230*/  LDCU.64 UR4, c[0x0][0x860] ;  /* 0x00010c00ff0477ac */ /* 0x000e220008000a00 */
[----:B------:R-:W-:Y:S01]  /*0240*/  IADD3 R4, P0, PT, R5, -R6, RZ ;  /* 0x8000000605047210 */ /* 0x000fe20007f1e0ff */
[----:B------:R-:W-:Y:S03]  /*0250*/  BSSY.RECONVERGENT B1, `(.L_x_1655) ;  /* 0x0000021000017945 */ /* 0x000fe60003800200 */
[----:B------:R-:W-:-:S05]  /*0260*/  IADD3.X R5, PT, PT, RZ, ~R7, RZ, P0, !PT ;  /* 0x80000007ff057210 */ /* 0x000fca00007fe4ff */
        /* <DEDUP_REMOVED lines=26> */
.L_x_1656:
[----:B------:R-:W-:Y:S01]  /*0410*/  MOV R11, UR6 ;  /* 0x00000006000b7c02 */ /* 0x000fe20008000f00 */
[----:B------:R-:W-:Y:S01]  /*0420*/  IMAD.U32 R10, RZ, RZ, UR7 ;  /* 0x00000007ff0a7e24 */ /* 0x000fe2000f8e00ff */
[----:B------:R-:W-:-:S07]  /*0430*/  MOV R8, 0x450 ;  /* 0x0000045000087802 */ /* 0x000fce0000000f00 */
[----:B------:R-:W-:Y:S05]  /*0440*/  CALL.REL.NOINC `($__internal_39_$__cuda_sm20_div_s64) ;  /* 0x0000004000107944 */ /* 0x000fea0003c00000 */
[----:B------:R-:W-:-:S07]  /*0450*/  IMAD.MOV.U32 R5, RZ, RZ, R18 ;  /* 0x000000ffff057224 */ /* 0x000fce00078e0012 */
.L_x_1657:
[----:B------:R-:W-:Y:S05]  /*0460*/  BSYNC.RECONVERGENT B1 ;  /* 0x0000000000017941 */ /* 0x000fea0003800200 */
.L_x_1655:
        /* <DEDUP_REMOVED lines=31> */
.L_x_1658:
        /* <DEDUP_REMOVED lines=10> */
.L_x_1654:
[----:B------:R-:W-:Y:S05]  /*0700*/  BSYNC B0 ;  /* 0x0000000000007941 */ /* 0x000fea0003800000 */
.L_x_1653:
[----:B------:R-:W1:Y:S01]  /*0710*/  LDCU.64 UR4, c[0x0][0x878] ;  /* 0x00010f00ff0477ac */ /* 0x000e620008000a00 */
[----:B------:R-:W-:-:S05]  /*0720*/  IADD3 R0, P0, PT, R3, R0, RZ ;  /* 0x0000000003007210 */ /* 0x000fca0007f1e0ff */
[----:B------:R-:W-:Y:S01]  /*0730*/  IMAD.X R2, RZ, RZ, R2, P0 ;  /* 0x000000ffff027224 */ /* 0x000fe200000e0602 */
[----:B-1----:R-:W-:-:S04]  /*0740*/  ISETP.GE.U32.AND P0, PT, R0, UR4, PT ;  /* 0x0000000400007c0c */ /* 0x002fc8000bf06070 */
[----:B------:R-:W-:-:S13]  /*0750*/  ISETP.GE.AND.EX P0, PT, R2, UR5, PT, P0 ;  /* 0x0000000502007c0c */ /* 0x000fda000bf06300 */
[----:B------:R-:W-:Y:S05]  /*0760*/  @!P0 BRA `(.L_x_1659) ;  /* 0xfffffff800748947 */ /* 0x000fea000383ffff */
[----:B------:R-:W-:Y:S05]  /*0770*/  EXIT ;  /* 0x000000000000794d */ /* 0x000fea0003800000 */
.L_x_1652:
[----:B------:R-:W-:Y:S02]  /*0780*/  UIADD3 UR5, UPT, UPT, UR4, -0x1, URZ ;  /* 0xffffffff04057890 */ /* 0x000fe4000fffe0ff */
[----:B------:R-:W-:Y:S02]  /*0790*/  UIADD3 UR8, UPT, UPT, UR4, -0x4, URZ ;  /* 0xfffffffc04087890 */ /* 0x000fe4000fffe0ff */
[----:B------:R-:W-:Y:S02]  /*07a0*/  UIADD3 UR4, UPT, UPT, UR4, -0x2, URZ ;  /* 0xfffffffe04047890 */ /* 0x000fe4000fffe0ff */
[----:B------:R-:W-:-:S04]  /*07b0*/  MOV R4, UR5 ;  /* 0x0000000500047c02 */ /* 0x000fc80008000f00 */
[----:B------:R-:W-:-:S05]  /*07c0*/  LOP3.LUT R5, R4, 0xfffffff8, RZ, 0xc0, !PT ;  /* 0xfffffff804057812 */ /* 0x000fca00078ec0ff */
[----:B------:R-:W-:-:S07]  /*07d0*/  IMAD.MOV R5, RZ, RZ, -R5 ;  /* 0x000000ffff057224 */ /* 0x000fce00078e0a05 */
.L_x_1718:
        /* <DEDUP_REMOVED lines=11> */
.L_x_1686:
        /* <DEDUP_REMOVED lines=33> */
.L_x_1663:
[----:B------:R-:W-:Y:S01]  /*0aa0*/  MOV R26, R16 ;  /* 0x00000010001a7202 */ /* 0x000fe20000000f00 */
[----:B------:R-:W-:Y:S01]  /*0ab0*/  IMAD.MOV.U32 R20, RZ, RZ, R13 ;  /* 0x000000ffff147224 */ /* 0x000fe200078e000d */
[----:B------:R-:W-:Y:S01]  /*0ac0*/  MOV R11, R24 ;  /* 0x00000018000b7202 */ /* 0x000fe20000000f00 */
[----:B------:R-:W-:Y:S01]  /*0ad0*/  IMAD.MOV.U32 R10, RZ, RZ, R25 ;  /* 0x000000ffff0a7224 */ /* 0x000fe200078e0019 */
[----:B------:R-:W-:-:S07]  /*0ae0*/  MOV R8, 0xb00 ;  /* 0x00000b0000087802 */ /* 0x000fce0000000f00 */
[----:B------:R-:W-:Y:S05]  /*0af0*/  CALL.REL.NOINC `($__internal_39_$__cuda_sm20_div_s64) ;  /* 0x0000003800647944 */ /* 0x000fea0003c00000 */
        /* <DEDUP_REMOVED lines=10> */
.L_x_1664:
[----:B------:R-:W-:Y:S05]  /*0ba0*/  BSYNC.RECONVERGENT B1 ;  /* 0x0000000000017941 */ /* 0x000fea0003800200 */
.L_x_1662:
        /* <DEDUP_REMOVED lines=38> */
.L_x_1666:
[----:B------:R-:W-:Y:S01]  /*0e10*/  MOV R26, R28 ;  /* 0x0000001c001a7202 */ /* 0x000fe20000000f00 */
[----:B------:R-:W-:Y:S01]  /*0e20*/  IMAD.MOV.U32 R20, RZ, RZ, R29 ;  /* 0x000000ffff147224 */ /* 0x000fe200078e001d */
[----:B------:R-:W-:Y:S01]  /*0e30*/  MOV R11, R16 ;  /* 0x00000010000b7202 */ /* 0x000fe20000000f00 */
[----:B------:R-:W-:Y:S01]  /*0e40*/  IMAD.MOV.U32 R10, RZ, RZ, R17 ;  /* 0x000000ffff0a7224 */ /* 0x000fe200078e0011 */
[----:B------:R-:W-:-:S07]  /*0e50*/  MOV R8, 0xe70 ;  /* 0x00000e7000087802 */ /* 0x000fce0000000f00 */
[----:B------:R-:W-:Y:S05]  /*0e60*/  CALL.REL.NOINC `($__internal_39_$__cuda_sm20_div_s64) ;  /* 0x0000003400887944 */ /* 0x000fea0003c00000 */
        /* <DEDUP_REMOVED lines=11> */
.L_x_1667:
[----:B------:R-:W-:Y:S05]  /*0f20*/  BSYNC.RECONVERGENT B1 ;  /* 0x0000000000017941 */ /* 0x000fea0003800200 */
.L_x_1665:
        /* <DEDUP_REMOVED lines=38> */
.L_x_1669:
[----:B------:R-:W-:Y:S01]  /*1190*/  IMAD.MOV.U32 R26, RZ, RZ, R16 ;  /* 0x000000ffff1a7224 */ /* 0x000fe200078e0010 */
[----:B------:R-:W-:Y:S01]  /*11a0*/  MOV R20, R17 ;  /* 0x0000001100147202 */ /* 0x000fe20000000f00 */
[----:B------:R-:W-:Y:S01]  /*11b0*/  IMAD.MOV.U32 R11, RZ, RZ, R14 ;  /* 0x000000ffff0b7224 */ /* 0x000fe200078e000e */
[----:B------:R-:W-:Y:S02]  /*11c0*/  MOV R10, R15 ;  /* 0x0000000f000a7202 */ /* 0x000fe40000000f00 */
[----:B------:R-:W-:-:S07]  /*11d0*/  MOV R8, 0x11f0 ;  /* 0x000011f000087802 */ /* 0x000fce0000000f00 */
[----:B------:R-:W-:Y:S05]  /*11e0*/  CALL.REL.NOINC `($__internal_39_$__cuda_sm20_div_s64) ;  /* 0x0000003000a87944 */ /* 0x000fea0003c00000 */
        /* <DEDUP_REMOVED lines=11> */
.L_x_1670:
[----:B------:R-:W-:Y:S05]  /*12a0*/  BSYNC.RECONVERGENT B1 ;  /* 0x0000000000017941 */ /* 0x000fea0003800200 */
.L_x_1668:
        /* <DEDUP_REMOVED lines=37> */
.L_x_1672:
        /* <DEDUP_REMOVED lines=17> */
.L_x_1673:
[----:B------:R-:W-:Y:S05]  /*1610*/  BSYNC.RECONVERGENT B1 ;  /* 0x0000000000017941 */ /* 0x000fea0003800200 */
.L_x_1671:
        /* <DEDUP_REMOVED lines=38> */
.L_x_1675:
        /* <DEDUP_REMOVED lines=17> */
.L_x_1676:
[----:B------:R-:W-:Y:S05]  /*1990*/  BSYNC.RECONVERGENT B1 ;  /* 0x0000000000017941 */ /* 0x000fea0003800200 */
.L_x_1674:
        /* <DEDUP_REMOVED lines=38> */
.L_x_1678:
        /* <DEDUP_REMOVED lines=17> */
.L_x_1679:
[----:B------:R-:W-:Y:S05]  /*1d10*/  BSYNC.RECONVERGENT B1 ;  /* 0x0000000000017941 */ /* 0x000fea0003800200 */
.L_x_1677:
        /* <DEDUP_REMOVED lines=38> */
.L_x_1681:
        /* <DEDUP_REMOVED lines=16> */
.L_x_1682:
[----:B------:R-:W-:Y:S05]  /*2080*/  BSYNC.RECONVERGENT B1 ;  /* 0x0000000000017941 */ /* 0x000fea0003800200 */
.L_x_1680:
        /* <DEDUP_REMOVED lines=38> */
.L_x_1684:
        /* <DEDUP_REMOVED lines=16> */
.L_x_1685:
[----:B------:R-:W-:Y:S05]  /*23f0*/  BSYNC.RECONVERGENT B1 ;  /* 0x0000000000017941 */ /* 0x000fea0003800200 */
.L_x_1683:
        /* <DEDUP_REMOVED lines=10> */
.L_x_1661:
[----:B------:R-:W-:-:S07]  /*24a0*/  IADD3 R12, PT, PT, R7, 0x4, RZ ;  /* 0x00000004070c7810 */ /* 0x000fce0007ffe0ff */
.L_x_1660:
        /* <DEDUP_REMOVED lines=40> */
.L_x_1691:
        /* <DEDUP_REMOVED lines=16> */
.L_x_1692:
[----:B------:R-:W-:Y:S05]  /*2830*/  BSYNC.RECONVERGENT B1 ;  /* 0x0000000000017941 */ /* 0x000fea0003800200 */
.L_x_1690:
        /* <DEDUP_REMOVED lines=38> */
.L_x_1694:
        /* <DEDUP_REMOVED lines=17> */
.L_x_1695:
[----:B------:R-:W-:Y:S05]  /*2bb0*/  BSYNC.RECONVERGENT B1 ;  /* 0x0000000000017941 */ /* 0x000fea0003800200 */
.L_x_1693:
        /* <DEDUP_REMOVED lines=38> */
.L_x_1697:
        /* <DEDUP_REMOVED lines=17> */
.L_x_1698:
[----:B------:R-:W-:Y:S05]  /*2f30*/  BSYNC.RECONVERGENT B1 ;  /* 0x0000000000017941 */ /* 0x000fea0003800200 */
.L_x_1696:
        /* <DEDUP_REMOVED lines=38> */
.L_x_1700:
        /* <DEDUP_REMOVED lines=16> */
.L_x_1701:
[----:B------:R-:W-:Y:S05]  /*32a0*/  BSYNC.RECONVERGENT B1 ;  /* 0x0000000000017941 */ /* 0x000fea0003800200 */
.L_x_1699:
[----:B------:R-:W0:Y:S01]  /*32b0*/  LDC.64 R6, c[0x0][R6+0x450] ;  /* 0x0001140006067b82 */ /* 0x000e220000000a00 */
[----:B------:R-:W-:Y:S01]  /*32c0*/  MOV R14, R24 ;  /* 0x00000018000e7202 */ /* 0x000fe20000000f00 */
[----:B------:R-:W-:Y:S02]  /*32d0*/  IMAD.MOV.U32 R15, RZ, RZ, R4 ;  /* 0x000000ffff0f7224 */ /* 0x000fe400078e0004 */
[-C--:B0-----:R-:W-:Y:S02]  /*32e0*/  IMAD R7, R7, R8.reuse, RZ ;  /* 0x0000000807077224 */ /* 0x081fe400078e02ff */
[----:B------:R-:W-:-:S04]  /*32f0*/  IMAD.WIDE.U32 R14, R6, R8, R14 ;  /* 0x00000008060e7225 */ /* 0x000fc800078e000e */
[----:B------:R-:W-:-:S05]  /*3300*/  IMAD R7, R6, R11, R7 ;  /* 0x0000000b06077224 */ /* 0x000fca00078e0207 */
[----:B------:R-:W-:-:S07]  /*3310*/  IADD3 R9, PT, PT, R15, R7, RZ ;  /* 0x000000070f097210 */ /* 0x000fce0007ffe0ff */
.L_x_1689:
        /* <DEDUP_REMOVED lines=40> */
.L_x_1704:
[----:B------:R-:W-:Y:S01]  /*35a0*/  MOV R26, R16 ;  /* 0x00000010001a7202 */ /* 0x000fe20000000f00 */
[----:B------:R-:W-:Y:S01]  /*35b0*/  IMAD.MOV.U32 R20, RZ, RZ, R13 ;  /* 0x000000ffff147224 */ /* 0x000fe200078e000d */
[----:B------:R-:W-:Y:S01]  /*35c0*/  MOV R11, R24 ;  /* 0x00000018000b7202 */ /* 0x000fe20000000f00 */
[----:B------:R-:W-:Y:S01]  /*35d0*/  IMAD.MOV.U32 R10, RZ, RZ, R25 ;  /* 0x000000ffff0a7224 */ /* 0x000fe200078e0019 */
[----:B------:R-:W-:-:S07]  /*35e0*/  MOV R8, 0x3600 ;  /* 0x0000360000087802 */ /* 0x000fce0000000f00 */
[----:B------:R-:W-:Y:S05]  /*35f0*/  CALL.REL.NOINC `($__internal_39_$__cuda_sm20_div_s64) ;  /* 0x0000000c00a47944 */ /* 0x000fea0003c00000 */
        /* <DEDUP_REMOVED lines=10> */
.L_x_1705:
[----:B------:R-:W-:Y:S05]  /*36a0*/  BSYNC.RECONVERGENT B1 ;  /* 0x0000000000017941 */ /* 0x000fea0003800200 */
.L_x_1703:
        /* <DEDUP_REMOVED lines=38> */
.L_x_1707:
        /* <DEDUP_REMOVED lines=17> */
.L_x_1708:
[----:B------:R-:W-:Y:S05]  /*3a20*/  BSYNC.RECONVERGENT B1 ;  /* 0x0000000000017941 */ /* 0x000fea0003800200 */
.L_x_1706:
[----:B------:R0:W1:Y:S02]  /*3a30*/  LDC.64 R8, c[0x0][R6+0x450] ;  /* 0x0001140006087b82 */ /* 0x0000640000000a00 */
[----:B0-----:R-:W-:Y:S02]  /*3a40*/  IMAD.MOV.U32 R6, RZ, RZ, R14 ;  /* 0x000000ffff067224 */ /* 0x001fe400078e000e */
[-C--:B-1----:R-:W-:Y:S02]  /*3a50*/  IMAD R9, R9, R17.reuse, RZ ;  /* 0x0000001109097224 */ /* 0x082fe400078e02ff */
[----:B------:R-:W-:-:S04]  /*3a60*/  IMAD.WIDE.U32 R14, R8, R17, R6 ;  /* 0x00000011080e7225 */ /* 0x000fc800078e0006 */
[----:B------:R-:W-:-:S05]  /*3a70*/  IMAD R9, R8, R11, R9 ;  /* 0x0000000b08097224 */ /* 0x000fca00078e0209 */
[----:B------:R-:W-:-:S07]  /*3a80*/  IADD3 R9, PT, PT, R15, R9, RZ ;  /* 0x000000090f097210 */ /* 0x000fce0007ffe0ff */
.L_x_1702:
        /* <DEDUP_REMOVED lines=36> */
.L_x_1710:
[----:B------:R-:W-:Y:S01]  /*3cd0*/  IMAD.MOV.U32 R26, RZ, RZ, R16 ;  /* 0x000000ffff1a7224 */ /* 0x000fe200078e0010 */
[----:B------:R-:W-:Y:S01]  /*3ce0*/  MOV R20, R13 ;  /* 0x0000000d00147202 */ /* 0x000fe20000000f00 */
[----:B------:R-:W-:Y:S01]  /*3cf0*/  IMAD.MOV.U32 R11, RZ, RZ, R24 ;  /* 0x000000ffff0b7224 */ /* 0x000fe200078e0018 */
[----:B------:R-:W-:Y:S02]  /*3d00*/  MOV R10, R25 ;  /* 0x00000019000a7202 */ /* 0x000fe40000000f00 */
[----:B------:R-:W-:-:S07]  /*3d10*/  MOV R8, 0x3d30 ;  /* 0x00003d3000087802 */ /* 0x000fce0000000f00 */
[----:B------:R-:W-:Y:S05]  /*3d20*/  CALL.REL.NOINC `($__internal_39_$__cuda_sm20_div_s64) ;  /* 0x0000000400d87944 */ /* 0x000fea0003c00000 */
        /* <DEDUP_REMOVED lines=9> */
.L_x_1711:
[----:B------:R-:W-:Y:S05]  /*3dc0*/  BSYNC.RECONVERGENT B1 ;  /* 0x0000000000017941 */ /* 0x000fea0003800200 */
.L_x_1709:
[----:B------:R-:W0:Y:S01]  /*3dd0*/  LDC.64 R6, c[0x0][R6+0x450] ;  /* 0x0001140006067b82 */ /* 0x000e220000000a00 */
[----:B------:R-:W-:Y:S01]  /*3de0*/  MOV R15, R9 ;  /* 0x00000009000f7202 */ /* 0x000fe20000000f00 */
[-C--:B0-----:R-:W-:Y:S02]  /*3df0*/  IMAD R7, R7, R10.reuse, RZ ;  /* 0x0000000a07077224 */ /* 0x081fe400078e02ff */
[----:B------:R-:W-:-:S04]  /*3e00*/  IMAD.WIDE.U32 R14, R6, R10, R14 ;  /* 0x0000000a060e7225 */ /* 0x000fc800078e000e */
[----:B------:R-:W-:-:S04]  /*3e10*/  IMAD R7, R6, R17, R7 ;  /* 0x0000001106077224 */ /* 0x000fc800078e0207 */
[----:B------:R-:W-:-:S07]  /*3e20*/  IMAD.IADD R9, R15, 0x1, R7 ;  /* 0x000000010f097824 */ /* 0x000fce00078e0207 */
.L_x_1688:
[----:B------:R-:W-:Y:S05]  /*3e30*/  BSYNC.RECONVERGENT B0 ;  /* 0x0000000000007941 */ /* 0x000fea0003800200 */
.L_x_1687:
        /* <DEDUP_REMOVED lines=47> */
.L_x_1715:
[----:B------:R-:W-:Y:S01]  /*4130*/  MOV R11, UR6 ;  /* 0x00000006000b7c02 */ /* 0x000fe20008000f00 */
[----:B------:R-:W-:Y:S01]  /*4140*/  IMAD.U32 R10, RZ, RZ, UR7 ;  /* 0x00000007ff0a7e24 */ /* 0x000fe2000f8e00ff */
[----:B------:R-:W-:-:S07]  /*4150*/  MOV R8, 0x4170 ;  /* 0x0000417000087802 */ /* 0x000fce0000000f00 */
[----:B------:R-:W-:Y:S05]  /*4160*/  CALL.REL.NOINC `($__internal_39_$__cuda_sm20_div_s64) ;  /* 0x0000000000c87944 */ /* 0x000fea0003c00000 */
[----:B------:R-:W-:-:S07]  /*4170*/  MOV R6, R18 ;  /* 0x0000001200067202 */ /* 0x000fce0000000f00 */
.L_x_1716:
[----:B------:R-:W-:Y:S05]  /*4180*/  BSYNC.RECONVERGENT B1 ;  /* 0x0000000000017941 */ /* 0x000fea0003800200 */
.L_x_1714:
        /* <DEDUP_REMOVED lines=30> */
.L_x_1717:
        /* <DEDUP_REMOVED lines=10> */
.L_x_1713:
[----:B------:R-:W-:Y:S05]  /*4410*/  BSYNC B0 ;  /* 0x0000000000007941 */ /* 0x000fea0003800000 */
.L_x_1712:
[----:B------:R-:W1:Y:S01]  /*4420*/  LDCU.64 UR12, c[0x0][0x878] ;  /* 0x00010f00ff0c77ac */ /* 0x000e620008000a00 */
[----:B------:R-:W-:-:S04]  /*4430*/  IADD3 R0, P0, PT, R3, R0, RZ ;  /* 0x0000000003007210 */ /* 0x000fc80007f1e0ff */
[----:B------:R-:W-:Y:S02]  /*4440*/  IADD3.X R2, PT, PT, RZ, R2, RZ, P0, !PT ;  /* 0x00000002ff027210 */ /* 0x000fe400007fe4ff */
[----:B-1----:R-:W-:-:S04]  /*4450*/  ISETP.GE.U32.AND P0, PT, R0, UR12, PT ;  /* 0x0000000c00007c0c */ /* 0x002fc8000bf06070 */
[----:B------:R-:W-:-:S13]  /*4460*/  ISETP.GE.AND.EX P0, PT, R2, UR13, PT, P0 ;  /* 0x0000000d02007c0c */ /* 0x000fda000bf06300 */
[----:B------:R-:W-:Y:S05]  /*4470*/  @!P0 BRA `(.L_x_1718) ;  /* 0xffffffc000d88947 */ /* 0x000fea000383ffff */
[----:B------:R-:W-:Y:S05]  /*4480*/  EXIT ;  /* 0x000000000000794d */ /* 0x000fea0003800000 */
        .weak           $__internal_39_$__cuda_sm20_div_s64
        .type           $__internal_39_$__cuda_sm20_div_s64,@function
        .size           $__internal_39_$__cuda_sm20_div_s64,(.L_x_6415 - $__internal_39_$__cuda_sm20_div_s64)
$__internal_39_$__cuda_sm20_div_s64:
        /* <DEDUP_REMOVED lines=86> */
[----:B------:R-:W-:Y:S05]  /*49f0*/  RET.REL.NODEC R10 `(_ZN2at4cuda17kernelHistogram1DIhhlLi1ELi2ELin1ELNS0_23CUDAHistogramMemoryTypeE1EZNS0_21CUDA_tensor_histogramIhhLb0EEEbNS_6TensorES4_S4_lNS_14AccumulateTypeIT0_Lb1EE4typeES8_NS0_13TensorArgTypeES9_S9_EUllE_EEvNS0_6detail10TensorInfoIT_T1_EESF_NSC_IKS6_SE_EElS8_S8_SE_T6_) ;  /* 0xffffffb40a807950 */ /* 0x000fea0003c3ffff */
.L_x_1719:
        /* <DEDUP_REMOVED lines=16> */
.L_x_6415:


//--------------------- .text._ZN2at4cuda17kernelHistogram1DIhhlLi1ELi2ELin1ELNS0_23CUDAHistogramMemoryTypeE0EZNS0_21CUDA_tensor_histogramIhhLb0EEEbNS_6TensorES4_S4_lNS_14AccumulateTypeIT0_Lb1EE4typeES8_NS0_13TensorArgTypeES9_S9_EUllE_EEvNS0_6detail10TensorInfoIT_T1_EESF_NSC_IKS6_SE_EElS8_S8_SE_T6_ --------------------------
	.section	.text._ZN2at4cuda17kernelHistogram1DIhhlLi1ELi2ELin1ELNS0_23CUDAHistogramMemoryTypeE0EZNS0_21CUDA_tensor_histogramIhhLb0EEEbNS_6TensorES4_S4_lNS_14AccumulateTypeIT0_Lb1EE4typeES8_NS0_13TensorArgTypeES9_S9_EUllE_EEvNS0_6detail10TensorInfoIT_T1_EESF_NSC_IKS6_SE_EElS8_S8_SE_T6_,"ax",@progbits
	.align	128
        .global         _ZN2at4cuda17kernelHistogram1DIhhlLi1ELi2ELin1ELNS0_23CUDAHistogramMemoryTypeE0EZNS0_21CUDA_tensor_histogramIhhLb0EEEbNS_6TensorES4_S4_lNS_14AccumulateTypeIT0_Lb1EE4typeES8_NS0_13TensorArgTypeES9_S9_EUllE_EEvNS0_6detail10TensorInfoIT_T1_EESF_NSC_IKS6_SE_EElS8_S8_SE_T6_
        .type           _ZN2at4cuda17kernelHistogram1DIhhlLi1ELi2ELin1ELNS0_23CUDAHistogramMemoryTypeE0EZNS0_21CUDA_tensor_histogramIhhLb0EEEbNS_6TensorES4_S4_lNS_14AccumulateTypeIT0_Lb1EE4typeES8_NS0_13TensorArgTypeES9_S9_EUllE_EEvNS0_6detail10TensorInfoIT_T1_EESF_NSC_IKS6_SE_EElS8_S8_SE_T6_,@function
        .size           _ZN2at4cuda17kernelHistogram1DIhhlLi1ELi2ELin1ELNS0_23CUDAHistogramMemoryTypeE0EZNS0_21CUDA_tensor_histogramIhhLb0EEEbNS_6TensorES4_S4_lNS_14AccumulateTypeIT0_Lb1EE4typeES8_NS0_13TensorArgTypeES9_S9_EUllE_EEvNS0_6detail10TensorInfoIT_T1_EESF_NSC_IKS6_SE_EElS8_S8_SE_T6_,(.L_x_6417 - _ZN2at4cuda17kernelHistogram1DIhhlLi1ELi2ELin1ELNS0_23CUDAHistogramMemoryTypeE0EZNS0_21CUDA_tensor_histogramIhhLb0EEEbNS_6TensorES4_S4_lNS_14AccumulateTypeIT0_Lb1EE4typeES8_NS0_13TensorArgTypeES9_S9_EUllE_EEvNS0_6detail10TensorInfoIT_T1_EESF_NSC_IKS6_SE_EElS8_S8_SE_T6_)
        .other          _ZN2at4cuda17kernelHistogram1DIhhlLi1ELi2ELin1ELNS0_23CUDAHistogramMemoryTypeE0EZNS0_21CUDA_tensor_histogramIhhLb0EEEbNS_6TensorES4_S4_lNS_14AccumulateTypeIT0_Lb1EE4typeES8_NS0_13TensorArgTypeES9_S9_EUllE_EEvNS0_6detail10TensorInfoIT_T1_EESF_NSC_IKS6_SE_EElS8_S8_SE_T6_,@"STO_CUDA_ENTRY STV_DEFAULT"
_ZN2at4cuda17kernelHistogram1DIhhlLi1ELi2ELin1ELNS0_23CUDAHistogramMemoryTypeE0EZNS0_21CUDA_tensor_histogramIhhLb0EEEbNS_6TensorES4_S4_lNS_14AccumulateTypeIT0_Lb1EE4typeES8_NS0_13TensorArgTypeES9_S9_EUllE_EEvNS0_6detail10TensorInfoIT_T1_EESF_NSC_IKS6_SE_EElS8_S8_SE_T6_:
.text._ZN2at4cuda17kernelHistogram1DIhhlLi1ELi2ELin1ELNS0_23CUDAHistogramMemoryTypeE0EZNS0_21CUDA_tensor_histogramIhhLb0EEEbNS_6TensorES4_S4_lNS_14AccumulateTypeIT0_Lb1EE4typeES8_NS0_13TensorArgTypeES9_S9_EUllE_EEvNS0_6detail10TensorInfoIT_T1_EESF_NSC_IKS6_SE_EElS8_S8_SE_T6_:
        /* <DEDUP_REMOVED lines=44> */
.L_x_1723:
[----:B------:R-:W-:-:S07]  /*02c0*/  MOV R4, 0x2e0 ;  /* 0x000002e000047802 */ /* 0x000fce0000000f00 */
[----:B------:R-:W-:Y:S05]  /*02d0*/  CALL.REL.NOINC `($__internal_41_$__cuda_sm20_div_u64) ;  /* 0x0000004c00d87944 */ /* 0x000fea0003c00000 */
[----:B------:R-:W-:Y:S01]  /*02e0*/  IMAD.MOV.U32 R4, RZ, RZ, R3 ;  /* 0x000000ffff047224 */ /* 0x000fe200078e0003 */
[----:B------:R-:W-:-:S07]  /*02f0*/  MOV R5, R6 ;  /* 0x0000000600057202 */ /* 0x000fce0000000f00 */
.L_x_1724:
[----:B------:R-:W-:Y:S05]  /*0300*/  BSYNC.RECONVERGENT B1 ;  /* 0x0000000000017941 */ /* 0x000fea0003800200 */
.L_x_1722:
        /* <DEDUP_REMOVED lines=19> */
.L_x_1727:
        /* <DEDUP_REMOVED lines=9> */
.L_x_1726:
[----:B------:R-:W-:Y:S05]  /*04d0*/  BSYNC.RECONVERGENT B1 ;  /* 0x0000000000017941 */ /* 0x000fea0003800200 */
.L_x_1725:
[----:B------:R-:W-:Y:S05]  /*04e0*/  @!P1 BRA `(.L_x_1721) ;  /* 0x0000000000409947 */ /* 0x000fea0003800000 */
[----:B------:R-:W0:Y:S01]  /*04f0*/  S2R R3, SR_CgaCtaId ;  /* 0x0000000000037919 */ /* 0x000e220000008800 */
[----:B------:R-:W-:-:S04]  /*0500*/  MOV R2, 0x400 ;  /* 0x0000040000027802 */ /* 0x000fc80000000f00 */
[----:B0-----:R-:W-:-:S07]  /*0510*/  LEA R4, R3, R2, 0x18 ;  /* 0x0000000203047211 */ /* 0x001fce00078ec0ff */
.L_x_1728:
        /* <DEDUP_REMOVED lines=13> */
.L_x_1721:
[----:B------:R-:W-:Y:S05]  /*05f0*/  BSYNC.RECONVERGENT B0 ;  /* 0x0000000000007941 */ /* 0x000fea0003800200 */
.L_x_1720:
        /* <DEDUP_REMOVED lines=19> */
.L_x_1737:
[----:B------:R-:W0:Y:S01]  /*0730*/  LDC.64 R2, c[0x0][0x6c0] ;  /* 0x0001b000ff027b82 */ /* 0x000e220000000a00 */
[----:B------:R-:W1:Y:S02]  /*0740*/  LDCU.64 UR4, c[0x0][0x790] ;  /* 0x0000f200ff0477ac */ /* 0x000e640008000a00 */
[----:B-1----:R-:W-:-:S04]  /*0750*/  IMAD R5, R27, UR4, RZ ;  /* 0x000000041b057c24 */ /* 0x002fc8000f8e02ff */
[C---:B------:R-:W-:Y:S02]  /*0760*/  IMAD R5, R26.reuse, UR5, R5 ;  /* 0x000000051a057c24 */ /* 0x040fe4000f8e0205 */
[----:B0-----:R-:W-:Y:S01]  /*0770*/  IMAD.WIDE.U32 R2, R26, UR4, R2 ;  /* 0x000000041a027c25 */ /* 0x001fe2000f8e0002 */
[----:B------:R-:W0:Y:S04]  /*0780*/  LDCU.64 UR4, c[0x0][0x870] ;  /* 0x00010e00ff0477ac */ /* 0x000e280008000a00 */
[----:B------:R-:W-:Y:S02]  /*0790*/  IADD3 R3, PT, PT, R3, R5, RZ ;  /* 0x0000000503037210 */ /* 0x000fe40007ffe0ff */
        /* <DEDUP_REMOVED lines=39> */
.L_x_1734:
[----:B------:R-:W-:Y:S01]  /*0a10*/  IMAD.MOV.U32 R4, RZ, RZ, R23 ;  /* 0x000000ffff047224 */ /* 0x000fe200078e0017 */
[----:B------:R-:W-:Y:S02]  /*0a20*/  MOV R3, R31 ;  /* 0x0000001f00037202 */ /* 0x000fe40000000f00 */
[----:B------:R-:W-:-:S07]  /*0a30*/  MOV R2, 0xa50 ;  /* 0x00000a5000027802 */ /* 0x000fce0000000f00 */
[----:B------:R-:W-:Y:S05]  /*0a40*/  CALL.REL.NOINC `($__internal_40_$__cuda_sm20_div_s64) ;  /* 0x0000004000a07944 */ /* 0x000fea0003c00000 */
.L_x_1735:
[----:B------:R-:W-:Y:S05]  /*0a50*/  BSYNC.RECONVERGENT B1 ;  /* 0x0000000000017941 */ /* 0x000fea0003800200 */
.L_x_1733:
        /* <DEDUP_REMOVED lines=27> */
.L_x_1736:
        /* <DEDUP_REMOVED lines=10> */
.L_x_1732:
[----:B------:R-:W-:Y:S05]  /*0cb0*/  BSYNC B0 ;  /* 0x0000000000007941 */ /* 0x000fea0003800000 */
.L_x_1731:
[----:B------:R-:W0:Y:S01]  /*0cc0*/  LDCU.64 UR4, c[0x0][0x878] ;  /* 0x00010f00ff0477ac */ /* 0x000e220008000a00 */
[----:B------:R-:W-:-:S05]  /*0cd0*/  IADD3 R26, P0, PT, R32, R26, RZ ;  /* 0x0000001a201a7210 */ /* 0x000fca0007f1e0ff */
[----:B------:R-:W-:Y:S01]  /*0ce0*/  IMAD.X R27, RZ, RZ, R27, P0 ;  /* 0x000000ffff1b7224 */ /* 0x000fe200000e061b */
[----:B0-----:R-:W-:-:S04]  /*0cf0*/  ISETP.GE.U32.AND P0, PT, R26, UR4, PT ;  /* 0x000000041a007c0c */ /* 0x001fc8000bf06070 */
[----:B------:R-:W-:-:S13]  /*0d00*/  ISETP.GE.AND.EX P0, PT, R27, UR5, PT, P0 ;  /* 0x000000051b007c0c */ /* 0x000fda000bf06300 */
[----:B------:R-:W-:Y:S05]  /*0d10*/  @!P0 BRA `(.L_x_1737) ;  /* 0xfffffff800848947 */ /* 0x000fea000383ffff */
[----:B------:R-:W-:Y:S05]  /*0d20*/  BRA `(.L_x_1729) ;  /* 0x0000003c00347947 */ /* 0x000fea0003800000 */
.L_x_1730:
[C---:B------:R-:W-:Y:S01]  /*0d30*/  VIADD R29, R35.reuse, 0xffffffff ;  /* 0xffffffff231d7836 */ /* 0x040fe20000000000 */
[C---:B------:R-:W-:Y:S01]  /*0d40*/  IADD3 R36, PT, PT, R35.reuse, -0x4, RZ ;  /* 0xfffffffc23247810 */ /* 0x040fe20007ffe0ff */
[----:B------:R-:W-:-:S03]  /*0d50*/  VIADD R35, R35, 0xfffffffe ;  /* 0xfffffffe23237836 */ /* 0x000fc60000000000 */
[----:B------:R-:W-:-:S05]  /*0d60*/  LOP3.LUT R34, R29, 0xfffffff8, RZ, 0xc0, !PT ;  /* 0xfffffff81d227812 */ /* 0x000fca00078ec0ff */
[----:B------:R-:W-:-:S07]  /*0d70*/  IMAD.MOV R34, RZ, RZ, -R34 ;  /* 0x000000ffff227224 */ /* 0x000fce00078e0a22 */
.L_x_1796:
        /* <DEDUP_REMOVED lines=10> */
.L_x_1764:
        /* <DEDUP_REMOVED lines=34> */
.L_x_1741:
[----:B------:R-:W-:Y:S01]  /*1040*/  MOV R6, R12 ;  /* 0x0000000c00067202 */ /* 0x000fe20000000f00 */
[----:B------:R-:W-:Y:S01]  /*1050*/  IMAD.MOV.U32 R4, RZ, RZ, R10 ;  /* 0x000000ffff047224 */ /* 0x000fe200078e000a */
[----:B------:R-:W-:Y:S01]  /*1060*/  MOV R2, 0x1090 ;  /* 0x0000109000027802 */ /* 0x000fe20000000f00 */
[----:B------:R-:W-:-:S07]  /*1070*/  IMAD.MOV.U32 R3, RZ, RZ, R11 ;  /* 0x000000ffff037224 */ /* 0x000fce00078e000b */
[----:B------:R-:W-:Y:S05]  /*1080*/  CALL.REL.NOINC `($__internal_40_$__cuda_sm20_div_s64) ;  /* 0x0000003c00107944 */ /* 0x000fea0003c00000 */
        /* <DEDUP_REMOVED lines=10> */
.L_x_1742:
[----:B------:R-:W-:Y:S05]  /*1130*/  BSYNC.RECONVERGENT B1 ;  /* 0x0000000000017941 */ /* 0x000fea0003800200 */
.L_x_1740:
        /* <DEDUP_REMOVED lines=40> */
.L_x_1744:
[----:B------:R-:W-:Y:S01]  /*13c0*/  IMAD.MOV.U32 R6, RZ, RZ, R10 ;  /* 0x000000ffff067224 */ /* 0x000fe200078e000a */
[----:B------:R-:W-:Y:S01]  /*13d0*/  MOV R4, R12 ;  /* 0x0000000c00047202 */ /* 0x000fe20000000f00 */
[----:B------:R-:W-:Y:S01]  /*13e0*/  IMAD.MOV.U32 R5, RZ, RZ, R11 ;  /* 0x000000ffff057224 */ /* 0x000fe200078e000b */
[----:B------:R-:W-:Y:S01]  /*13f0*/  MOV R2, 0x1420 ;  /* 0x0000142000027802 */ /* 0x000fe20000000f00 */
[----:B------:R-:W-:-:S07]  /*1400*/  IMAD.MOV.U32 R3, RZ, RZ, R13 ;  /* 0x000000ffff037224 */ /* 0x000fce00078e000d */
[----:B------:R-:W-:Y:S05]  /*1410*/  CALL.REL.NOINC `($__internal_40_$__cuda_sm20_div_s64) ;  /* 0x00000038002c7944 */ /* 0x000fea0003c00000 */
        /* <DEDUP_REMOVED lines=10> */
.L_x_1745:
[----:B------:R-:W-:Y:S05]  /*14c0*/  BSYNC.RECONVERGENT B1 ;  /* 0x0000000000017941 */ /* 0x000fea0003800200 */
.L_x_1743:
        /* <DEDUP_REMOVED lines=38> */
.L_x_1747:
        /* <DEDUP_REMOVED lines=16> */
.L_x_1748:
[----:B------:R-:W-:Y:S05]  /*1830*/  BSYNC.RECONVERGENT B1 ;  /* 0x0000000000017941 */ /* 0x000fea0003800200 */
.L_x_1746:
        /* <DEDUP_REMOVED lines=37> */
.L_x_1750:
[----:B------:R-:W-:Y:S01]  /*1a90*/  MOV R6, R10 ;  /* 0x0000000a00067202 */ /* 0x000fe20000000f00 */
[----:B------:R-:W-:Y:S01]  /*1aa0*/  IMAD.MOV.U32 R5, RZ, RZ, R11 ;  /* 0x000000ffff057224 */ /* 0x000fe200078e000b */
[----:B------:R-:W-:Y:S01]  /*1ab0*/  MOV R3, R13 ;  /* 0x0000000d00037202 */ /* 0x000fe20000000f00 */
[----:B------:R-:W-:Y:S01]  /*1ac0*/  IMAD.MOV.U32 R4, RZ, RZ, R12 ;  /* 0x000000ffff047224 */ /* 0x000fe200078e000c */
[----:B------:R-:W-:-:S07]  /*1ad0*/  MOV R2, 0x1af0 ;  /* 0x00001af000027802 */ /* 0x000fce0000000f00 */
[----:B------:R-:W-:Y:S05]  /*1ae0*/  CALL.REL.NOINC `($__internal_40_$__cuda_sm20_div_s64) ;  /* 0x0000003000787944 */ /* 0x000fea0003c00000 */
        /* <DEDUP_REMOVED lines=10> */
.L_x_1751:
[----:B------:R-:W-:Y:S05]  /*1b90*/  BSYNC.RECONVERGENT B1 ;  /* 0x0000000000017941 */ /* 0x000fea0003800200 */
.L_x_1749:
        /* <DEDUP_REMOVED lines=38> */
.L_x_1753:
        /* <DEDUP_REMOVED lines=16> */
.L_x_1754:
[----:B------:R-:W-:Y:S05]  /*1f00*/  BSYNC.RECONVERGENT B1 ;  /* 0x0000000000017941 */ /* 0x000fea0003800200 */
.L_x_1752:
        /* <DEDUP_REMOVED lines=38> */
.L_x_1756:
        /* <DEDUP_REMOVED lines=16> */
.L_x_1757:
[----:B------:R-:W-:Y:S05]  /*2270*/  BSYNC.RECONVERGENT B1 ;  /* 0x0000000000017941 */ /* 0x000fea0003800200 */
.L_x_1755:
        /* <DEDUP_REMOVED lines=38> */
.L_x_1759:
        /* <DEDUP_REMOVED lines=16> */
.L_x_1760:
[----:B------:R-:W-:Y:S05]  /*25e0*/  BSYNC.RECONVERGENT B1 ;  /* 0x0000000000017941 */ /* 0x000fea0003800200 */
.L_x_1758:
        /* <DEDUP_REMOVED lines=38> */
.L_x_1762:
        /* <DEDUP_REMOVED lines=16> */
.L_x_1763:
[----:B------:R-:W-:Y:S05]  /*2950*/  BSYNC.RECONVERGENT B1 ;  /* 0x0000000000017941 */ /* 0x000fea0003800200 */
.L_x_1761:
        /* <DEDUP_REMOVED lines=10> */
.L_x_1739:
[----:B------:R-:W-:-:S07]  /*2a00*/  VIADD R0, R0, 0x4 ;  /* 0x0000000400007836 */ /* 0x000fce0000000000 */
.L_x_1738:
        /* <DEDUP_REMOVED lines=41> */
.L_x_1769:
[----:B------:R-:W-:Y:S01]  /*2ca0*/  MOV R6, R12 ;  /* 0x0000000c00067202 */ /* 0x000fe20000000f00 */
[----:B------:R-:W-:Y:S01]  /*2cb0*/  IMAD.MOV.U32 R4, RZ, RZ, R10 ;  /* 0x000000ffff047224 */ /* 0x000fe200078e000a */
[----:B------:R-:W-:Y:S01]  /*2cc0*/  MOV R2, 0x2cf0 ;  /* 0x00002cf000027802 */ /* 0x000fe20000000f00 */
[----:B------:R-:W-:-:S07]  /*2cd0*/  IMAD.MOV.U32 R3, RZ, RZ, R11 ;  /* 0x000000ffff037224 */ /* 0x000fce00078e000b */
[----:B------:R-:W-:Y:S05]  /*2ce0*/  CALL.REL.NOINC `($__internal_40_$__cuda_sm20_div_s64) ;  /* 0x0000001c00f87944 */ /* 0x000fea0003c00000 */
        /* <DEDUP_REMOVED lines=10> */
.L_x_1770:
[----:B------:R-:W-:Y:S05]  /*2d90*/  BSYNC.RECONVERGENT B1 ;  /* 0x0000000000017941 */ /* 0x000fea0003800200 */
.L_x_1768:
        /* <DEDUP_REMOVED lines=40> */
.L_x_1772:
[----:B------:R-:W-:Y:S01]  /*3020*/  IMAD.MOV.U32 R6, RZ, RZ, R10 ;  /* 0x000000ffff067224 */ /* 0x000fe200078e000a */
[----:B------:R-:W-:Y:S01]  /*3030*/  MOV R5, R11 ;  /* 0x0000000b00057202 */ /* 0x000fe20000000f00 */
[----:B------:R-:W-:Y:S01]  /*3040*/  IMAD.MOV.U32 R4, RZ, RZ, R12 ;  /* 0x000000ffff047224 */ /* 0x000fe200078e000c */
[----:B------:R-:W-:Y:S02]  /*3050*/  MOV R3, R13 ;  /* 0x0000000d00037202 */ /* 0x000fe40000000f00 */
        /* <DEDUP_REMOVED lines=12> */
.L_x_1773:
[----:B------:R-:W-:Y:S05]  /*3120*/  BSYNC.RECONVERGENT B1 ;  /* 0x0000000000017941 */ /* 0x000fea0003800200 */
.L_x_1771:
        /* <DEDUP_REMOVED lines=38> */
.L_x_1775:
        /* <DEDUP_REMOVED lines=16> */
.L_x_1776:
[----:B------:R-:W-:Y:S05]  /*3490*/  BSYNC.RECONVERGENT B1 ;  /* 0x0000000000017941 */ /* 0x000fea0003800200 */
.L_x_1774:
        /* <DEDUP_REMOVED lines=38> */
.L_x_1778:
        /* <DEDUP_REMOVED lines=16> */
.L_x_1779:
[----:B------:R-:W-:Y:S05]  /*3800*/  BSYNC.RECONVERGENT B1 ;  /* 0x0000000000017941 */ /* 0x000fea0003800200 */
.L_x_1777:
[----:B------:R0:W1:Y:S02]  /*3810*/  LDC.64 R2, c[0x0][R20+0x450] ;  /* 0x0001140014027b82 */ /* 0x0000640000000a00 */
[----:B0-----:R-:W-:Y:S02]  /*3820*/  IMAD.MOV.U32 R20, RZ, RZ, R16 ;  /* 0x000000ffff147224 */ /* 0x001fe400078e0010 */
[-C--:B-1----:R-:W-:Y:S02]  /*3830*/  IMAD R3, R3, R6.reuse, RZ ;  /* 0x0000000603037224 */ /* 0x082fe400078e02ff */
[----:B------:R-:W-:-:S04]  /*3840*/  IMAD.WIDE.U32 R6, R2, R6, R20 ;  /* 0x0000000602067225 */ /* 0x000fc800078e0014 */
[----:B------:R-:W-:Y:S01]  /*3850*/  IMAD R3, R2, R9, R3 ;  /* 0x0000000902037224 */ /* 0x000fe200078e0203 */
[----:B------:R-:W-:-:S03]  /*3860*/  MOV R17, R6 ;  /* 0x0000000600117202 */ /* 0x000fc60000000f00 */
[----:B------:R-:W-:-:S07]  /*3870*/  IMAD.IADD R16, R7, 0x1, R3 ;  /* 0x0000000107107824 */ /* 0x000fce00078e0203 */
.L_x_1767:
        /* <DEDUP_REMOVED lines=40> */
.L_x_1782:
[----:B------:R-:W-:Y:S01]  /*3b00*/  IMAD.MOV.U32 R6, RZ, RZ, R12 ;  /* 0x000000ffff067224 */ /* 0x000fe200078e000c */
[----:B------:R-:W-:Y:S01]  /*3b10*/  MOV R4, R10 ;  /* 0x0000000a00047202 */ /* 0x000fe20000000f00 */
[----:B------:R-:W-:Y:S01]  /*3b20*/  IMAD.MOV.U32 R3, RZ, RZ, R11 ;  /* 0x000000ffff037224 */ /* 0x000fe200078e000b */
[----:B------:R-:W-:-:S07]  /*3b30*/  MOV R2, 0x3b50 ;  /* 0x00003b5000027802 */ /* 0x000fce0000000f00 */
        /* <DEDUP_REMOVED lines=11> */
.L_x_1783:
[----:B------:R-:W-:Y:S05]  /*3bf0*/  BSYNC.RECONVERGENT B1 ;  /* 0x0000000000017941 */ /* 0x000fea0003800200 */
.L_x_1781:
        /* <DEDUP_REMOVED lines=40> */
.L_x_1785:
        /* <DEDUP_REMOVED lines=16> */
.L_x_1786:
[----:B------:R-:W-:Y:S05]  /*3f80*/  BSYNC.RECONVERGENT B1 ;  /* 0x0000000000017941 */ /* 0x000fea0003800200 */
.L_x_1784:
[----:B------:R0:W1:Y:S02]  /*3f90*/  LDC.64 R2, c[0x0][R20+0x450] ;  /* 0x0001140014027b82 */ /* 0x0000640000000a00 */
[----:B0-----:R-:W-:Y:S02]  /*3fa0*/  IMAD.MOV.U32 R20, RZ, RZ, R16 ;  /* 0x000000ffff147224 */ /* 0x001fe400078e0010 */
[-C--:B-1----:R-:W-:Y:S02]  /*3fb0*/  IMAD R3, R3, R6.reuse, RZ ;  /* 0x0000000603037224 */ /* 0x082fe400078e02ff */
[----:B------:R-:W-:-:S04]  /*3fc0*/  IMAD.WIDE.U32 R6, R2, R6, R20 ;  /* 0x0000000602067225 */ /* 0x000fc800078e0014 */
[----:B------:R-:W-:Y:S01]  /*3fd0*/  IMAD R3, R2, R9, R3 ;  /* 0x0000000902037224 */ /* 0x000fe200078e0203 */
[----:B------:R-:W-:-:S03]  /*3fe0*/  MOV R17, R6 ;  /* 0x0000000600117202 */ /* 0x000fc60000000f00 */
[----:B------:R-:W-:-:S07]  /*3ff0*/  IMAD.IADD R16, R7, 0x1, R3 ;  /* 0x0000000107107824 */ /* 0x000fce00078e0203 */
.L_x_1780:
        /* <DEDUP_REMOVED lines=36> */
.L_x_1788:
[----:B------:R-:W-:Y:S01]  /*4240*/  MOV R6, R12 ;  /* 0x0000000c00067202 */ /* 0x000fe20000000f00 */
[----:B------:R-:W-:Y:S01]  /*4250*/  IMAD.MOV.U32 R4, RZ, RZ, R10 ;  /* 0x000000ffff047224 */ /* 0x000fe200078e000a */
[----:B------:R-:W-:Y:S02]  /*4260*/  MOV R3, R11 ;  /* 0x0000000b00037202 */ /* 0x000fe40000000f00 */
[----:B------:R-:W-:-:S07]  /*4270*/  MOV R2, 0x4290 ;  /* 0x0000429000027802 */ /* 0x000fce0000000f00 */
[----:B------:R-:W-:Y:S05]  /*4280*/  CALL.REL.NOINC `($__internal_40_$__cuda_sm20_div_s64) ;  /* 0x0000000800907944 */ /* 0x000fea0003c00000 */
        /* <DEDUP_REMOVED lines=10> */
.L_x_1789:
[----:B------:R-:W-:Y:S05]  /*4330*/  BSYNC.RECONVERGENT B1 ;  /* 0x0000000000017941 */ /* 0x000fea0003800200 */
.L_x_1787:
        /* <DEDUP_REMOVED lines=9> */
.L_x_1766:
[----:B------:R-:W-:Y:S05]  /*43d0*/  BSYNC.RECONVERGENT B0 ;  /* 0x0000000000007941 */ /* 0x000fea0003800200 */
.L_x_1765:
        /* <DEDUP_REMOVED lines=48> */
.L_x_1793:
[----:B------:R-:W-:Y:S01]  /*46e0*/  MOV R4, R23 ;  /* 0x0000001700047202 */ /* 0x000fe20000000f00 */
[----:B------:R-:W-:Y:S01]  /*46f0*/  IMAD.MOV.U32 R3, RZ, RZ, R31 ;  /* 0x000000ffff037224 */ /* 0x000fe200078e001f */
[----:B------:R-:W-:-:S07]  /*4700*/  MOV R2, 0x4720 ;  /* 0x0000472000027802 */ /* 0x000fce0000000f00 */
[----:B------:R-:W-:Y:S05]  /*4710*/  CALL.REL.NOINC `($__internal_40_$__cuda_sm20_div_s64) ;  /* 0x00000004006c7944 */ /* 0x000fea0003c00000 */
[----:B------:R-:W-:-:S07]  /*4720*/  MOV R0, R4 ;  /* 0x0000000400007202 */ /* 0x000fce0000000f00 */
.L_x_1794:
[----:B------:R-:W-:Y:S05]  /*4730*/  BSYNC.RECONVERGENT B1 ;  /* 0x0000000000017941 */ /* 0x000fea0003800200 */
.L_x_1792:
        /* <DEDUP_REMOVED lines=27> */
.L_x_1795:
        /* <DEDUP_REMOVED lines=10> */
.L_x_1791:
[----:B------:R-:W-:Y:S05]  /*4990*/  BSYNC B0 ;  /* 0x0000000000007941 */ /* 0x000fea0003800000 */
.L_x_1790:
[----:B------:R-:W1:Y:S01]  /*49a0*/  LDCU.64 UR4, c[0x0][0x878] ;  /* 0x00010f00ff0477ac */ /* 0x000e620008000a00 */
[----:B------:R-:W-:-:S05]  /*49b0*/  IADD3 R26, P0, PT, R32, R26, RZ ;  /* 0x0000001a201a7210 */ /* 0x000fca0007f1e0ff */
[----:B------:R-:W-:Y:S01]  /*49c0*/  IMAD.X R27, RZ, RZ, R27, P0 ;  /* 0x000000ffff1b7224 */ /* 0x000fe200000e061b */
[----:B-1----:R-:W-:-:S04]  /*49d0*/  ISETP.GE.U32.AND P0, PT, R26, UR4, PT ;  /* 0x000000041a007c0c */ /* 0x002fc8000bf06070 */
[----:B------:R-:W-:-:S13]  /*49e0*/  ISETP.GE.AND.EX P0, PT, R27, UR5, PT, P0 ;  /* 0x000000051b007c0c */ /* 0x000fda000bf06300 */
[----:B------:R-:W-:Y:S05]  /*49f0*/  @!P0 BRA `(.L_x_1796) ;  /* 0xffffffc000e08947 */ /* 0x000fea000383ffff */
.L_x_1729:
        /* <DEDUP_REMOVED lines=9> */
.L_x_1799:
        /* <DEDUP_REMOVED lines=18> */
.L_x_1798:
        /* <DEDUP_REMOVED lines=11> */
.L_x_1797:
[----:B------:R-:W0:Y:S01]  /*4c60*/  LDCU.64 UR6, c[0x0][0x388] ;  /* 0x00007100ff0677ac */ /* 0x000e220008000a00 */
[----:B--2---:R-:W-:-:S05]  /*4c70*/  IADD3 R28, P0, PT, R33, R28, RZ ;  /* 0x0000001c211c7210 */ /* 0x004fca0007f1e0ff */
[----:B------:R-:W-:Y:S01]  /*4c80*/  IMAD.X R30, RZ, RZ, R30, P0 ;  /* 0x000000ffff1e7224 */ /* 0x000fe200000e061e */
[----:B0-----:R-:W-:-:S04]  /*4c90*/  ISETP.GE.U32.AND P0, PT, R28, UR6, PT ;  /* 0x000000061c007c0c */ /* 0x001fc8000bf06070 */
[----:B------:R-:W-:-:S13]  /*4ca0*/  ISETP.GE.AND.EX P0, PT, R30, UR7, PT, P0 ;  /* 0x000000071e007c0c */ /* 0x000fda000bf06300 */
[----:B------:R-:W-:Y:S05]  /*4cb0*/  @!P0 BRA `(.L_x_1799) ;  /* 0xfffffffc00748947 */ /* 0x000fea000383ffff */
[----:B------:R-:W-:Y:S05]  /*4cc0*/  EXIT ;  /* 0x000000000000794d */ /* 0x000fea0003800000 */
        .weak           $__internal_40_$__cuda_sm20_div_s64
        .type           $__internal_40_$__cuda_sm20_div_s64,@function
        .size           $__internal_40_$__cuda_sm20_div_s64,($__internal_41_$__cuda_sm20_div_u64 - $__internal_40_$__cuda_sm20_div_s64)
$__internal_40_$__cuda_sm20_div_s64:
        /* <DEDUP_REMOVED lines=86> */
[----:B------:R-:W-:Y:S06]  /*5230*/  RET.REL.NODEC R6 `(_ZN2at4cuda17kernelHistogram1DIhhlLi1ELi2ELin1ELNS0_23CUDAHistogramMemoryTypeE0EZNS0_21CUDA_tensor_histogramIhhLb0EEEbNS_6TensorES4_S4_lNS_14AccumulateTypeIT0_Lb1EE4typeES8_NS0_13TensorArgTypeES9_S9_EUllE_EEvNS0_6detail10TensorInfoIT_T1_EESF_NSC_IKS6_SE_EElS8_S8_SE_T6_) ;  /* 0xffffffac06707950 */ /* 0x000fec0003c3ffff */
        .weak           $__internal_41_$__cuda_sm20_div_u64
        .type           $__internal_41_$__cuda_sm20_div_u64,@function
        .size           $__internal_41_$__cuda_sm20_div_u64,(.L_x_6417 - $__internal_41_$__cuda_sm20_div_u64)
$__internal_41_$__cuda_sm20_div_u64:
        /* <DEDUP_REMOVED lines=68> */
[----:B------:R-:W-:Y:S06]  /*5680*/  RET.REL.NODEC R4 `(_ZN2at4cuda17kernelHistogram1DIhhlLi1ELi2ELin1ELNS0_23CUDAHistogramMemoryTypeE0EZNS0_21CUDA_tensor_histogramIhhLb0EEEbNS_6TensorES4_S4_lNS_14AccumulateTypeIT0_Lb1EE4typeES8_NS0_13TensorArgTypeES9_S9_EUllE_EEvNS0_6detail10TensorInfoIT_T1_EESF_NSC_IKS6_SE_EElS8_S8_SE_T6_) ;  /* 0xffffffa8045c7950 */ /* 0x000fec0003c3ffff */
.L_x_1800:
        /* <DEDUP_REMOVED lines=15> */
.L_x_6417:


//--------------------- .text._ZN2at4cuda17kernelHistogram1DIdslLi1ELi2ELin1ELNS0_23CUDAHistogramMemoryTypeE1EZNS0_21CUDA_tensor_histogramIdsLb1EEEbNS_6TensorES4_S4_lNS_14AccumulateTypeIT0_Lb1EE4typeES8_NS0_13TensorArgTypeES9_S9_EUllE0_EEvNS0_6detail10TensorInfoIT_T1_EESF_NSC_IKS6_SE_EElS8_S8_SE_T6_ --------------------------
	.section	.text._ZN2at4cuda17kernelHistogram1DIdslLi1ELi2ELin1ELNS0_23CUDAHistogramMemoryTypeE1EZNS0_21CUDA_tensor_histogramIdsLb1EEEbNS_6TensorES4_S4_lNS_14AccumulateTypeIT0_Lb1EE4typeES8_NS0_13TensorArgTypeES9_S9_EUllE0_EEvNS0_6detail10TensorInfoIT_T1_EESF_NSC_IKS6_SE_EElS8_S8_SE_T6_,"ax",@progbits
	.align	128
        .global         _ZN2at4cuda17kernelHistogram1DIdslLi1ELi2ELin1ELNS0_23CUDAHistogramMemoryTypeE1EZNS0_21CUDA_tensor_histogramIdsLb1EEEbNS_6TensorES4_S4_lNS_14AccumulateTypeIT0_Lb1EE4typeES8_NS0_13TensorArgTypeES9_S9_EUllE0_EEvNS0_6detail10TensorInfoIT_T1_EESF_NSC_IKS6_SE_EElS8_S8_SE_T6_
        .type           _ZN2at4cuda17kernelHistogram1DIdslLi1ELi2ELin1ELNS0_23CUDAHistogramMemoryTypeE1EZNS0_21CUDA_tensor_histogramIdsLb1EEEbNS_6TensorES4_S4_lNS_14AccumulateTypeIT0_Lb1EE4typeES8_NS0_13TensorArgTypeES9_S9_EUllE0_EEvNS0_6detail10TensorInfoIT_T1_EESF_NSC_IKS6_SE_EElS8_S8_SE_T6_,@function
        .size           _ZN2at4cuda17kernelHistogram1DIdslLi1ELi2ELin1ELNS0_23CUDAHistogramMemoryTypeE1EZNS0_21CUDA_tensor_histogramIdsLb1EEEbNS_6TensorES4_S4_lNS_14AccumulateTypeIT0_Lb1EE4typeES8_NS0_13TensorArgTypeES9_S9_EUllE0_EEvNS0_6detail10TensorInfoIT_T1_EESF_NSC_IKS6_SE_EElS8_S8_SE_T6_,(.L_x_6418 - _ZN2at4cuda17kernelHistogram1DIdslLi1ELi2ELin1ELNS0_23CUDAHistogramMemoryTypeE1EZNS0_21CUDA_tensor_histogramIdsLb1EEEbNS_6TensorES4_S4_lNS_14AccumulateTypeIT0_Lb1EE4typeES8_NS0_13TensorArgTypeES9_S9_EUllE0_EEvNS0_6detail10TensorInfoIT_T1_EESF_NSC_IKS6_SE_EElS8_S8_SE_T6_)
        .other          _ZN2at4cuda17kernelHistogram1DIdslLi1ELi2ELin1ELNS0_23CUDAHistogramMemoryTypeE1EZNS0_21CUDA_tensor_histogramIdsLb1EEEbNS_6TensorES4_S4_lNS_14AccumulateTypeIT0_Lb1EE4typeES8_NS0_13TensorArgTypeES9_S9_EUllE0_EEvNS0_6detail10TensorInfoIT_T1_EESF_NSC_IKS6_SE_EElS8_S8_SE_T6_,@"STO_CUDA_ENTRY STV_DEFAULT"
_ZN2at4cuda17kernelHistogram1DIdslLi1ELi2ELin1ELNS0_23CUDAHistogramMemoryTypeE1EZNS0_21CUDA_tensor_histogramIdsLb1EEEbNS_6TensorES4_S4_lNS_14AccumulateTypeIT0_Lb1EE4typeES8_NS0_13TensorArgTypeES9_S9_EUllE0_EEvNS0_6detail10TensorInfoIT_T1_EESF_NSC_IKS6_SE_EElS8_S8_SE_T6_:
.text._ZN2at4cuda17kernelHistogram1DIdslLi1ELi2ELin1ELNS0_23CUDAHistogramMemoryTypeE1EZNS0_21CUDA_tensor_histogramIdsLb1EEEbNS_6TensorES4_S4_lNS_14AccumulateTypeIT0_Lb1EE4typeES8_NS0_13TensorArgTypeES9_S9_EUllE0_EEvNS0_6detail10TensorInfoIT_T1_EESF_NSC_IKS6_SE_EElS8_S8_SE_T6_:
        /* <DEDUP_REMOVED lines=10> */
[----:B------:R-:W-:Y:S01]  /*00a0*/  HFMA2 R2, -RZ, RZ, 0, 0 ;  /* 0x00000000ff027431 */ /* 0x000fe200000001ff */
[----:B------:R-:W0:Y:S01]  /*00b0*/  LDCU.64 UR4, c[0x0][0x868] ;  /* 0x00010d00ff0477ac */ /* 0x000e220008000a00 */
[----:B------:R-:W1:Y:S01]  /*00c0*/  LDCU UR8, c[0x0][0x858] ;  /* 0x00010b00ff0877ac */ /* 0x000e620008000800 */
[----:B------:R-:W2:Y:S01]  /*00d0*/  LDCU UR13, c[0x0][0x370] ;  /* 0x00006e00ff0d77ac */ /* 0x000ea20008000800 */
[----:B------:R-:W3:Y:S01]  /*00e0*/  LDCU.64 UR10, c[0x0][0x358] ;  /* 0x00006b00ff0a77ac */ /* 0x000ee20008000a00 */
[----:B0-----:R-:W-:Y:S02]  /*00f0*/  UIADD3 UR6, UP0, UPT, UR6, -UR4, URZ ;  /* 0x8000000406067290 */ /* 0x001fe4000ff1e0ff */
[----:B-1----:R-:W-:Y:S02]  /*0100*/  UIADD3 UR9, UPT, UPT, UR8, -0x1, URZ ;  /* 0xffffffff08097890 */ /* 0x002fe4000fffe0ff */
[----:B------:R-:W-:Y:S01]  /*0110*/  UIADD3 UR4, UPT, UPT, UR8, -0x2, URZ ;  /* 0xfffffffe08047890 */ /* 0x000fe2000fffe0ff */
[----:B--2---:R-:W-:Y:S01]  /*0120*/  IMAD R3, R3, UR13, RZ ;  /* 0x0000000d03037c24 */ /* 0x004fe2000f8e02ff */
[----:B------:R-:W-:-:S02]  /*0130*/  UIADD3.X UR7, UPT, UPT, UR7, ~UR5, URZ, UP0, !UPT ;  /* 0x8000000507077290 */ /* 0x000fc400087fe4ff */
[----:B------:R-:W-:Y:S02]  /*0140*/  ULOP3.LUT UR8, UR9, 0x7, URZ, 0xc0, !UPT ;  /* 0x0000000709087892 */ /* 0x000fe4000f8ec0ff */
[----:B---3--:R-:W-:-:S12]  /*0150*/  ULOP3.LUT UR12, UR9, 0x3, URZ, 0xc0, !UPT ;  /* 0x00000003090c7892 */ /* 0x008fd8000f8ec0ff */
.L_x_1856:
        /* <DEDUP_REMOVED lines=24> */
.L_x_1827:
        /* <DEDUP_REMOVED lines=33> */
.L_x_1804:
[----:B------:R-:W-:Y:S01]  /*04f0*/  MOV R24, R14 ;  /* 0x0000000e00187202 */ /* 0x000fe20000000f00 */
[----:B------:R-:W-:Y:S01]  /*0500*/  IMAD.MOV.U32 R20, RZ, RZ, R9 ;  /* 0x000000ffff147224 */ /* 0x000fe200078e0009 */
[----:B------:R-:W-:Y:S01]  /*0510*/  MOV R11, R16 ;  /* 0x00000010000b7202 */ /* 0x000fe20000000f00 */
[----:B------:R-:W-:Y:S01]  /*0520*/  IMAD.MOV.U32 R10, RZ, RZ, R17 ;  /* 0x000000ffff0a7224 */ /* 0x000fe200078e0011 */
[----:B------:R-:W-:-:S07]  /*0530*/  MOV R7, 0x550 ;  /* 0x0000055000077802 */ /* 0x000fce0000000f00 */
[----:B------:R-:W-:Y:S05]  /*0540*/  CALL.REL.NOINC `($__internal_42_$__cuda_sm20_div_s64) ;  /* 0x0000003800047944 */ /* 0x000fea0003c00000 */
        /* <DEDUP_REMOVED lines=10> */
.L_x_1805:
[----:B------:R-:W-:Y:S05]  /*05f0*/  BSYNC.RECONVERGENT B0 ;  /* 0x0000000000007941 */ /* 0x000fea0003800200 */
.L_x_1803:
        /* <DEDUP_REMOVED lines=38> */
.L_x_1807:
[----:B------:R-:W-:Y:S01]  /*0860*/  MOV R24, R30 ;  /* 0x0000001e00187202 */ /* 0x000fe20000000f00 */
[----:B------:R-:W-:Y:S01]  /*0870*/  IMAD.MOV.U32 R20, RZ, RZ, R31 ;  /* 0x000000ffff147224 */ /* 0x000fe200078e001f */
[----:B------:R-:W-:Y:S01]  /*0880*/  MOV R11, R16 ;  /* 0x00000010000b7202 */ /* 0x000fe20000000f00 */
[----:B------:R-:W-:Y:S01]  /*0890*/  IMAD.MOV.U32 R10, RZ, RZ, R17 ;  /* 0x000000ffff0a7224 */ /* 0x000fe200078e0011 */
[----:B------:R-:W-:-:S07]  /*08a0*/  MOV R7, 0x8c0 ;  /* 0x000008c000077802 */ /* 0x000fce0000000f00 */
[----:B------:R-:W-:Y:S05]  /*08b0*/  CALL.REL.NOINC `($__internal_42_$__cuda_sm20_div_s64) ;  /* 0x0000003400287944 */ /* 0x000fea0003c00000 */
        /* <DEDUP_REMOVED lines=11> */
.L_x_1808:
[----:B------:R-:W-:Y:S05]  /*0970*/  BSYNC.RECONVERGENT B0 ;  /* 0x0000000000007941 */ /* 0x000fea0003800200 */
.L_x_1806:
        /* <DEDUP_REMOVED lines=38> */
.L_x_1810:
[----:B------:R-:W-:Y:S01]  /*0be0*/  IMAD.MOV.U32 R24, RZ, RZ, R16 ;  /* 0x000000ffff187224 */ /* 0x000fe200078e0010 */
[----:B------:R-:W-:Y:S01]  /*0bf0*/  MOV R20, R17 ;  /* 0x0000001100147202 */ /* 0x000fe20000000f00 */
[----:B------:R-:W-:Y:S01]  /*0c00*/  IMAD.MOV.U32 R11, RZ, RZ, R12 ;  /* 0x000000ffff0b7224 */ /* 0x000fe200078e000c */
[----:B------:R-:W-:Y:S02]  /*0c10*/  MOV R10, R13 ;  /* 0x0000000d000a7202 */ /* 0x000fe40000000f00 */
[----:B------:R-:W-:-:S07]  /*0c20*/  MOV R7, 0xc40 ;  /* 0x00000c4000077802 */ /* 0x000fce0000000f00 */
[----:B------:R-:W-:Y:S05]  /*0c30*/  CALL.REL.NOINC `($__internal_42_$__cuda_sm20_div_s64) ;  /* 0x0000003000487944 */ /* 0x000fea0003c00000 */
        /* <DEDUP_REMOVED lines=11> */
.L_x_1811:
[----:B------:R-:W-:Y:S05]  /*0cf0*/  BSYNC.RECONVERGENT B0 ;  /* 0x0000000000007941 */ /* 0x000fea0003800200 */
.L_x_1809:
        /* <DEDUP_REMOVED lines=37> */
.L_x_1813:
        /* <DEDUP_REMOVED lines=17> */
.L_x_1814:
[----:B------:R-:W-:Y:S05]  /*1060*/  BSYNC.RECONVERGENT B0 ;  /* 0x0000000000007941 */ /* 0x000fea0003800200 */
.L_x_1812:
        /* <DEDUP_REMOVED lines=38> */
.L_x_1816:
        /* <DEDUP_REMOVED lines=17> */
.L_x_1817:
[----:B------:R-:W-:Y:S05]  /*13e0*/  BSYNC.RECONVERGENT B0 ;  /* 0x0000000000007941 */ /* 0x000fea0003800200 */
.L_x_1815:
        /* <DEDUP_REMOVED lines=38> */
.L_x_1819:
        /* <DEDUP_REMOVED lines=17> */
.L_x_1820:
[----:B------:R-:W-:Y:S05]  /*1760*/  BSYNC.RECONVERGENT B0 ;  /* 0x0000000000007941 */ /* 0x000fea0003800200 */
.L_x_1818:
        /* <DEDUP_REMOVED lines=39> */
.L_x_1822:
        /* <DEDUP_REMOVED lines=17> */
.L_x_1823:
[----:B------:R-:W-:Y:S05]  /*1af0*/  BSYNC.RECONVERGENT B0 ;  /* 0x0000000000007941 */ /* 0x000fea0003800200 */
.L_x_1821:
        /* <DEDUP_REMOVED lines=38> */
.L_x_1825:
        /* <DEDUP_REMOVED lines=15> */
[----:B------:R-:W-:Y:S01]  /*1e50*/  IMAD.IADD R17, R7, 0x1, R9 ;  /* 0x0000000107117824 */ /* 0x000fe200078e0209 */
[----:B------:R-:W-:-:S07]  /*1e60*/  MOV R9, R11 ;  /* 0x0000000b00097202 */ /* 0x000fce0000000f00 */
.L_x_1826:
[----:B------:R-:W-:Y:S05]  /*1e70*/  BSYNC.RECONVERGENT B0 ;  /* 0x0000000000007941 */ /* 0x000fea0003800200 */
.L_x_1824:
[----:B------:R-:W0:Y:S01]  /*1e80*/  LDC.64 R6, c[0x0][R13+0x450] ;  /* 0x000114000d067b82 */ /* 0x000e220000000a00 */
[----:B------:R-:W-:Y:S01]  /*1e90*/  MOV R11, R8 ;  /* 0x00000008000b7202 */ /* 0x000fe20000000f00 */
[----:B------:R-:W-:Y:S02]  /*1ea0*/  IMAD.MOV.U32 R10, RZ, RZ, R28 ;  /* 0x000000ffff0a7224 */ /* 0x000fe400078e001c */
        /* <DEDUP_REMOVED lines=8> */
.L_x_1802:
        /* <DEDUP_REMOVED lines=35> */
.L_x_1830:
        /* <DEDUP_REMOVED lines=16> */
.L_x_1831:
[----:B------:R-:W-:Y:S05]  /*2260*/  BSYNC.RECONVERGENT B0 ;  /* 0x0000000000007941 */ /* 0x000fea0003800200 */
.L_x_1829:
        /* <DEDUP_REMOVED lines=38> */
.L_x_1833:
        /* <DEDUP_REMOVED lines=17> */
.L_x_1834:
[----:B------:R-:W-:Y:S05]  /*25e0*/  BSYNC.RECONVERGENT B0 ;  /* 0x0000000000007941 */ /* 0x000fea0003800200 */
.L_x_1832:
        /* <DEDUP_REMOVED lines=38> */
.L_x_1836:
        /* <DEDUP_REMOVED lines=17> */
.L_x_1837:
[----:B------:R-:W-:Y:S05]  /*2960*/  BSYNC.RECONVERGENT B0 ;  /* 0x0000000000007941 */ /* 0x000fea0003800200 */
.L_x_1835:
        /* <DEDUP_REMOVED lines=38> */
.L_x_1839:
        /* <DEDUP_REMOVED lines=14> */
[----:B------:R-:W-:Y:S01]  /*2cb0*/  IMAD R19, R9, R21, R19 ;  /* 0x0000001509137224 */ /* 0x000fe200078e0213 */
[----:B------:R-:W-:-:S03]  /*2cc0*/  MOV R9, R11 ;  /* 0x0000000b00097202 */ /* 0x000fc60000000f00 */
[----:B------:R-:W-:-:S07]  /*2cd0*/  IMAD.IADD R19, R7, 0x1, R19 ;  /* 0x0000000107137824 */ /* 0x000fce00078e0213 */
.L_x_1840:
[----:B------:R-:W-:Y:S05]  /*2ce0*/  BSYNC.RECONVERGENT B0 ;  /* 0x0000000000007941 */ /* 0x000fea0003800200 */
.L_x_1838:
[----:B------:R0:W1:Y:S02]  /*2cf0*/  LDC.64 R6, c[0x0][R5+0x450] ;  /* 0x0001140005067b82 */ /* 0x0000640000000a00 */
[----:B0-----:R-:W-:Y:S01]  /*2d00*/  IMAD.MOV.U32 R5, RZ, RZ, R4 ;  /* 0x000000ffff057224 */ /* 0x001fe200078e0004 */
[----:B------:R-:W-:Y:S01]  /*2d10*/  MOV R4, R16 ;  /* 0x0000001000047202 */ /* 0x000fe20000000f00 */
[----:B-1----:R-:W-:-:S04]  /*2d20*/  IMAD R7, R7, R15, RZ ;  /* 0x0000000f07077224 */ /* 0x002fc800078e02ff */
[----:B------:R-:W-:-:S04]  /*2d30*/  IMAD.WIDE.U32 R10, R6, R15, R4 ;  /* 0x0000000f060a7225 */ /* 0x000fc800078e0004 */
[----:B------:R-:W-:Y:S02]  /*2d40*/  IMAD R7, R6, R19, R7 ;  /* 0x0000001306077224 */ /* 0x000fe400078e0207 */
[----:B------:R-:W-:-:S03]  /*2d50*/  IMAD.MOV.U32 R12, RZ, RZ, R10 ;  /* 0x000000ffff0c7224 */ /* 0x000fc600078e000a */
[----:B------:R-:W-:-:S07]  /*2d60*/  IADD3 R8, PT, PT, R11, R7, RZ ;  /* 0x000000070b087210 */ /* 0x000fce0007ffe0ff */
.L_x_1828:
        /* <DEDUP_REMOVED lines=36> */
.L_x_1843:
[----:B------:R-:W-:Y:S01]  /*2fb0*/  IMAD.MOV.U32 R24, RZ, RZ, R14 ;  /* 0x000000ffff187224 */ /* 0x000fe200078e000e */
[----:B------:R-:W-:Y:S01]  /*2fc0*/  MOV R20, R9 ;  /* 0x0000000900147202 */ /* 0x000fe20000000f00 */
[----:B------:R-:W-:Y:S01]  /*2fd0*/  IMAD.MOV.U32 R11, RZ, RZ, R16 ;  /* 0x000000ffff0b7224 */ /* 0x000fe200078e0010 */
[----:B------:R-:W-:Y:S02]  /*2fe0*/  MOV R10, R17 ;  /* 0x00000011000a7202 */ /* 0x000fe40000000f00 */
[----:B------:R-:W-:-:S07]  /*2ff0*/  MOV R7, 0x3010 ;  /* 0x0000301000077802 */ /* 0x000fce0000000f00 */
[----:B------:R-:W-:Y:S05]  /*3000*/  CALL.REL.NOINC `($__internal_42_$__cuda_sm20_div_s64) ;  /* 0x0000000c00547944 */ /* 0x000fea0003c00000 */
[----:B------:R-:W-:Y:S02]  /*3010*/  IADD3 R21, P0, PT, RZ, -R10, RZ ;  /* 0x8000000aff157210 */ /* 0x000fe40007f1e0ff */
[----:B------:R-:W-:-:S03]  /*3020*/  MOV R15, R9 ;  /* 0x00000009000f7202 */ /* 0x000fc60000000f00 */
[----:B------:R-:W-:Y:S02]  /*3030*/  IMAD.X R19, RZ, RZ, ~R11, P0 ;  /* 0x000000ffff137224 */ /* 0x000fe400000e0e0b */
[----:B------:R-:W-:-:S04]  /*3040*/  IMAD.WIDE.U32 R6, R16, R21, R14 ;  /* 0x0000001510067225 */ /* 0x000fc800078e000e */
[----:B------:R-:W-:Y:S02]  /*3050*/  IMAD R19, R19, R16, RZ ;  /* 0x0000001013137224 */ /* 0x000fe400078e02ff */
[----:B------:R-:W-:Y:S02]  /*3060*/  IMAD.MOV.U32 R16, RZ, RZ, R10 ;  /* 0x000000ffff107224 */ /* 0x000fe400078e000a */
[----:B------:R-:W-:Y:S02]  /*3070*/  IMAD R17, R17, R21, R19 ;  /* 0x0000001511117224 */ /* 0x000fe400078e0213 */
[----:B------:R-:W-:-:S03]  /*3080*/  IMAD.MOV.U32 R19, RZ, RZ, R6 ;  /* 0x000000ffff137224 */ /* 0x000fc600078e0006 */
[----:B------:R-:W-:Y:S02]  /*3090*/  IADD3 R21, PT, PT, R7, R17, RZ ;  /* 0x0000001107157210 */ /* 0x000fe40007ffe0ff */
[----:B------:R-:W-:-:S07]  /*30a0*/  MOV R17, R11 ;  /* 0x0000000b00117202 */ /* 0x000fce0000000f00 */
.L_x_1844:
[----:B------:R-:W-:Y:S05]  /*30b0*/  BSYNC.RECONVERGENT B0 ;  /* 0x0000000000007941 */ /* 0x000fea0003800200 */
.L_x_1842:
        /* <DEDUP_REMOVED lines=39> */
.L_x_1846:
        /* <DEDUP_REMOVED lines=14> */
[----:B------:R-:W-:-:S03]  /*3410*/  MOV R15, R6 ;  /* 0x00000006000f7202 */ /* 0x000fc60000000f00 */
[----:B------:R-:W-:Y:S01]  /*3420*/  IMAD.IADD R17, R7, 0x1, R9 ;  /* 0x0000000107117824 */ /* 0x000fe200078e0209 */
[----:B------:R-:W-:-:S07]  /*3430*/  MOV R9, R11 ;  /* 0x0000000b00097202 */ /* 0x000fce0000000f00 */
.L_x_1847:
[----:B------:R-:W-:Y:S05]  /*3440*/  BSYNC.RECONVERGENT B0 ;  /* 0x0000000000007941 */ /* 0x000fea0003800200 */
.L_x_1845:
[----:B------:R0:W1:Y:S02]  /*3450*/  LDC.64 R6, c[0x0][R4+0x450] ;  /* 0x0001140004067b82 */ /* 0x0000640000000a00 */
[----:B0-----:R-:W-:Y:S02]  /*3460*/  IMAD.MOV.U32 R4, RZ, RZ, R28 ;  /* 0x000000ffff047224 */ /* 0x001fe400078e001c */
[-C--:B-1----:R-:W-:Y:S02]  /*3470*/  IMAD R7, R7, R15.reuse, RZ ;  /* 0x0000000f07077224 */ /* 0x082fe400078e02ff */
[----:B------:R-:W-:-:S04]  /*3480*/  IMAD.WIDE.U32 R10, R6, R15, R4 ;  /* 0x0000000f060a7225 */ /* 0x000fc800078e0004 */
[----:B------:R-:W-:Y:S01]  /*3490*/  IMAD R7, R6, R17, R7 ;  /* 0x0000001106077224 */ /* 0x000fe200078e0207 */
[----:B------:R-:W-:-:S03]  /*34a0*/  MOV R12, R10 ;  /* 0x0000000a000c7202 */ /* 0x000fc60000000f00 */
[----:B------:R-:W-:-:S07]  /*34b0*/  IMAD.IADD R8, R11, 0x1, R7 ;  /* 0x000000010b087824 */ /* 0x000fce00078e0207 */
.L_x_1841:
        /* <DEDUP_REMOVED lines=35> */
.L_x_1849:
        /* <DEDUP_REMOVED lines=15> */
.L_x_1850:
[----:B------:R-:W-:Y:S05]  /*37e0*/  BSYNC.RECONVERGENT B0 ;  /* 0x0000000000007941 */ /* 0x000fea0003800200 */
.L_x_1848:
[----:B------:R-:W0:Y:S01]  /*37f0*/  LDC.64 R4, c[0x0][R4+0x450] ;  /* 0x0001140004047b82 */ /* 0x000e220000000a00 */
[----:B------:R-:W-:Y:S02]  /*3800*/  IMAD.MOV.U32 R13, RZ, RZ, R8 ;  /* 0x000000ffff0d7224 */ /* 0x000fe400078e0008 */
[-C--:B0-----:R-:W-:Y:S02]  /*3810*/  IMAD R5, R5, R6.reuse, RZ ;  /* 0x0000000605057224 */ /* 0x081fe400078e02ff */
[----:B------:R-:W-:-:S04]  /*3820*/  IMAD.WIDE.U32 R12, R4, R6, R12 ;  /* 0x00000006040c7225 */ /* 0x000fc800078e000c */
[----:B------:R-:W-:-:S05]  /*3830*/  IMAD R5, R4, R15, R5 ;  /* 0x0000000f04057224 */ /* 0x000fca00078e0205 */
[----:B------:R-:W-:-:S07]  /*3840*/  IADD3 R8, PT, PT, R13, R5, RZ ;  /* 0x000000050d087210 */ /* 0x000fce0007ffe0ff */
.L_x_1801:
        /* <DEDUP_REMOVED lines=12> */
[----:B------:R-:W-:Y:S01]  /*3910*/  BSSY.RECONVERGENT B0, `(.L_x_1851) ;  /* 0x000003d000007945 */ /* 0x000fe20003800200 */
        /* <DEDUP_REMOVED lines=36> */
.L_x_1854:
[----:B------:R-:W-:Y:S01]  /*3b60*/  MOV R11, UR6 ;  /* 0x00000006000b7c02 */ /* 0x000fe20008000f00 */
[----:B------:R-:W-:Y:S01]  /*3b70*/  IMAD.U32 R10, RZ, RZ, UR7 ;  /* 0x00000007ff0a7e24 */ /* 0x000fe2000f8e00ff */
[----:B------:R-:W-:-:S07]  /*3b80*/  MOV R7, 0x3ba0 ;  /* 0x00003ba000077802 */ /* 0x000fce0000000f00 */
[----:B------:R-:W-:Y:S05]  /*3b90*/  CALL.REL.NOINC `($__internal_42_$__cuda_sm20_div_s64) ;  /* 0x0000000000707944 */ /* 0x000fea0003c00000 */
[----:B------:R-:W-:-:S07]  /*3ba0*/  MOV R5, R10 ;  /* 0x0000000a00057202 */ /* 0x000fce0000000f00 */
.L_x_1855:
[----:B------:R-:W-:Y:S05]  /*3bb0*/  BSYNC.RECONVERGENT B1 ;  /* 0x0000000000017941 */ /* 0x000fea0003800200 */
.L_x_1853:
        /* <DEDUP_REMOVED lines=15> */
[----:B------:R-:W-:Y:S02]  /*3cb0*/  IMAD.MOV.U32 R4, RZ, RZ, 0x0 ;  /* 0x00000000ff047424 */ /* 0x000fe400078e00ff */
[----:B------:R-:W-:-:S05]  /*3cc0*/  HFMA2 R5, -RZ, RZ, 1.984375, 0 ;  /* 0x3ff00000ff057431 */ /* 0x000fca00000001ff */
[----:B------:R0:W-:Y:S02]  /*3cd0*/  REDG.E.ADD.F64.RN.STRONG.GPU desc[UR10][R6.64], R4 ;  /* 0x00000004060079a6 */ /* 0x0001e4000c12ff0a */
.L_x_1852:
[----:B------:R-:W-:Y:S05]  /*3ce0*/  BSYNC.RECONVERGENT B0 ;  /* 0x0000000000007941 */ /* 0x000fea0003800200 */
.L_x_1851:
[----:B------:R-:W1:Y:S01]  /*3cf0*/  LDCU.64 UR14, c[0x0][0x878] ;  /* 0x00010f00ff0e77ac */ /* 0x000e620008000a00 */
[----:B------:R-:W-:-:S05]  /*3d00*/  IADD3 R0, P0, PT, R3, R0, RZ ;  /* 0x0000000003007210 */ /* 0x000fca0007f1e0ff */
[----:B------:R-:W-:Y:S01]  /*3d10*/  IMAD.X R2, RZ, RZ, R2, P0 ;  /* 0x000000ffff027224 */ /* 0x000fe200000e0602 */
[----:B-1----:R-:W-:-:S04]  /*3d20*/  ISETP.GE.U32.AND P0, PT, R0, UR14, PT ;  /* 0x0000000e00007c0c */ /* 0x002fc8000bf06070 */
[----:B------:R-:W-:-:S13]  /*3d30*/  ISETP.GE.AND.EX P0, PT, R2, UR15, PT, P0 ;  /* 0x0000000f02007c0c */ /* 0x000fda000bf06300 */
[----:B------:R-:W-:Y:S05]  /*3d40*/  @!P0 BRA `(.L_x_1856) ;  /* 0xffffffc400048947 */ /* 0x000fea000383ffff */
[----:B------:R-:W-:Y:S05]  /*3d50*/  EXIT ;  /* 0x000000000000794d */ /* 0x000fea0003800000 */
        .weak           $__internal_42_$__cuda_sm20_div_s64
        .type           $__internal_42_$__cuda_sm20_div_s64,@function
        .size           $__internal_42_$__cuda_sm20_div_s64,(.L_x_6418 - $__internal_42_$__cuda_sm20_div_s64)
$__internal_42_$__cuda_sm20_div_s64:
[-C--:B------:R-:W-:Y:S02]  /*3d60*/  IADD3 R18, P1, PT, RZ, -R11.reuse, RZ ;  /* 0x8000000bff127210 */ /* 0x080fe40007f3e0ff */
[----:B------:R-:W-:Y:S02]  /*3d70*/  ISETP.GE.AND P0, PT, R10, RZ, PT ;  /* 0x000000ff0a00720c */ /* 0x000fe40003f06270 */
[-C--:B------:R-:W-:Y:S02]  /*3d80*/  IADD3.X R6, PT, PT, RZ, ~R10.reuse, RZ, P1, !PT ;  /* 0x8000000aff067210 */ /* 0x080fe40000ffe4ff */
[----:B------:R-:W-:Y:S02]  /*3d90*/  SEL R18, R18, R11, !P0 ;  /* 0x0000000b12127207 */ /* 0x000fe40004000000 */
[----:B------:R-:W-:Y:S02]  /*3da0*/  SEL R19, R6, R10, !P0 ;  /* 0x0000000a06137207 */ /* 0x000fe40004000000 */
[----:B------:R-:W-:-:S02]  /*3db0*/  ISETP.GE.AND P4, PT, R20, RZ, PT ;  /* 0x000000ff1400720c */ /* 0x000fc40003f86270 */
[----:B------:R-:W0:Y:S01]  /*3dc0*/  I2F.U64.RP R6, R18 ;  /* 0x0000001200067312 */ /* 0x000e220000309000 */
[----:B------:R-:W-:-:S04]  /*3dd0*/  IADD3 R25, P5, PT, RZ, -R24, RZ ;  /* 0x80000018ff197210 */ /* 0x000fc80007fbe0ff */
[----:B------:R-:W-:Y:S02]  /*3de0*/  SEL R25, R25, R24, !P4 ;  /* 0x0000001819197207 */ /* 0x000fe40006000000 */
[----:B------:R-:W-:-:S04]  /*3df0*/  IADD3.X R24, PT, PT, RZ, ~R20, RZ, P5, !PT ;  /* 0x80000014ff187210 */ /* 0x000fc80002ffe4ff */
[----:B------:R-:W-:Y:S01]  /*3e00*/  SEL R24, R24, R20, !P4 ;  /* 0x0000001418187207 */ /* 0x000fe20006000000 */
[----:B0-----:R-:W0:Y:S02]  /*3e10*/  MUFU.RCP R6, R6 ;  /* 0x0000000600067308 */ /* 0x001e240000001000 */
[----:B0-----:R-:W-:-:S15]  /*3e20*/  VIADD R6, R6, 0x1ffffffe ;  /* 0x1ffffffe06067836 */ /* 0x001fde0000000000 */
[----:B------:R-:W-:-:S15]  /*3e30*/  NOP ;  /* 0x0000000000007918 */ /* 0x000fde0000000000 */
[----:B------:R-:W-:-:S15]  /*3e40*/  NOP ;  /* 0x0000000000007918 */ /* 0x000fde0000000000 */
[----:B------:R-:W-:-:S05]  /*3e50*/  NOP ;  /* 0x0000000000007918 */ /* 0x000fca0000000000 */
        /* <DEDUP_REMOVED lines=26> */
[----:B------:R-:W-:Y:S01]  /*4000*/  IMAD.X R6, R6, 0x1, R23, P0 ;  /* 0x0000000106067824 */ /* 0x000fe200000e0617 */
[----:B------:R-:W-:Y:S01]  /*4010*/  MOV R23, RZ ;  /* 0x000000ff00177202 */ /* 0x000fe20000000f00 */
        /* <DEDUP_REMOVED lines=12> */
[-C--:B------:R-:W-:Y:S01]  /*40e0*/  IMAD R6, R22, R18.reuse, R6 ;  /* 0x0000001216067224 */ /* 0x080fe200078e0206 */
[----:B------:R-:W-:-:S03]  /*40f0*/  ISETP.GE.U32.AND P0, PT, R25, R18, PT ;  /* 0x000000121900720c */ /* 0x000fc60003f06070 */
[----:B------:R-:W-:Y:S01]  /*4100*/  IMAD.X R24, R24, 0x1, ~R6, P1 ;  /* 0x0000000118187824 */ /* 0x000fe200008e0e06 */
[----:B------:R-:W-:-:S04]  /*4110*/  IADD3 R26, P1, PT, R25, -R18, RZ ;  /* 0x80000012191a7210 */ /* 0x000fc80007f3e0ff */
[CC--:B------:R-:W-:Y:S02]  /*4120*/  ISETP.GE.U32.AND.EX P0, PT, R24.reuse, R19.reuse, PT, P0 ;  /* 0x000000131800720c */ /* 0x0c0fe40003f06100 */
[----:B------:R-:W-:Y:S02]  /*4130*/  IADD3.X R23, PT, PT, R24, ~R19, RZ, P1, !PT ;  /* 0x8000001318177210 */ /* 0x000fe40000ffe4ff */
[----:B------:R-:W-:Y:S02]  /*4140*/  IADD3 R6, P1, PT, R21, 0x1, RZ ;  /* 0x0000000115067810 */ /* 0x000fe40007f3e0ff */
[----:B------:R-:W-:Y:S02]  /*4150*/  SEL R26, R26, R25, P0 ;  /* 0x000000191a1a7207 */ /* 0x000fe40000000000 */
[----:B------:R-:W-:Y:S01]  /*4160*/  SEL R23, R23, R24, P0 ;  /* 0x0000001817177207 */ /* 0x000fe20000000000 */
[----:B------:R-:W-:Y:S01]  /*4170*/  IMAD.X R24, RZ, RZ, R22, P1 ;  /* 0x000000ffff187224 */ /* 0x000fe200008e0616 */
[----:B------:R-:W-:-:S02]  /*4180*/  SEL R6, R6, R21, P0 ;  /* 0x0000001506067207 */ /* 0x000fc40000000000 */
[----:B------:R-:W-:Y:S02]  /*4190*/  ISETP.GE.U32.AND P1, PT, R26, R18, PT ;  /* 0x000000121a00720c */ /* 0x000fe40003f26070 */
[----:B------:R-:W-:Y:S02]  /*41a0*/  SEL R24, R24, R22, P0 ;  /* 0x0000001618187207 */ /* 0x000fe40000000000 */
[----:B------:R-:W-:Y:S02]  /*41b0*/  IADD3 R18, P3, PT, R6, 0x1, RZ ;  /* 0x0000000106127810 */ /* 0x000fe40007f7e0ff */
[----:B------:R-:W-:Y:S02]  /*41c0*/  ISETP.GE.U32.AND.EX P0, PT, R23, R19, PT, P1 ;  /* 0x000000131700720c */ /* 0x000fe40003f06110 */
[----:B------:R-:W-:Y:S02]  /*41d0*/  IADD3.X R19, PT, PT, RZ, R24, RZ, P3, !PT ;  /* 0x00000018ff137210 */ /* 0x000fe40001ffe4ff */
[----:B------:R-:W-:-:S02]  /*41e0*/  SEL R18, R18, R6, P0 ;  /* 0x0000000612127207 */ /* 0x000fc40000000000 */
[----:B------:R-:W-:Y:S02]  /*41f0*/  SEL R24, R19, R24, P0 ;  /* 0x0000001813187207 */ /* 0x000fe40000000000 */
[----:B------:R-:W-:Y:S02]  /*4200*/  LOP3.LUT R6, R10, R20, RZ, 0x3c, !PT ;  /* 0x000000140a067212 */ /* 0x000fe400078e3cff */
[-C--:B------:R-:W-:Y:S02]  /*4210*/  IADD3 R19, P3, PT, RZ, -R18.reuse, RZ ;  /* 0x80000012ff137210 */ /* 0x080fe40007f7e0ff */
[----:B------:R-:W-:Y:S02]  /*4220*/  ISETP.GE.AND P1, PT, R6, RZ, PT ;  /* 0x000000ff0600720c */ /* 0x000fe40003f26270 */
[----:B------:R-:W-:Y:S01]  /*4230*/  ISETP.NE.U32.AND P0, PT, R11, RZ, PT ;  /* 0x000000ff0b00720c */ /* 0x000fe20003f05070 */
[----:B------:R-:W-:Y:S01]  /*4240*/  IMAD.X R6, RZ, RZ, ~R24, P3 ;  /* 0x000000ffff067224 */ /* 0x000fe200018e0e18 */
[----:B------:R-:W-:-:S02]  /*4250*/  SEL R19, R19, R18, !P1 ;  /* 0x0000001213137207 */ /* 0x000fc40004800000 */
[----:B------:R-:W-:Y:S02]  /*4260*/  ISETP.NE.AND.EX P0, PT, R10, RZ, PT, P0 ;  /* 0x000000ff0a00720c */ /* 0x000fe40003f05300 */
[----:B------:R-:W-:Y:S02]  /*4270*/  SEL R6, R6, R24, !P1 ;  /* 0x0000001806067207 */ /* 0x000fe40004800000 */
[----:B------:R-:W-:Y:S02]  /*4280*/  SEL R10, R19, 0xffffffff, P0 ;  /* 0xffffffff130a7807 */ /* 0x000fe40000000000 */
[----:B------:R-:W-:Y:S02]  /*4290*/  SEL R11, R6, 0xffffffff, P0 ;  /* 0xffffffff060b7807 */ /* 0x000fe40000000000 */
[----:B------:R-:W-:Y:S01]  /*42a0*/  MOV R6, R7 ;  /* 0x0000000700067202 */ /* 0x000fe20000000f00 */
[----:B------:R-:W-:-:S04]  /*42b0*/  HFMA2 R7, -RZ, RZ, 0, 0 ;  /* 0x00000000ff077431 */ /* 0x000fc800000001ff */
[----:B------:R-:W-:Y:S05]  /*42c0*/  RET.REL.NODEC R6 `(_ZN2at4cuda17kernelHistogram1DIdslLi1ELi2ELin1ELNS0_23CUDAHistogramMemoryTypeE1EZNS0_21CUDA_tensor_histogramIdsLb1EEEbNS_6TensorES4_S4_lNS_14AccumulateTypeIT0_Lb1EE4typeES8_NS0_13TensorArgTypeES9_S9_EUllE0_EEvNS0_6detail10TensorInfoIT_T1_EESF_NSC_IKS6_SE_EElS8_S8_SE_T6_) ;  /* 0xffffffbc064c7950 */ /* 0x000fea0003c3ffff */
.L_x_1857:
        /* <DEDUP_REMOVED lines=11> */
.L_x_6418:


//--------------------- .text._ZN2at4cuda17kernelHistogram1DIdslLi1ELi2ELin1ELNS0_23CUDAHistogramMemoryTypeE0EZNS0_21CUDA_tensor_histogramIdsLb1EEEbNS_6TensorES4_S4_lNS_14AccumulateTypeIT0_Lb1EE4typeES8_NS0_13TensorArgTypeES9_S9_EUllE0_EEvNS0_6detail10TensorInfoIT_T1_EESF_NSC_IKS6_SE_EElS8_S8_SE_T6_ --------------------------
	.section	.text._ZN2at4cuda17kernelHistogram1DIdslLi1ELi2ELin1ELNS0_23CUDAHistogramMemoryTypeE0EZNS0_21CUDA_tensor_histogramIdsLb1EEEbNS_6TensorES4_S4_lNS_14AccumulateTypeIT0_Lb1EE4typeES8_NS0_13TensorArgTypeES9_S9_EUllE0_EEvNS0_6detail10TensorInfoIT_T1_EESF_NSC_IKS6_SE_EElS8_S8_SE_T6_,"ax",@progbits
	.align	128
        .global         _ZN2at4cuda17kernelHistogram1DIdslLi1ELi2ELin1ELNS0_23CUDAHistogramMemoryTypeE0EZNS0_21CUDA_tensor_histogramIdsLb1EEEbNS_6TensorES4_S4_lNS_14AccumulateTypeIT0_Lb1EE4typeES8_NS0_13TensorArgTypeES9_S9_EUllE0_EEvNS0_6detail10TensorInfoIT_T1_EESF_NSC_IKS6_SE_EElS8_S8_SE_T6_
        .type           _ZN2at4cuda17kernelHistogram1DIdslLi1ELi2ELin1ELNS0_23CUDAHistogramMemoryTypeE0EZNS0_21CUDA_tensor_histogramIdsLb1EEEbNS_6TensorES4_S4_lNS_14AccumulateTypeIT0_Lb1EE4typeES8_NS0_13TensorArgTypeES9_S9_EUllE0_EEvNS0_6detail10TensorInfoIT_T1_EESF_NSC_IKS6_SE_EElS8_S8_SE_T6_,@function
        .size           _ZN2at4cuda17kernelHistogram1DIdslLi1ELi2ELin1ELNS0_23CUDAHistogramMemoryTypeE0EZNS0_21CUDA_tensor_histogramIdsLb1EEEbNS_6TensorES4_S4_lNS_14AccumulateTypeIT0_Lb1EE4typeES8_NS0_13TensorArgTypeES9_S9_EUllE0_EEvNS0_6detail10TensorInfoIT_T1_EESF_NSC_IKS6_SE_EElS8_S8_SE_T6_,(.L_x_6420 - _ZN2at4cuda17kernelHistogram1DIdslLi1ELi2ELin1ELNS0_23CUDAHistogramMemoryTypeE0EZNS0_21CUDA_tensor_histogramIdsLb1EEEbNS_6TensorES4_S4_lNS_14AccumulateTypeIT0_Lb1EE4typeES8_NS0_13TensorArgTypeES9_S9_EUllE0_EEvNS0_6detail10TensorInfoIT_T1_EESF_NSC_IKS6_SE_EElS8_S8_SE_T6_)
        .other          _ZN2at4cuda17kernelHistogram1DIdslLi1ELi2ELin1ELNS0_23CUDAHistogramMemoryTypeE0EZNS0_21CUDA_tensor_histogramIdsLb1EEEbNS_6TensorES4_S4_lNS_14AccumulateTypeIT0_Lb1EE4typeES8_NS0_13TensorArgTypeES9_S9_EUllE0_EEvNS0_6detail10TensorInfoIT_T1_EESF_NSC_IKS6_SE_EElS8_S8_SE_T6_,@"STO_CUDA_ENTRY STV_DEFAULT"
_ZN2at4cuda17kernelHistogram1DIdslLi1ELi2ELin1ELNS0_23CUDAHistogramMemoryTypeE0EZNS0_21CUDA_tensor_histogramIdsLb1EEEbNS_6TensorES4_S4_lNS_14AccumulateTypeIT0_Lb1EE4typeES8_NS0_13TensorArgTypeES9_S9_EUllE0_EEvNS0_6detail10TensorInfoIT_T1_EESF_NSC_IKS6_SE_EElS8_S8_SE_T6_:
.text._ZN2at4cuda17kernelHistogram1DIdslLi1ELi2ELin1ELNS0_23CUDAHistogramMemoryTypeE0EZNS0_21CUDA_tensor_histogramIdsLb1EEEbNS_6TensorES4_S4_lNS_14AccumulateTypeIT0_Lb1EE4typeES8_NS0_13TensorArgTypeES9_S9_EUllE0_EEvNS0_6detail10TensorInfoIT_T1_EESF_NSC_IKS6_SE_EElS8_S8_SE_T6_:
        /* <DEDUP_REMOVED lines=45> */
.L_x_1861:
[----:B------:R-:W-:-:S07]  /*02d0*/  MOV R8, 0x2f0 ;  /* 0x000002f000087802 */ /* 0x000fce0000000f00 */
[----:B------:R-:W-:Y:S05]  /*02e0*/  CALL.REL.NOINC `($__internal_44_$__cuda_sm20_div_u64) ;  /* 0x0000004400987944 */ /* 0x000fea0003c00000 */
.L_x_1862:
[----:B------:R-:W-:Y:S05]  /*02f0*/  BSYNC.RECONVERGENT B1 ;  /* 0x0000000000017941 */ /* 0x000fea0003800200 */
.L_x_1860:
        /* <DEDUP_REMOVED lines=19> */
.L_x_1865:
        /* <DEDUP_REMOVED lines=9> */
.L_x_1864:
[----:B------:R-:W-:Y:S05]  /*04c0*/  BSYNC.RECONVERGENT B1 ;  /* 0x0000000000017941 */ /* 0x000fea0003800200 */
.L_x_1863:
[----:B------:R-:W-:Y:S05]  /*04d0*/  @!P1 BRA `(.L_x_1859) ;  /* 0x0000000000409947 */ /* 0x000fea0003800000 */
[----:B------:R-:W0:Y:S01]  /*04e0*/  S2R R5, SR_CgaCtaId ;  /* 0x0000000000057919 */ /* 0x000e220000008800 */
[----:B------:R-:W-:-:S04]  /*04f0*/  MOV R4, 0x400 ;  /* 0x0000040000047802 */ /* 0x000fc80000000f00 */
[----:B0-----:R-:W-:-:S07]  /*0500*/  LEA R7, R5, R4, 0x18 ;  /* 0x0000000405077211 */ /* 0x001fce00078ec0ff */
.L_x_1866:
        /* <DEDUP_REMOVED lines=13> */
.L_x_1859:
[----:B------:R-:W-:Y:S05]  /*05e0*/  BSYNC.RECONVERGENT B0 ;  /* 0x0000000000007941 */ /* 0x000fea0003800200 */
.L_x_1858:
        /* <DEDUP_REMOVED lines=9> */
[----:B------:R-:W0:Y:S01]  /*0680*/  LDC R14, c[0x0][0x858] ;  /* 0x00021600ff0e7b82 */ /* 0x000e220000000800 */
[----:B------:R-:W1:Y:S01]  /*0690*/  LDCU.64 UR8, c[0x0][0x870] ;  /* 0x00010e00ff0877ac */ /* 0x000e620008000a00 */
[----:B------:R-:W-:Y:S01]  /*06a0*/  IMAD.MOV.U32 R12, RZ, RZ, RZ ;  /* 0x000000ffff0c7224 */ /* 0x000fe200078e00ff */
[----:B------:R-:W2:Y:S05]  /*06b0*/  LDCU UR4, c[0x0][0x370] ;  /* 0x00006e00ff0477ac */ /* 0x000eaa0008000800 */
[----:B------:R-:W1:Y:S01]  /*06c0*/  LDC.64 R4, c[0x0][0x868] ;  /* 0x00021a00ff047b82 */ /* 0x000e620000000a00 */
[----:B--2---:R-:W-:Y:S02]  /*06d0*/  IMAD R13, R3, UR4, RZ ;  /* 0x00000004030d7c24 */ /* 0x004fe4000f8e02ff */
[C---:B0-----:R-:W-:Y:S01]  /*06e0*/  VIADD R7, R14.reuse, 0xffffffff ;  /* 0xffffffff0e077836 */ /* 0x041fe20000000000 */
[----:B------:R-:W-:-:S04]  /*06f0*/  IADD3 R14, PT, PT, R14, -0x2, RZ ;  /* 0xfffffffe0e0e7810 */ /* 0x000fc80007ffe0ff */
[C---:B------:R-:W-:Y:S02]  /*0700*/  LOP3.LUT R15, R7.reuse, 0x7, RZ, 0xc0, !PT ;  /* 0x00000007070f7812 */ /* 0x040fe400078ec0ff */
[----:B-1----:R-:W-:Y:S02]  /*0710*/  IADD3 R4, P0, PT, -R4, UR8, RZ ;  /* 0x0000000804047c10 */ /* 0x002fe4000ff1e1ff */
[----:B------:R-:W-:Y:S02]  /*0720*/  LOP3.LUT R16, R7, 0x3, RZ, 0xc0, !PT ;  /* 0x0000000307107812 */ /* 0x000fe400078ec0ff */
[----:B------:R-:W-:-:S09]  /*0730*/  IADD3.X R5, PT, PT, ~R5, UR9, RZ, P0, !PT ;  /* 0x0000000905057c10 */ /* 0x000fd200087fe5ff */
.L_x_1924:
[----:B------:R-:W0:Y:S01]  /*0740*/  LDC R9, c[0x0][0x858] ;  /* 0x00021600ff097b82 */ /* 0x000e220000000800 */
[----:B------:R-:W-:Y:S05]  /*0750*/  YIELD ;  /* 0x0000000000007946 */ /* 0x000fea0003800000 */
[----:B------:R-:W-:Y:S01]  /*0760*/  IMAD.MOV.U32 R18, RZ, RZ, RZ ;  /* 0x000000ffff127224 */ /* 0x000fe200078e00ff */
[----:B------:R-:W-:Y:S01]  /*0770*/  MOV R20, R6 ;  /* 0x0000000600147202 */ /* 0x000fe20000000f00 */
[----:B------:R-:W-:Y:S02]  /*0780*/  IMAD.MOV.U32 R8, RZ, RZ, RZ ;  /* 0x000000ffff087224 */ /* 0x000fe400078e00ff */
[----:B------:R-:W-:Y:S01]  /*0790*/  IMAD.MOV.U32 R11, RZ, RZ, R12 ;  /* 0x000000ffff0b7224 */ /* 0x000fe200078e000c */
[----:B0-----:R-:W-:-:S13]  /*07a0*/  ISETP.GE.AND P0, PT, R9, 0x2, PT ;  /* 0x000000020900780c */ /* 0x001fda0003f06270 */
[----:B------:R-:W-:Y:S05]  /*07b0*/  @!P0 BRA `(.L_x_1868) ;  /* 0x00000034006c8947 */ /* 0x000fea0003800000 */
[----:B------:R-:W0:Y:S01]  /*07c0*/  LDCU UR4, c[0x0][0x858] ;  /* 0x00010b00ff0477ac */ /* 0x000e220008000800 */
[----:B------:R-:W-:Y:S01]  /*07d0*/  ISETP.GE.U32.AND P0, PT, R14, 0x7, PT ;  /* 0x000000070e00780c */ /* 0x000fe20003f06070 */
[----:B------:R-:W-:Y:S02]  /*07e0*/  HFMA2 R8, -RZ, RZ, 0, 0 ;  /* 0x00000000ff087431 */ /* 0x000fe400000001ff */
[----:B------:R-:W-:Y:S02]  /*07f0*/  IMAD.MOV.U32 R18, RZ, RZ, RZ ;  /* 0x000000ffff127224 */ /* 0x000fe400078e00ff */
[----:B------:R-:W-:Y:S02]  /*0800*/  IMAD.MOV.U32 R20, RZ, RZ, R6 ;  /* 0x000000ffff147224 */ /* 0x000fe400078e0006 */
[----:B------:R-:W-:Y:S01]  /*0810*/  IMAD.MOV.U32 R11, RZ, RZ, R12 ;  /* 0x000000ffff0b7224 */ /* 0x000fe200078e000c */
[----:B0-----:R-:W-:-:S05]  /*0820*/  MOV R26, UR4 ;  /* 0x00000004001a7c02 */ /* 0x001fca0008000f00 */
[----:B------:R-:W-:Y:S05]  /*0830*/  @!P0 BRA `(.L_x_1869) ;  /* 0x0000001c00088947 */ /* 0x000fea0003800000 */
[----:B------:R-:W-:Y:S01]  /*0840*/  LOP3.LUT R25, R7, 0xfffffff8, RZ, 0xc0, !PT ;  /* 0xfffffff807197812 */ /* 0x000fe200078ec0ff */
[----:B------:R-:W-:Y:S01]  /*0850*/  VIADD R26, R9, 0xfffffffc ;  /* 0xfffffffc091a7836 */ /* 0x000fe20000000000 */
[----:B------:R-:W-:Y:S01]  /*0860*/  MOV R8, RZ ;  /* 0x000000ff00087202 */ /* 0x000fe20000000f00 */
[----:B------:R-:W-:Y:S01]  /*0870*/  IMAD.MOV.U32 R18, RZ, RZ, RZ ;  /* 0x000000ffff127224 */ /* 0x000fe200078e00ff */
[----:B------:R-:W-:Y:S01]  /*0880*/  IADD3 R25, PT, PT, -R25, RZ, RZ ;  /* 0x000000ff19197210 */ /* 0x000fe20007ffe1ff */
[----:B------:R-:W-:Y:S02]  /*0890*/  IMAD.MOV.U32 R20, RZ, RZ, R6 ;  /* 0x000000ffff147224 */ /* 0x000fe400078e0006 */
[----:B------:R-:W-:-:S07]  /*08a0*/  IMAD.MOV.U32 R11, RZ, RZ, R12 ;  /* 0x000000ffff0b7224 */ /* 0x000fce00078e000c */
.L_x_1894:
        /* <DEDUP_REMOVED lines=33> */
.L_x_1871:
[----:B------:R-:W-:Y:S01]  /*0ac0*/  IMAD.MOV.U32 R33, RZ, RZ, R20 ;  /* 0x000000ffff217224 */ /* 0x000fe200078e0014 */
[----:B------:R-:W-:Y:S01]  /*0ad0*/  MOV R17, R36 ;  /* 0x0000002400117202 */ /* 0x000fe20000000f00 */
[----:B------:R-:W-:Y:S01]  /*0ae0*/  IMAD.MOV.U32 R24, RZ, RZ, R11 ;  /* 0x000000ffff187224 */ /* 0x000fe200078e000b */
[----:B------:R-:W-:Y:S01]  /*0af0*/  MOV R27, 0xb20 ;  /* 0x00000b20001b7802 */ /* 0x000fe20000000f00 */
[----:B------:R-:W-:-:S07]  /*0b00*/  IMAD.MOV.U32 R9, RZ, RZ, R37 ;  /* 0x000000ffff097224 */ /* 0x000fce00078e0025 */
[----:B------:R-:W-:Y:S05]  /*0b10*/  CALL.REL.NOINC `($__internal_43_$__cuda_sm20_div_s64) ;  /* 0x0000003800307944 */ /* 0x000fea0003c00000 */
        /* <DEDUP_REMOVED lines=10> */
.L_x_1872:
[----:B------:R-:W-:Y:S05]  /*0bc0*/  BSYNC.RECONVERGENT B0 ;  /* 0x0000000000007941 */ /* 0x000fea0003800200 */
.L_x_1870:
        /* <DEDUP_REMOVED lines=38> */
.L_x_1874:
[----:B------:R-:W-:Y:S01]  /*0e30*/  IMAD.MOV.U32 R33, RZ, RZ, R38 ;  /* 0x000000ffff217224 */ /* 0x000fe200078e0026 */
[----:B------:R-:W-:Y:S01]  /*0e40*/  MOV R17, R20 ;  /* 0x0000001400117202 */ /* 0x000fe20000000f00 */
[----:B------:R-:W-:Y:S01]  /*0e50*/  IMAD.MOV.U32 R24, RZ, RZ, R39 ;  /* 0x000000ffff187224 */ /* 0x000fe200078e0027 */
[----:B------:R-:W-:Y:S01]  /*0e60*/  MOV R27, 0xe90 ;  /* 0x00000e90001b7802 */ /* 0x000fe20000000f00 */
[----:B------:R-:W-:-:S07]  /*0e70*/  IMAD.MOV.U32 R9, RZ, RZ, R21 ;  /* 0x000000ffff097224 */ /* 0x000fce00078e0015 */
[----:B------:R-:W-:Y:S05]  /*0e80*/  CALL.REL.NOINC `($__internal_43_$__cuda_sm20_div_s64) ;  /* 0x0000003400547944 */ /* 0x000fea0003c00000 */
        /* <DEDUP_REMOVED lines=11> */
.L_x_1875:
[----:B------:R-:W-:Y:S05]  /*0f40*/  BSYNC.RECONVERGENT B0 ;  /* 0x0000000000007941 */ /* 0x000fea0003800200 */
.L_x_1873:
        /* <DEDUP_REMOVED lines=38> */
.L_x_1877:
[----:B------:R-:W-:Y:S01]  /*11b0*/  IMAD.MOV.U32 R33, RZ, RZ, R20 ;  /* 0x000000ffff217224 */ /* 0x000fe200078e0014 */
[----:B------:R-:W-:Y:S01]  /*11c0*/  MOV R24, R21 ;  /* 0x0000001500187202 */ /* 0x000fe20000000f00 */
[----:B------:R-:W-:Y:S01]  /*11d0*/  IMAD.MOV.U32 R17, RZ, RZ, R18 ;  /* 0x000000ffff117224 */ /* 0x000fe200078e0012 */
[----:B------:R-:W-:Y:S01]  /*11e0*/  MOV R27, 0x1210 ;  /* 0x00001210001b7802 */ /* 0x000fe20000000f00 */
[----:B------:R-:W-:-:S07]  /*11f0*/  IMAD.MOV.U32 R9, RZ, RZ, R19 ;  /* 0x000000ffff097224 */ /* 0x000fce00078e0013 */
[----:B------:R-:W-:Y:S05]  /*1200*/  CALL.REL.NOINC `($__internal_43_$__cuda_sm20_div_s64) ;  /* 0x0000003000747944 */ /* 0x000fea0003c00000 */
[----:B------:R-:W-:-:S04]  /*1210*/  IADD3 R17, P0, PT, RZ, -R22, RZ ;  /* 0x80000016ff117210 */ /* 0x000fc80007f1e0ff */
[----:B------:R-:W-:Y:S01]  /*1220*/  IADD3.X R9, PT, PT, RZ, ~R23, RZ, P0, !PT ;  /* 0x80000017ff097210 */ /* 0x000fe200007fe4ff */
[----:B------:R-:W-:-:S04]  /*1230*/  IMAD.WIDE.U32 R20, R18, R17, R20 ;  /* 0x0000001112147225 */ /* 0x000fc800078e0014 */
[----:B------:R-:W-:Y:S02]  /*1240*/  IMAD R9, R9, R18, RZ ;  /* 0x0000001209097224 */ /* 0x000fe400078e02ff */
[----:B------:R-:W-:Y:S01]  /*1250*/  IMAD.MOV.U32 R27, RZ, RZ, R20 ;  /* 0x000000ffff1b7224 */ /* 0x000fe200078e0014 */
[----:B------:R-:W-:Y:S01]  /*1260*/  MOV R20, R22 ;  /* 0x0000001600147202 */ /* 0x000fe20000000f00 */
[----:B------:R-:W-:-:S04]  /*1270*/  IMAD R9, R19, R17, R9 ;  /* 0x0000001113097224 */ /* 0x000fc800078e0209 */
[----:B------:R-:W-:Y:S02]  /*1280*/  IMAD.IADD R9, R21, 0x1, R9 ;  /* 0x0000000115097824 */ /* 0x000fe400078e0209 */
[----:B------:R-:W-:-:S07]  /*1290*/  IMAD.MOV.U32 R21, RZ, RZ, R23 ;  /* 0x000000ffff157224 */ /* 0x000fce00078e0017 */
.L_x_1878:
[----:B------:R-:W-:Y:S05]  /*12a0*/  BSYNC.RECONVERGENT B0 ;  /* 0x0000000000007941 */ /* 0x000fea0003800200 */
.L_x_1876:
        /* <DEDUP_REMOVED lines=37> */
.L_x_1880:
[----:B------:R-:W-:Y:S01]  /*1500*/  MOV R33, R20 ;  /* 0x0000001400217202 */ /* 0x000fe20000000f00 */
[----:B------:R-:W-:Y:S01]  /*1510*/  IMAD.MOV.U32 R24, RZ, RZ, R21 ;  /* 0x000000ffff187224 */ /* 0x000fe200078e0015 */
[----:B------:R-:W-:Y:S01]  /*1520*/  MOV R9, R19 ;  /* 0x0000001300097202 */ /* 0x000fe20000000f00 */
[----:B------:R-:W-:Y:S01]  /*1530*/  IMAD.MOV.U32 R17, RZ, RZ, R18 ;  /* 0x000000ffff117224 */ /* 0x000fe200078e0012 */
[----:B------:R-:W-:-:S07]  /*1540*/  MOV R27, 0x1560 ;  /* 0x00001560001b7802 */ /* 0x000fce0000000f00 */
[----:B------:R-:W-:Y:S05]  /*1550*/  CALL.REL.NOINC `($__internal_43_$__cuda_sm20_div_s64) ;  /* 0x0000002c00a07944 */ /* 0x000fea0003c00000 */
[----:B------:R-:W-:-:S05]  /*1560*/  IADD3 R11, P0, PT, RZ, -R22, RZ ;  /* 0x80000016ff0b7210 */ /* 0x000fca0007f1e0ff */
[----:B------:R-:W-:Y:S02]  /*1570*/  IMAD.X R9, RZ, RZ, ~R23, P0 ;  /* 0x000000ffff097224 */ /* 0x000fe400000e0e17 */
[----:B------:R-:W-:-:S04]  /*1580*/  IMAD.WIDE.U32 R20, R18, R11, R20 ;  /* 0x0000000b12147225 */ /* 0x000fc800078e0014 */
[----:B------:R-:W-:Y:S02]  /*1590*/  IMAD R9, R9, R18, RZ ;  /* 0x0000001209097224 */ /* 0x000fe400078e02ff */
[----:B------:R-:W-:Y:S02]  /*15a0*/  IMAD.MOV.U32 R17, RZ, RZ, R20 ;  /* 0x000000ffff117224 */ /* 0x000fe400078e0014 */
[----:B------:R-:W-:Y:S02]  /*15b0*/  IMAD R9, R19, R11, R9 ;  /* 0x0000000b13097224 */ /* 0x000fe400078e0209 */
[----:B------:R-:W-:-:S03]  /*15c0*/  IMAD.MOV.U32 R20, RZ, RZ, R22 ;  /* 0x000000ffff147224 */ /* 0x000fc600078e0016 */
[----:B------:R-:W-:Y:S01]  /*15d0*/  IADD3 R9, PT, PT, R21, R9, RZ ;  /* 0x0000000915097210 */ /* 0x000fe20007ffe0ff */
[----:B------:R-:W-:-:S07]  /*15e0*/  IMAD.MOV.U32 R21, RZ, RZ, R23 ;  /* 0x000000ffff157224 */ /* 0x000fce00078e0017 */
.L_x_1881:
[----:B------:R-:W-:Y:S05]  /*15f0*/  BSYNC.RECONVERGENT B0 ;  /* 0x0000000000007941 */ /* 0x000fea0003800200 */
.L_x_1879:
        /* <DEDUP_REMOVED lines=38> */
.L_x_1883:
        /* <DEDUP_REMOVED lines=9> */
[----:B------:R-:W-:-:S04]  /*18f0*/  IMAD R9, R9, R18, RZ ;  /* 0x0000001209097224 */ /* 0x000fc800078e02ff */
[----:B------:R-:W-:Y:S02]  /*1900*/  IMAD R9, R19, R17, R9 ;  /* 0x0000001113097224 */ /* 0x000fe400078e0209 */
[----:B------:R-:W-:Y:S01]  /*1910*/  IMAD.MOV.U32 R17, RZ, RZ, R20 ;  /* 0x000000ffff117224 */ /* 0x000fe200078e0014 */
[----:B------:R-:W-:Y:S01]  /*1920*/  MOV R20, R22 ;  /* 0x0000001600147202 */ /* 0x000fe20000000f00 */
[----:B------:R-:W-:Y:S02]  /*1930*/  IMAD.IADD R9, R21, 0x1, R9 ;  /* 0x0000000115097824 */ /* 0x000fe400078e0209 */
[----:B------:R-:W-:-:S07]  /*1940*/  IMAD.MOV.U32 R21, RZ, RZ, R23 ;  /* 0x000000ffff157224 */ /* 0x000fce00078e0017 */
.L_x_1884:
[----:B------:R-:W-:Y:S05]  /*1950*/  BSYNC.RECONVERGENT B0 ;  /* 0x0000000000007941 */ /* 0x000fea0003800200 */
.L_x_1882:
        /* <DEDUP_REMOVED lines=38> */
.L_x_1886:
[----:B------:R-:W-:Y:S01]  /*1bc0*/  MOV R33, R20 ;  /* 0x0000001400217202 */ /* 0x000fe20000000f00 */
[----:B------:R-:W-:Y:S01]  /*1bd0*/  IMAD.MOV.U32 R24, RZ, RZ, R21 ;  /* 0x000000ffff187224 */ /* 0x000fe200078e0015 */
[----:B------:R-:W-:Y:S01]  /*1be0*/  MOV R17, R18 ;  /* 0x0000001200117202 */ /* 0x000fe20000000f00 */
[----:B------:R-:W-:Y:S01]  /*1bf0*/  IMAD.MOV.U32 R9, RZ, RZ, R19 ;  /* 0x000000ffff097224 */ /* 0x000fe200078e0013 */
[----:B------:R-:W-:-:S07]  /*1c00*/  MOV R27, 0x1c20 ;  /* 0x00001c20001b7802 */ /* 0x000fce0000000f00 */
[----:B------:R-:W-:Y:S05]  /*1c10*/  CALL.REL.NOINC `($__internal_43_$__cuda_sm20_div_s64) ;  /* 0x0000002400f07944 */ /* 0x000fea0003c00000 */
[----:B------:R-:W-:-:S04]  /*1c20*/  IADD3 R11, P0, PT, RZ, -R22, RZ ;  /* 0x80000016ff0b7210 */ /* 0x000fc80007f1e0ff */
[----:B------:R-:W-:Y:S01]  /*1c30*/  IADD3.X R9, PT, PT, RZ, ~R23, RZ, P0, !PT ;  /* 0x80000017ff097210 */ /* 0x000fe200007fe4ff */
[----:B------:R-:W-:-:S04]  /*1c40*/  IMAD.WIDE.U32 R20, R18, R11, R20 ;  /* 0x0000000b12147225 */ /* 0x000fc800078e0014 */
[----:B------:R-:W-:-:S04]  /*1c50*/  IMAD R9, R9, R18, RZ ;  /* 0x0000001209097224 */ /* 0x000fc800078e02ff */
[----:B------:R-:W-:Y:S02]  /*1c60*/  IMAD R9, R19, R11, R9 ;  /* 0x0000000b13097224 */ /* 0x000fe400078e0209 */
[----:B------:R-:W-:Y:S02]  /*1c70*/  IMAD.MOV.U32 R11, RZ, RZ, R20 ;  /* 0x000000ffff0b7224 */ /* 0x000fe400078e0014 */
[----:B------:R-:W-:Y:S01]  /*1c80*/  IMAD.MOV.U32 R20, RZ, RZ, R22 ;  /* 0x000000ffff147224 */ /* 0x000fe200078e0016 */
[----:B------:R-:W-:Y:S02]  /*1c90*/  IADD3 R17, PT, PT, R21, R9, RZ ;  /* 0x0000000915117210 */ /* 0x000fe40007ffe0ff */
[----:B------:R-:W-:-:S07]  /*1ca0*/  MOV R21, R23 ;  /* 0x0000001700157202 */ /* 0x000fce0000000f00 */
.L_x_1887:
[----:B------:R-:W-:Y:S05]  /*1cb0*/  BSYNC.RECONVERGENT B0 ;  /* 0x0000000000007941 */ /* 0x000fea0003800200 */
.L_x_1885:
        /* <DEDUP_REMOVED lines=39> */
.L_x_1889:
[----:B------:R-:W-:Y:S01]  /*1f30*/  MOV R33, R20 ;  /* 0x0000001400217202 */ /* 0x000fe20000000f00 */
[----:B------:R-:W-:Y:S01]  /*1f40*/  IMAD.MOV.U32 R24, RZ, RZ, R21 ;  /* 0x000000ffff187224 */ /* 0x000fe200078e0015 */
[----:B------:R-:W-:Y:S01]  /*1f50*/  MOV R17, R18 ;  /* 0x0000001200117202 */ /* 0x000fe20000000f00 */
[----:B------:R-:W-:Y:S01]  /*1f60*/  IMAD.MOV.U32 R9, RZ, RZ, R19 ;  /* 0x000000ffff097224 */ /* 0x000fe200078e0013 */
[----:B------:R-:W-:-:S07]  /*1f70*/  MOV R27, 0x1f90 ;  /* 0x00001f90001b7802 */ /* 0x000fce0000000f00 */
[----:B------:R-:W-:Y:S05]  /*1f80*/  CALL.REL.NOINC `($__internal_43_$__cuda_sm20_div_s64) ;  /* 0x0000002400147944 */ /* 0x000fea0003c00000 */
        /* <DEDUP_REMOVED lines=11> */
.L_x_1890:
[----:B------:R-:W-:Y:S05]  /*2040*/  BSYNC.RECONVERGENT B0 ;  /* 0x0000000000007941 */ /* 0x000fea0003800200 */
.L_x_1888:
        /* <DEDUP_REMOVED lines=39> */
.L_x_1892:
        /* <DEDUP_REMOVED lines=15> */
.L_x_1893:
[----:B------:R-:W-:Y:S05]  /*23b0*/  BSYNC.RECONVERGENT B0 ;  /* 0x0000000000007941 */ /* 0x000fea0003800200 */
.L_x_1891:
        /* <DEDUP_REMOVED lines=9> */
[----:B------:R-:W-:-:S07]  /*2450*/  VIADD R26, R26, 0x4 ;  /* 0x000000041a1a7836 */ /* 0x000fce0000000000 */
.L_x_1869:
        /* <DEDUP_REMOVED lines=36> */
.L_x_1897:
[----:B------:R-:W-:Y:S01]  /*26a0*/  MOV R33, R20 ;  /* 0x0000001400217202 */ /* 0x000fe20000000f00 */
[----:B------:R-:W-:Y:S01]  /*26b0*/  IMAD.MOV.U32 R24, RZ, RZ, R11 ;  /* 0x000000ffff187224 */ /* 0x000fe200078e000b */
[----:B------:R-:W-:Y:S01]  /*26c0*/  MOV R17, R36 ;  /* 0x0000002400117202 */ /* 0x000fe20000000f00 */
[----:B------:R-:W-:Y:S01]  /*26d0*/  IMAD.MOV.U32 R9, RZ, RZ, R37 ;  /* 0x000000ffff097224 */ /* 0x000fe200078e0025 */
[----:B------:R-:W-:-:S07]  /*26e0*/  MOV R27, 0x2700 ;  /* 0x00002700001b7802 */ /* 0x000fce0000000f00 */
[----:B------:R-:W-:Y:S05]  /*26f0*/  CALL.REL.NOINC `($__internal_43_$__cuda_sm20_div_s64) ;  /* 0x0000001c00387944 */ /* 0x000fea0003c00000 */
[----:B------:R-:W-:Y:S01]  /*2700*/  IADD3 R17, P0, PT, RZ, -R22, RZ ;  /* 0x80000016ff117210 */ /* 0x000fe20007f1e0ff */
[----:B------:R-:W-:-:S03]  /*2710*/  IMAD.MOV.U32 R21, RZ, RZ, R11 ;  /* 0x000000ffff157224 */ /* 0x000fc600078e000b */
[----:B------:R-:W-:Y:S01]  /*2720*/  IADD3.X R9, PT, PT, RZ, ~R23, RZ, P0, !PT ;  /* 0x80000017ff097210 */ /* 0x000fe200007fe4ff */
[----:B------:R-:W-:-:S04]  /*2730*/  IMAD.WIDE.U32 R20, R36, R17, R20 ;  /* 0x0000001124147225 */ /* 0x000fc800078e0014 */
[----:B------:R-:W-:Y:S01]  /*2740*/  IMAD R9, R9, R36, RZ ;  /* 0x0000002409097224 */ /* 0x000fe200078e02ff */
[----:B------:R-:W-:Y:S02]  /*2750*/  MOV R25, R20 ;  /* 0x0000001400197202 */ /* 0x000fe40000000f00 */
[----:B------:R-:W-:Y:S01]  /*2760*/  MOV R36, R22 ;  /* 0x0000001600247202 */ /* 0x000fe20000000f00 */
[----:B------:R-:W-:Y:S02]  /*2770*/  IMAD R9, R37, R17, R9 ;  /* 0x0000001125097224 */ /* 0x000fe400078e0209 */
[----:B------:R-:W-:Y:S02]  /*2780*/  IMAD.MOV.U32 R37, RZ, RZ, R23 ;  /* 0x000000ffff257224 */ /* 0x000fe400078e0017 */
[----:B------:R-:W-:-:S07]  /*2790*/  IMAD.IADD R9, R21, 0x1, R9 ;  /* 0x0000000115097824 */ /* 0x000fce00078e0209 */
.L_x_1898:
[----:B------:R-:W-:Y:S05]  /*27a0*/  BSYNC.RECONVERGENT B0 ;  /* 0x0000000000007941 */ /* 0x000fea0003800200 */
.L_x_1896:
        /* <DEDUP_REMOVED lines=38> */
.L_x_1900:
[----:B------:R-:W-:Y:S01]  /*2a10*/  MOV R33, R36 ;  /* 0x0000002400217202 */ /* 0x000fe20000000f00 */
[----:B------:R-:W-:Y:S01]  /*2a20*/  IMAD.MOV.U32 R24, RZ, RZ, R37 ;  /* 0x000000ffff187224 */ /* 0x000fe200078e0025 */
[----:B------:R-:W-:Y:S01]  /*2a30*/  MOV R17, R20 ;  /* 0x0000001400117202 */ /* 0x000fe20000000f00 */
[----:B------:R-:W-:Y:S01]  /*2a40*/  IMAD.MOV.U32 R9, RZ, RZ, R21 ;  /* 0x000000ffff097224 */ /* 0x000fe200078e0015 */
[----:B------:R-:W-:-:S07]  /*2a50*/  MOV R27, 0x2a70 ;  /* 0x00002a70001b7802 */ /* 0x000fce0000000f00 */
[----:B------:R-:W-:Y:S05]  /*2a60*/  CALL.REL.NOINC `($__internal_43_$__cuda_sm20_div_s64) ;  /* 0x00000018005c7944 */ /* 0x000fea0003c00000 */
        /* <DEDUP_REMOVED lines=10> */
.L_x_1901:
[----:B------:R-:W-:Y:S05]  /*2b10*/  BSYNC.RECONVERGENT B0 ;  /* 0x0000000000007941 */ /* 0x000fea0003800200 */
.L_x_1899:
        /* <DEDUP_REMOVED lines=39> */
.L_x_1903:
[----:B------:R-:W-:Y:S01]  /*2d90*/  IMAD.MOV.U32 R33, RZ, RZ, R38 ;  /* 0x000000ffff217224 */ /* 0x000fe200078e0026 */
[----:B------:R-:W-:Y:S01]  /*2da0*/  MOV R24, R39 ;  /* 0x0000002700187202 */ /* 0x000fe20000000f00 */
[----:B------:R-:W-:Y:S01]  /*2db0*/  IMAD.MOV.U32 R17, RZ, RZ, R20 ;  /* 0x000000ffff117224 */ /* 0x000fe200078e0014 */
[----:B------:R-:W-:Y:S02]  /*2dc0*/  MOV R9, R21 ;  /* 0x0000001500097202 */ /* 0x000fe40000000f00 */
[----:B------:R-:W-:-:S07]  /*2dd0*/  MOV R27, 0x2df0 ;  /* 0x00002df0001b7802 */ /* 0x000fce0000000f00 */
[----:B------:R-:W-:Y:S05]  /*2de0*/  CALL.REL.NOINC `($__internal_43_$__cuda_sm20_div_s64) ;  /* 0x00000014007c7944 */ /* 0x000fea0003c00000 */
        /* <DEDUP_REMOVED lines=11> */
.L_x_1904:
[----:B------:R-:W-:Y:S05]  /*2ea0*/  BSYNC.RECONVERGENT B0 ;  /* 0x0000000000007941 */ /* 0x000fea0003800200 */
.L_x_1902:
        /* <DEDUP_REMOVED lines=38> */
.L_x_1906:
        /* <DEDUP_REMOVED lines=8> */
[----:B------:R-:W-:Y:S01]  /*3190*/  MOV R25, R21 ;  /* 0x0000001500197202 */ /* 0x000fe20000000f00 */
[----:B------:R-:W-:Y:S01]  /*31a0*/  IMAD.MOV.U32 R20, RZ, RZ, R22 ;  /* 0x000000ffff147224 */ /* 0x000fe200078e0016 */
[----:B------:R-:W-:Y:S01]  /*31b0*/  IADD3.X R9, PT, PT, RZ, ~R23, RZ, P0, !PT ;  /* 0x80000017ff097210 */ /* 0x000fe200007fe4ff */
[----:B------:R-:W-:-:S04]  /*31c0*/  IMAD.WIDE.U32 R24, R18, R11, R24 ;  /* 0x0000000b12187225 */ /* 0x000fc800078e0018 */
[----:B------:R-:W-:-:S04]  /*31d0*/  IMAD R9, R9, R18, RZ ;  /* 0x0000001209097224 */ /* 0x000fc800078e02ff */
[----:B------:R-:W-:Y:S02]  /*31e0*/  IMAD R9, R19, R11, R9 ;  /* 0x0000000b13097224 */ /* 0x000fe400078e0209 */
[----:B------:R-:W-:-:S03]  /*31f0*/  IMAD.MOV.U32 R11, RZ, RZ, R23 ;  /* 0x000000ffff0b7224 */ /* 0x000fc600078e0017 */
[----:B------:R-:W-:-:S07]  /*3200*/  IADD3 R17, PT, PT, R25, R9, RZ ;  /* 0x0000000919117210 */ /* 0x000fce0007ffe0ff */
.L_x_1907:
[----:B------:R-:W-:Y:S05]  /*3210*/  BSYNC.RECONVERGENT B0 ;  /* 0x0000000000007941 */ /* 0x000fea0003800200 */
.L_x_1905:
        /* <DEDUP_REMOVED lines=8> */
.L_x_1895:
        /* <DEDUP_REMOVED lines=36> */
.L_x_1910:
        /* <DEDUP_REMOVED lines=16> */
.L_x_1911:
[----:B------:R-:W-:Y:S05]  /*35e0*/  BSYNC.RECONVERGENT B0 ;  /* 0x0000000000007941 */ /* 0x000fea0003800200 */
.L_x_1909:
        /* <DEDUP_REMOVED lines=38> */
.L_x_1913:
        /* <DEDUP_REMOVED lines=16> */
.L_x_1914:
[----:B------:R-:W-:Y:S05]  /*3950*/  BSYNC.RECONVERGENT B0 ;  /* 0x0000000000007941 */ /* 0x000fea0003800200 */
.L_x_1912:
[----:B------:R-:W0:Y:S01]  /*3960*/  LDC.64 R22, c[0x0][R10+0x450] ;  /* 0x000114000a167b82 */ /* 0x000e220000000a00 */
[----:B------:R-:W-:Y:S01]  /*3970*/  MOV R9, R8 ;  /* 0x0000000800097202 */ /* 0x000fe20000000f00 */
[----:B------:R-:W-:Y:S02]  /*3980*/  IMAD.MOV.U32 R8, RZ, RZ, R18 ;  /* 0x000000ffff087224 */ /* 0x000fe400078e0012 */
[-C--:B0-----:R-:W-:Y:S02]  /*3990*/  IMAD R21, R23, R24.reuse, RZ ;  /* 0x0000001817157224 */ /* 0x081fe400078e02ff */
[----:B------:R-:W-:-:S04]  /*39a0*/  IMAD.WIDE.U32 R18, R22, R24, R8 ;  /* 0x0000001816127225 */ /* 0x000fc800078e0008 */
[----:B------:R-:W-:-:S05]  /*39b0*/  IMAD R17, R22, R17, R21 ;  /* 0x0000001116117224 */ /* 0x000fca00078e0215 */
[----:B------:R-:W-:-:S07]  /*39c0*/  IADD3 R8, PT, PT, R19, R17, RZ ;  /* 0x0000001113087210 */ /* 0x000fce0007ffe0ff */
.L_x_1908:
        /* <DEDUP_REMOVED lines=35> */
.L_x_1916:
        /* <DEDUP_REMOVED lines=16> */
.L_x_1917:
[----:B------:R-:W-:Y:S05]  /*3d00*/  BSYNC.RECONVERGENT B0 ;  /* 0x0000000000007941 */ /* 0x000fea0003800200 */
.L_x_1915:
[----:B------:R-:W0:Y:S01]  /*3d10*/  LDC.64 R22, c[0x0][R10+0x450] ;  /* 0x000114000a167b82 */ /* 0x000e220000000a00 */
[----:B------:R-:W-:Y:S02]  /*3d20*/  IMAD.MOV.U32 R19, RZ, RZ, R8 ;  /* 0x000000ffff137224 */ /* 0x000fe400078e0008 */
[-C--:B0-----:R-:W-:Y:S02]  /*3d30*/  IMAD R17, R23, R24.reuse, RZ ;  /* 0x0000001817117224 */ /* 0x081fe400078e02ff */
[----:B------:R-:W-:-:S04]  /*3d40*/  IMAD.WIDE.U32 R18, R22, R24, R18 ;  /* 0x0000001816127225 */ /* 0x000fc800078e0012 */
[----:B------:R-:W-:-:S05]  /*3d50*/  IMAD R9, R22, R9, R17 ;  /* 0x0000000916097224 */ /* 0x000fca00078e0211 */
[----:B------:R-:W-:-:S07]  /*3d60*/  IADD3 R8, PT, PT, R19, R9, RZ ;  /* 0x0000000913087210 */ /* 0x000fce0007ffe0ff */
.L_x_1868:
[----:B------:R-:W0:Y:S01]  /*3d70*/  LDCU.64 UR4, c[0x0][0x790] ;  /* 0x0000f200ff0477ac */ /* 0x000e220008000a00 */
[----:B------:R-:W-:Y:S01]  /*3d80*/  IMAD.MOV.U32 R19, RZ, RZ, R8 ;  /* 0x000000ffff137224 */ /* 0x000fe200078e0008 */
        /* <DEDUP_REMOVED lines=9> */
[----:B------:R-:W1:Y:S01]  /*3e20*/  LDG.E.S16 R11, desc[UR6][R10.64] ;  /* 0x000000060a0b7981 */ /* 0x000e62000c1e1700 */
[----:B------:R-:W-:Y:S01]  /*3e30*/  BSSY.RECONVERGENT B0, `(.L_x_1918) ;  /* 0x000003a000007945 */ /* 0x000fe20003800200 */
[C---:B-1----:R-:W-:Y:S02]  /*3e40*/  ISETP.GT.U32.AND P0, PT, R11.reuse, UR4, PT ;  /* 0x000000040b007c0c */ /* 0x042fe4000bf04070 */
        /* <DEDUP_REMOVED lines=35> */
.L_x_1921:
[----:B------:R-:W-:Y:S01]  /*4080*/  MOV R33, R8 ;  /* 0x0000000800217202 */ /* 0x000fe20000000f00 */
[----:B------:R-:W-:Y:S01]  /*4090*/  IMAD.MOV.U32 R17, RZ, RZ, R4 ;  /* 0x000000ffff117224 */ /* 0x000fe200078e0004 */
[----:B------:R-:W-:Y:S02]  /*40a0*/  MOV R9, R5 ;  /* 0x0000000500097202 */ /* 0x000fe40000000f00 */
[----:B------:R-:W-:-:S07]  /*40b0*/  MOV R27, 0x40d0 ;  /* 0x000040d0001b7802 */ /* 0x000fce0000000f00 */
[----:B------:R-:W-:Y:S05]  /*40c0*/  CALL.REL.NOINC `($__internal_43_$__cuda_sm20_div_s64) ;  /* 0x0000000000c47944 */ /* 0x000fea0003c00000 */
[----:B------:R-:W-:-:S07]  /*40d0*/  IMAD.MOV.U32 R11, RZ, RZ, R22 ;  /* 0x000000ffff0b7224 */ /* 0x000fce00078e0016 */
.L_x_1922:
[----:B------:R-:W-:Y:S05]  /*40e0*/  BSYNC.RECONVERGENT B1 ;  /* 0x0000000000017941 */ /* 0x000fea0003800200 */
.L_x_1920:
[----:B------:R-:W0:Y:S01]  /*40f0*/  LDCU.64 UR8, c[0x0][0x860] ;  /* 0x00010c00ff0877ac */ /* 0x000e220008000a00 */
[----:B------:R-:W1:Y:S01]  /*4100*/  S2UR UR5, SR_CgaCtaId ;  /* 0x00000000000579c3 */ /* 0x000e620000008800 */
[----:B------:R-:W-:Y:S01]  /*4110*/  SHF.R.S32.HI R8, RZ, 0x1f, R11 ;  /* 0x0000001fff087819 */ /* 0x000fe2000001140b */
[----:B------:R-:W-:Y:S01]  /*4120*/  UMOV UR4, 0x400 ;  /* 0x0000040000047882 */ /* 0x000fe20000000000 */
[----:B0-----:R-:W-:-:S04]  /*4130*/  ISETP.NE.U32.AND P0, PT, R11, UR8, PT ;  /* 0x000000080b007c0c */ /* 0x001fc8000bf05070 */
[----:B------:R-:W-:Y:S01]  /*4140*/  ISETP.NE.AND.EX P0, PT, R8, UR9, PT, P0 ;  /* 0x0000000908007c0c */ /* 0x000fe2000bf05300 */
[----:B-1----:R-:W-:-:S03]  /*4150*/  ULEA UR4, UR5, UR4, 0x18 ;  /* 0x0000000405047291 */ /* 0x002fc6000f8ec0ff */
[----:B------:R-:W-:-:S04]  /*4160*/  SEL R8, RZ, 0xffffffff, P0 ;  /* 0xffffffffff087807 */ /* 0x000fc80000000000 */
[----:B------:R-:W-:-:S04]  /*4170*/  IADD3 R11, PT, PT, R11, R8, RZ ;  /* 0x000000080b0b7210 */ /* 0x000fc80007ffe0ff */
[----:B------:R-:W-:-:S07]  /*4180*/  LEA R17, R11, UR4, 0x3 ;  /* 0x000000040b117c11 */ /* 0x000fce000f8e18ff */
.L_x_1923:
[----:B------:R-:W0:Y:S02]  /*4190*/  LDS.64 R8, [R17] ;  /* 0x0000000011087984 */ /* 0x000e240000000a00 */
[----:B0-----:R-:W0:Y:S02]  /*41a0*/  DADD R10, R8, 1 ;  /* 0x3ff00000080a7429 */ /* 0x001e240000000000 */
[----:B0-----:R-:W0:Y:S02]  /*41b0*/  ATOMS.CAST.SPIN.64 P0, [R17], R8, R10 ;  /* 0x000000081100758d */ /* 0x001e24000180040a */
[----:B0-----:R-:W-:Y:S05]  /*41c0*/  @!P0 BRA `(.L_x_1923) ;  /* 0xfffffffc00f08947 */ /* 0x001fea000383ffff */
.L_x_1919:
[----:B------:R-:W-:Y:S05]  /*41d0*/  BSYNC.RECONVERGENT B0 ;  /* 0x0000000000007941 */ /* 0x000fea0003800200 */
.L_x_1918:
[----:B------:R-:W0:Y:S01]  /*41e0*/  LDCU.64 UR4, c[0x0][0x878] ;  /* 0x00010f00ff0477ac */ /* 0x000e220008000a00 */
[----:B------:R-:W-:-:S05]  /*41f0*/  IADD3 R6, P0, PT, R13, R6, RZ ;  /* 0x000000060d067210 */ /* 0x000fca0007f1e0ff */
[----:B------:R-:W-:Y:S01]  /*4200*/  IMAD.X R12, RZ, RZ, R12, P0 ;  /* 0x000000ffff0c7224 */ /* 0x000fe200000e060c */
[----:B0-----:R-:W-:-:S04]  /*4210*/  ISETP.GE.U32.AND P0, PT, R6, UR4, PT ;  /* 0x0000000406007c0c */ /* 0x001fc8000bf06070 */
[----:B------:R-:W-:-:S13]  /*4220*/  ISETP.GE.AND.EX P0, PT, R12, UR5, PT, P0 ;  /* 0x000000050c007c0c */ /* 0x000fda000bf06300 */
[----:B------:R-:W-:Y:S05]  /*4230*/  @!P0 BRA `(.L_x_1924) ;  /* 0xffffffc400408947 */ /* 0x000fea000383ffff */
.L_x_1867:
        /* <DEDUP_REMOVED lines=8> */
[----:B------:R-:W1:Y:S01]  /*42c0*/  LDCU.64 UR8, c[0x0][0x450] ;  /* 0x00008a00ff0877ac */ /* 0x000e620008000a00 */
[----:B------:R-:W2:Y:S02]  /*42d0*/  LDCU.64 UR10, c[0x0][0x380] ;  /* 0x00007000ff0a77ac */ /* 0x000ea40008000a00 */
[----:B012---:R-:W-:-:S12]  /*42e0*/  ULEA UR4, UR5, UR4, 0x18 ;  /* 0x0000000405047291 */ /* 0x007fd8000f8ec0ff */
.L_x_1925:
        /* <DEDUP_REMOVED lines=15> */
        .weak           $__internal_43_$__cuda_sm20_div_s64
        .type           $__internal_43_$__cuda_sm20_div_s64,@function
        .size           $__internal_43_$__cuda_sm20_div_s64,($__internal_44_$__cuda_sm20_div_u64 - $__internal_43_$__cuda_sm20_div_s64)
$__internal_43_$__cuda_sm20_div_s64:
[----:B------:R-:W-:Y:S02]  /*43e0*/  IADD3 R22, P1, PT, RZ, -R17, RZ ;  /* 0x80000011ff167210 */ /* 0x000fe40007f3e0ff */
[----:B------:R-:W-:Y:S02]  /*43f0*/  ISETP.GE.AND P0, PT, R9, RZ, PT ;  /* 0x000000ff0900720c */ /* 0x000fe40003f06270 */
[----:B------:R-:W-:Y:S02]  /*4400*/  IADD3.X R23, PT, PT, RZ, ~R9, RZ, P1, !PT ;  /* 0x80000009ff177210 */ /* 0x000fe40000ffe4ff */
        /* <DEDUP_REMOVED lines=32> */
[----:B------:R-:W-:Y:S01]  /*4610*/  IMAD.HI.U32 R34, P1, R28, R34, R40 ;  /* 0x000000221c227227 */ /* 0x000fe20007820028 */
[----:B------:R-:W-:-:S03]  /*4620*/  MOV R41, RZ ;  /* 0x000000ff00297202 */ /* 0x000fc60000000f00 */
        /* <DEDUP_REMOVED lines=37> */
[-C--:B------:R-:W-:Y:S02]  /*4880*/  IADD3 R22, P3, PT, RZ, -R29.reuse, RZ ;  /* 0x8000001dff167210 */ /* 0x080fe40007f7e0ff */
[----:B------:R-:W-:Y:S02]  /*4890*/  LOP3.LUT R23, R9, R24, RZ, 0x3c, !PT ;  /* 0x0000001809177212 */ /* 0x000fe400078e3cff */
[----:B------:R-:W-:Y:S01]  /*48a0*/  ISETP.NE.U32.AND P0, PT, R17, RZ, PT ;  /* 0x000000ff1100720c */ /* 0x000fe20003f05070 */
[----:B------:R-:W-:Y:S01]  /*48b0*/  IMAD.X R17, RZ, RZ, ~R28, P3 ;  /* 0x000000ffff117224 */ /* 0x000fe200018e0e1c */
[----:B------:R-:W-:Y:S02]  /*48c0*/  ISETP.GE.AND P1, PT, R23, RZ, PT ;  /* 0x000000ff1700720c */ /* 0x000fe40003f26270 */
[----:B------:R-:W-:Y:S02]  /*48d0*/  ISETP.NE.AND.EX P0, PT, R9, RZ, PT, P0 ;  /* 0x000000ff0900720c */ /* 0x000fe40003f05300 */
[----:B------:R-:W-:Y:S01]  /*48e0*/  SEL R22, R22, R29, !P1 ;  /* 0x0000001d16167207 */ /* 0x000fe20004800000 */
[----:B------:R-:W-:Y:S01]  /*48f0*/  IMAD.MOV.U32 R29, RZ, RZ, 0x0 ;  /* 0x00000000ff1d7424 */ /* 0x000fe200078e00ff */
[----:B------:R-:W-:-:S02]  /*4900*/  SEL R17, R17, R28, !P1 ;  /* 0x0000001c11117207 */ /* 0x000fc40004800000 */
[----:B------:R-:W-:Y:S02]  /*4910*/  MOV R28, R27 ;  /* 0x0000001b001c7202 */ /* 0x000fe40000000f00 */
[----:B------:R-:W-:Y:S02]  /*4920*/  SEL R22, R22, 0xffffffff, P0 ;  /* 0xffffffff16167807 */ /* 0x000fe40000000000 */
[----:B------:R-:W-:Y:S01]  /*4930*/  SEL R23, R17, 0xffffffff, P0 ;  /* 0xffffffff11177807 */ /* 0x000fe20000000000 */
[----:B------:R-:W-:Y:S06]  /*4940*/  RET.REL.NODEC R28 `(_ZN2at4cuda17kernelHistogram1DIdslLi1ELi2ELin1ELNS0_23CUDAHistogramMemoryTypeE0EZNS0_21CUDA_tensor_histogramIdsLb1EEEbNS_6TensorES4_S4_lNS_14AccumulateTypeIT0_Lb1EE4typeES8_NS0_13TensorArgTypeES9_S9_EUllE0_EEvNS0_6detail10TensorInfoIT_T1_EESF_NSC_IKS6_SE_EElS8_S8_SE_T6_) ;  /* 0xffffffb41cac7950 */ /* 0x000fec0003c3ffff */
        .weak           $__internal_44_$__cuda_sm20_div_u64
        .type           $__internal_44_$__cuda_sm20_div_u64,@function
        .size           $__internal_44_$__cuda_sm20_div_u64,(.L_x_6420 - $__internal_44_$__cuda_sm20_div_u64)
$__internal_44_$__cuda_sm20_div_u64:
        /* <DEDUP_REMOVED lines=68> */
[----:B------:R-:W-:Y:S06]  /*4d90*/  RET.REL.NODEC R8 `(_ZN2at4cuda17kernelHistogram1DIdslLi1ELi2ELin1ELNS0_23CUDAHistogramMemoryTypeE0EZNS0_21CUDA_tensor_histogramIdsLb1EEEbNS_6TensorES4_S4_lNS_14AccumulateTypeIT0_Lb1EE4typeES8_NS0_13TensorArgTypeES9_S9_EUllE0_EEvNS0_6detail10TensorInfoIT_T1_EESF_NSC_IKS6_SE_EElS8_S8_SE_T6_) ;  /* 0xffffffb008987950 */ /* 0x000fec0003c3ffff */
.L_x_1926:
        /* <DEDUP_REMOVED lines=14> */
.L_x_6420:


//--------------------- .text._ZN2at4cuda17kernelHistogram1DIdslLi1ELi2ELin1ELNS0_23CUDAHistogramMemoryTypeE1EZNS0_21CUDA_tensor_histogramIdsLb1EEEbNS_6TensorES4_S4_lNS_14AccumulateTypeIT0_Lb1EE4typeES8_NS0_13TensorArgTypeES9_S9_EUllE_EEvNS0_6detail10TensorInfoIT_T1_EESF_NSC_IKS6_SE_EElS8_S8_SE_T6_ --------------------------
	.section	.text._ZN2at4cuda17kernelHistogram1DIdslLi1ELi2ELin1ELNS0_23CUDAHistogramMemoryTypeE1EZNS0_21CUDA_tensor_histogramIdsLb1EEEbNS_6TensorES4_S4_lNS_14AccumulateTypeIT0_Lb1EE4typeES8_NS0_13TensorArgTypeES9_S9_EUllE_EEvNS0_6detail10TensorInfoIT_T1_EESF_NSC_IKS6_SE_EElS8_S8_SE_T6_,"ax",@progbits
	.align	128
        .global         _ZN2at4cuda17kernelHistogram1DIdslLi1ELi2ELin1ELNS0_23CUDAHistogramMemoryTypeE1EZNS0_21CUDA_tensor_histogramIdsLb1EEEbNS_6TensorES4_S4_lNS_14AccumulateTypeIT0_Lb1EE4typeES8_NS0_13TensorArgTypeES9_S9_EUllE_EEvNS0_6detail10TensorInfoIT_T1_EESF_NSC_IKS6_SE_EElS8_S8_SE_T6_
        .type           _ZN2at4cuda17kernelHistogram1DIdslLi1ELi2ELin1ELNS0_23CUDAHistogramMemoryTypeE1EZNS0_21CUDA_tensor_histogramIdsLb1EEEbNS_6TensorES4_S4_lNS_14AccumulateTypeIT0_Lb1EE4typeES8_NS0_13TensorArgTypeES9_S9_EUllE_EEvNS0_6detail10TensorInfoIT_T1_EESF_NSC_IKS6_SE_EElS8_S8_SE_T6_,@function
        .size           _ZN2at4cuda17kernelHistogram1DIdslLi1ELi2ELin1ELNS0_23CUDAHistogramMemoryTypeE1EZNS0_21CUDA_tensor_histogramIdsLb1EEEbNS_6TensorES4_S4_lNS_14AccumulateTypeIT0_Lb1EE4typeES8_NS0_13TensorArgTypeES9_S9_EUllE_EEvNS0_6detail10TensorInfoIT_T1_EESF_NSC_IKS6_SE_EElS8_S8_SE_T6_,(.L_x_6421 - _ZN2at4cuda17kernelHistogram1DIdslLi1ELi2ELin1ELNS0_23CUDAHistogramMemoryTypeE1EZNS0_21CUDA_tensor_histogramIdsLb1EEEbNS_6TensorES4_S4_lNS_14AccumulateTypeIT0_Lb1EE4typeES8_NS0_13TensorArgTypeES9_S9_EUllE_EEvNS0_6detail10TensorInfoIT_T1_EESF_NSC_IKS6_SE_EElS8_S8_SE_T6_)
        .other          _ZN2at4cuda17kernelHistogram1DIdslLi1ELi2ELin1ELNS0_23CUDAHistogramMemoryTypeE1EZNS0_21CUDA_tensor_histogramIdsLb1EEEbNS_6TensorES4_S4_lNS_14AccumulateTypeIT0_Lb1EE4typeES8_NS0_13TensorArgTypeES9_S9_EUllE_EEvNS0_6detail10TensorInfoIT_T1_EESF_NSC_IKS6_SE_EElS8_S8_SE_T6_,@"STO_CUDA_ENTRY STV_DEFAULT"
_ZN2at4cuda17kernelHistogram1DIdslLi1ELi2ELin1ELNS0_23CUDAHistogramMemoryTypeE1EZNS0_21CUDA_tensor_histogramIdsLb1EEEbNS_6TensorES4_S4_lNS_14AccumulateTypeIT0_Lb1EE4typeES8_NS0_13TensorArgTypeES9_S9_EUllE_EEvNS0_6detail10TensorInfoIT_T1_EESF_NSC_IKS6_SE_EElS8_S8_SE_T6_:
.text._ZN2at4cuda17kernelHistogram1DIdslLi1ELi2ELin1ELNS0_23CUDAHistogramMemoryTypeE1EZNS0_21CUDA_tensor_histogramIdsLb1EEEbNS_6TensorES4_S4_lNS_14AccumulateTypeIT0_Lb1EE4typeES8_NS0_13TensorArgTypeES9_S9_EUllE_EEvNS0_6detail10TensorInfoIT_T1_EESF_NSC_IKS6_SE_EElS8_S8_SE_T6_:
        /* <DEDUP_REMOVED lines=22> */
.L_x_1982:
        /* <DEDUP_REMOVED lines=24> */
.L_x_1953:
        /* <DEDUP_REMOVED lines=33> */
.L_x_1930:
[----:B------:R-:W-:Y:S01]  /*04f0*/  MOV R24, R14 ;  /* 0x0000000e00187202 */ /* 0x000fe20000000f00 */
[----:B------:R-:W-:Y:S01]  /*0500*/  IMAD.MOV.U32 R20, RZ, RZ, R9 ;  /* 0x000000ffff147224 */ /* 0x000fe200078e0009 */
[----:B------:R-:W-:Y:S01]  /*0510*/  MOV R11, R16 ;  /* 0x00000010000b7202 */ /* 0x000fe20000000f00 */
[----:B------:R-:W-:Y:S01]  /*0520*/  IMAD.MOV.U32 R10, RZ, RZ, R17 ;  /* 0x000000ffff0a7224 */ /* 0x000fe200078e0011 */
[----:B------:R-:W-:-:S07]  /*0530*/  MOV R7, 0x550 ;  /* 0x0000055000077802 */ /* 0x000fce0000000f00 */
[----:B------:R-:W-:Y:S05]  /*0540*/  CALL.REL.NOINC `($__internal_45_$__cuda_sm20_div_s64) ;  /* 0x0000003800207944 */ /* 0x000fea0003c00000 */
        /* <DEDUP_REMOVED lines=10> */
.L_x_1931:
[----:B------:R-:W-:Y:S05]  /*05f0*/  BSYNC.RECONVERGENT B0 ;  /* 0x0000000000007941 */ /* 0x000fea0003800200 */
.L_x_1929:
        /* <DEDUP_REMOVED lines=38> */
.L_x_1933:
[----:B------:R-:W-:Y:S01]  /*0860*/  MOV R24, R30 ;  /* 0x0000001e00187202 */ /* 0x000fe20000000f00 */
[----:B------:R-:W-:Y:S01]  /*0870*/  IMAD.MOV.U32 R20, RZ, RZ, R31 ;  /* 0x000000ffff147224 */ /* 0x000fe200078e001f */
[----:B------:R-:W-:Y:S01]  /*0880*/  MOV R11, R16 ;  /* 0x00000010000b7202 */ /* 0x000fe20000000f00 */
[----:B------:R-:W-:Y:S01]  /*0890*/  IMAD.MOV.U32 R10, RZ, RZ, R17 ;  /* 0x000000ffff0a7224 */ /* 0x000fe200078e0011 */
[----:B------:R-:W-:-:S07]  /*08a0*/  MOV R7, 0x8c0 ;  /* 0x000008c000077802 */ /* 0x000fce0000000f00 */
[----:B------:R-:W-:Y:S05]  /*08b0*/  CALL.REL.NOINC `($__internal_45_$__cuda_sm20_div_s64) ;  /* 0x0000003400447944 */ /* 0x000fea0003c00000 */
        /* <DEDUP_REMOVED lines=11> */
.L_x_1934:
[----:B------:R-:W-:Y:S05]  /*0970*/  BSYNC.RECONVERGENT B0 ;  /* 0x0000000000007941 */ /* 0x000fea0003800200 */
.L_x_1932:
        /* <DEDUP_REMOVED lines=38> */
.L_x_1936:
[----:B------:R-:W-:Y:S01]  /*0be0*/  IMAD.MOV.U32 R24, RZ, RZ, R16 ;  /* 0x000000ffff187224 */ /* 0x000fe200078e0010 */
[----:B------:R-:W-:Y:S01]  /*0bf0*/  MOV R20, R17 ;  /* 0x0000001100147202 */ /* 0x000fe20000000f00 */
[----:B------:R-:W-:Y:S01]  /*0c00*/  IMAD.MOV.U32 R11, RZ, RZ, R12 ;  /* 0x000000ffff0b7224 */ /* 0x000fe200078e000c */
[----:B------:R-:W-:Y:S02]  /*0c10*/  MOV R10, R13 ;  /* 0x0000000d000a7202 */ /* 0x000fe40000000f00 */
[----:B------:R-:W-:-:S07]  /*0c20*/  MOV R7, 0xc40 ;  /* 0x00000c4000077802 */ /* 0x000fce0000000f00 */
[----:B------:R-:W-:Y:S05]  /*0c30*/  CALL.REL.NOINC `($__internal_45_$__cuda_sm20_div_s64) ;  /* 0x0000003000647944 */ /* 0x000fea0003c00000 */
        /* <DEDUP_REMOVED lines=11> */
.L_x_1937:
[----:B------:R-:W-:Y:S05]  /*0cf0*/  BSYNC.RECONVERGENT B0 ;  /* 0x0000000000007941 */ /* 0x000fea0003800200 */
.L_x_1935:
        /* <DEDUP_REMOVED lines=37> */
.L_x_1939:
        /* <DEDUP_REMOVED lines=17> */
.L_x_1940:
[----:B------:R-:W-:Y:S05]  /*1060*/  BSYNC.RECONVERGENT B0 ;  /* 0x0000000000007941 */ /* 0x000fea0003800200 */
.L_x_1938:
        /* <DEDUP_REMOVED lines=38> */
.L_x_1942:
        /* <DEDUP_REMOVED lines=17> */
.L_x_1943:
[----:B------:R-:W-:Y:S05]  /*13e0*/  BSYNC.RECONVERGENT B0 ;  /* 0x0000000000007941 */ /* 0x000fea0003800200 */
.L_x_1941:
        /* <DEDUP_REMOVED lines=38> */
.L_x_1945:
        /* <DEDUP_REMOVED lines=17> */
.L_x_1946:
[----:B------:R-:W-:Y:S05]  /*1760*/  BSYNC.RECONVERGENT B0 ;  /* 0x0000000000007941 */ /* 0x000fea0003800200 */
.L_x_1944:
        /* <DEDUP_REMOVED lines=39> */
.L_x_1948:
        /* <DEDUP_REMOVED lines=17> */
.L_x_1949:
[----:B------:R-:W-:Y:S05]  /*1af0*/  BSYNC.RECONVERGENT B0 ;  /* 0x0000000000007941 */ /* 0x000fea0003800200 */
.L_x_1947:
        /* <DEDUP_REMOVED lines=38> */
.L_x_1951:
        /* <DEDUP_REMOVED lines=17> */
.L_x_1952:
[----:B------:R-:W-:Y:S05]  /*1e70*/  BSYNC.RECONVERGENT B0 ;  /* 0x0000000000007941 */ /* 0x000fea0003800200 */
.L_x_1950:
        /* <DEDUP_REMOVED lines=11> */
.L_x_1928:
        /* <DEDUP_REMOVED lines=35> */
.L_x_1956:
        /* <DEDUP_REMOVED lines=16> */
.L_x_1957:
[----:B------:R-:W-:Y:S05]  /*2260*/  BSYNC.RECONVERGENT B0 ;  /* 0x0000000000007941 */ /* 0x000fea0003800200 */
.L_x_1955:
        /* <DEDUP_REMOVED lines=38> */
.L_x_1959:
        /* <DEDUP_REMOVED lines=17> */
.L_x_1960:
[----:B------:R-:W-:Y:S05]  /*25e0*/  BSYNC.RECONVERGENT B0 ;  /* 0x0000000000007941 */ /* 0x000fea0003800200 */
.L_x_1958:
        /* <DEDUP_REMOVED lines=38> */
.L_x_1962:
        /* <DEDUP_REMOVED lines=17> */
.L_x_1963:
[----:B------:R-:W-:Y:S05]  /*2960*/  BSYNC.RECONVERGENT B0 ;  /* 0x0000000000007941 */ /* 0x000fea0003800200 */
.L_x_1961:
        /* <DEDUP_REMOVED lines=38> */
.L_x_1965:
        /* <DEDUP_REMOVED lines=17> */
.L_x_1966:
[----:B------:R-:W-:Y:S05]  /*2ce0*/  BSYNC.RECONVERGENT B0 ;  /* 0x0000000000007941 */ /* 0x000fea0003800200 */
.L_x_1964:
        /* <DEDUP_REMOVED lines=8> */
.L_x_1954:
        /* <DEDUP_REMOVED lines=36> */
.L_x_1969:
[----:B------:R-:W-:Y:S01]  /*2fb0*/  IMAD.MOV.U32 R24, RZ, RZ, R14 ;  /* 0x000000ffff187224 */ /* 0x000fe200078e000e */
[----:B------:R-:W-:Y:S01]  /*2fc0*/  MOV R20, R9 ;  /* 0x0000000900147202 */ /* 0x000fe20000000f00 */
[----:B------:R-:W-:Y:S01]  /*2fd0*/  IMAD.MOV.U32 R11, RZ, RZ, R16 ;  /* 0x000000ffff0b7224 */ /* 0x000fe200078e0010 */
[----:B------:R-:W-:Y:S02]  /*2fe0*/  MOV R10, R17 ;  /* 0x00000011000a7202 */ /* 0x000fe40000000f00 */
[----:B------:R-:W-:-:S07]  /*2ff0*/  MOV R7, 0x3010 ;  /* 0x0000301000077802 */ /* 0x000fce0000000f00 */
[----:B------:R-:W-:Y:S05]  /*3000*/  CALL.REL.NOINC `($__internal_45_$__cuda_sm20_div_s64) ;  /* 0x0000000c00707944 */ /* 0x000fea0003c00000 */
        /* <DEDUP_REMOVED lines=10> */
.L_x_1970:
[----:B------:R-:W-:Y:S05]  /*30b0*/  BSYNC.RECONVERGENT B0 ;  /* 0x0000000000007941 */ /* 0x000fea0003800200 */
.L_x_1968:
        /* <DEDUP_REMOVED lines=39> */
.L_x_1972:
        /* <DEDUP_REMOVED lines=17> */
.L_x_1973:
[----:B------:R-:W-:Y:S05]  /*3440*/  BSYNC.RECONVERGENT B0 ;  /* 0x0000000000007941 */ /* 0x000fea0003800200 */
.L_x_1971:
[----:B------:R0:W1:Y:S02]  /*3450*/  LDC.64 R6, c[0x0][R4+0x450] ;  /* 0x0001140004067b82 */ /* 0x0000640000000a00 */
[----:B0-----:R-:W-:Y:S02]  /*3460*/  IMAD.MOV.U32 R4, RZ, RZ, R28 ;  /* 0x000000ffff047224 */ /* 0x001fe400078e001c */
[-C--:B-1----:R-:W-:Y:S02]  /*3470*/  IMAD R7, R7, R15.reuse, RZ ;  /* 0x0000000f07077224 */ /* 0x082fe400078e02ff */
[----:B------:R-:W-:-:S04]  /*3480*/  IMAD.WIDE.U32 R10, R6, R15, R4 ;  /* 0x0000000f060a7225 */ /* 0x000fc800078e0004 */
[----:B------:R-:W-:Y:S01]  /*3490*/  IMAD R7, R6, R17, R7 ;  /* 0x0000001106077224 */ /* 0x000fe200078e0207 */
[----:B------:R-:W-:-:S03]  /*34a0*/  MOV R12, R10 ;  /* 0x0000000a000c7202 */ /* 0x000fc60000000f00 */
[----:B------:R-:W-:-:S07]  /*34b0*/  IMAD.IADD R8, R11, 0x1, R7 ;  /* 0x000000010b087824 */ /* 0x000fce00078e0207 */
.L_x_1967:
        /* <DEDUP_REMOVED lines=35> */
.L_x_1975:
        /* <DEDUP_REMOVED lines=15> */
.L_x_1976:
[----:B------:R-:W-:Y:S05]  /*37e0*/  BSYNC.RECONVERGENT B0 ;  /* 0x0000000000007941 */ /* 0x000fea0003800200 */
.L_x_1974:
[----:B------:R-:W0:Y:S01]  /*37f0*/  LDC.64 R4, c[0x0][R4+0x450] ;  /* 0x0001140004047b82 */ /* 0x000e220000000a00 */
[----:B------:R-:W-:Y:S02]  /*3800*/  IMAD.MOV.U32 R13, RZ, RZ, R8 ;  /* 0x000000ffff0d7224 */ /* 0x000fe400078e0008 */
[-C--:B0-----:R-:W-:Y:S02]  /*3810*/  IMAD R5, R5, R6.reuse, RZ ;  /* 0x0000000605057224 */ /* 0x081fe400078e02ff */
[----:B------:R-:W-:-:S04]  /*3820*/  IMAD.WIDE.U32 R12, R4, R6, R12 ;  /* 0x00000006040c7225 */ /* 0x000fc800078e000c */
[----:B------:R-:W-:-:S05]  /*3830*/  IMAD R5, R4, R15, R5 ;  /* 0x0000000f04057224 */ /* 0x000fca00078e0205 */
[----:B------:R-:W-:-:S07]  /*3840*/  IADD3 R8, PT, PT, R13, R5, RZ ;  /* 0x000000050d087210 */ /* 0x000fce0007ffe0ff */
.L_x_1927:
        /* <DEDUP_REMOVED lines=50> */
.L_x_1980:
[----:B------:R-:W-:Y:S01]  /*3b70*/  IMAD.U32 R11, RZ, RZ, UR6 ;  /* 0x00000006ff0b7e24 */ /* 0x000fe2000f8e00ff */
[----:B------:R-:W-:Y:S02]  /*3b80*/  MOV R10, UR7 ;  /* 0x00000007000a7c02 */ /* 0x000fe40008000f00 */
[----:B------:R-:W-:-:S07]  /*3b90*/  MOV R7, 0x3bb0 ;  /* 0x00003bb000077802 */ /* 0x000fce0000000f00 */
[----:B------:R-:W-:Y:S05]  /*3ba0*/  CALL.REL.NOINC `($__internal_45_$__cuda_sm20_div_s64) ;  /* 0x0000000000887944 */ /* 0x000fea0003c00000 */
.L_x_1981:
[----:B------:R-:W-:Y:S05]  /*3bb0*/  BSYNC.RECONVERGENT B1 ;  /* 0x0000000000017941 */ /* 0x000fea0003800200 */
.L_x_1979:
        /* <DEDUP_REMOVED lines=8> */
[----:B------:R-:W-:Y:S01]  /*3c40*/  LEA.HI.X R7, R4, UR17, R5, 0x3, P0 ;  /* 0x0000001104077c11 */ /* 0x000fe200080f1c05 */
[----:B------:R-:W1:Y:S04]  /*3c50*/  LDCU.64 UR16, c[0x0][0x860] ;  /* 0x00010c00ff1077ac */ /* 0x000e680008000a00 */
[----:B------:R0:W2:Y:S01]  /*3c60*/  LDG.E.64 R4, desc[UR10][R6.64] ;  /* 0x0000000a06047981 */ /* 0x0000a2000c1e1b00 */
[----:B------:R-:W-:Y:S02]  /*3c70*/  SHF.R.S32.HI R8, RZ, 0x1f, R10 ;  /* 0x0000001fff087819 */ /* 0x000fe4000001140a */
[----:B-1----:R-:W-:-:S04]  /*3c80*/  ISETP.NE.U32.AND P0, PT, R10, UR16, PT ;  /* 0x000000100a007c0c */ /* 0x002fc8000bf05070 */
[----:B------:R-:W-:Y:S01]  /*3c90*/  ISETP.NE.AND.EX P0, PT, R8, UR17, PT, P0 ;  /* 0x0000001108007c0c */ /* 0x000fe2000bf05300 */
[----:B------:R-:W1:Y:S03]  /*3ca0*/  LDCU.64 UR16, c[0x0][0x380] ;  /* 0x00007000ff1077ac */ /* 0x000e660008000a00 */
[----:B------:R-:W-:-:S04]  /*3cb0*/  SEL R9, RZ, 0xffffffff, P0 ;  /* 0xffffffffff097807 */ /* 0x000fc80000000000 */
[----:B------:R-:W-:-:S04]  /*3cc0*/  IADD3 R10, P0, PT, R10, R9, RZ ;  /* 0x000000090a0a7210 */ /* 0x000fc80007f1e0ff */
[----:B------:R-:W-:Y:S01]  /*3cd0*/  IADD3.X R8, PT, PT, R8, R9, RZ, P0, !PT ;  /* 0x0000000908087210 */ /* 0x000fe200007fe4ff */
[----:B0-----:R-:W-:-:S04]  /*3ce0*/  IMAD.WIDE.U32 R6, R10, UR14, RZ ;  /* 0x0000000e0a067c25 */ /* 0x001fc8000f8e00ff */
[----:B------:R-:W-:Y:S01]  /*3cf0*/  IMAD R9, R8, UR14, RZ ;  /* 0x0000000e08097c24 */ /* 0x000fe2000f8e02ff */
[----:B-1----:R-:W-:-:S03]  /*3d00*/  LEA R8, P0, R6, UR16, 0x3 ;  /* 0x0000001006087c11 */ /* 0x002fc6000f8018ff */
[----:B------:R-:W-:-:S04]  /*3d10*/  IMAD R9, R10, UR15, R9 ;  /* 0x0000000f0a097c24 */ /* 0x000fc8000f8e0209 */
[----:B------:R-:W-:-:S05]  /*3d20*/  IMAD.IADD R7, R7, 0x1, R9 ;  /* 0x0000000107077824 */ /* 0x000fca00078e0209 */
[----:B------:R-:W-:-:S05]  /*3d30*/  LEA.HI.X R9, R6, UR17, R7, 0x3, P0 ;  /* 0x0000001106097c11 */ /* 0x000fca00080f1c07 */
[----:B--2---:R0:W-:Y:S02]  /*3d40*/  REDG.E.ADD.F64.RN.STRONG.GPU desc[UR10][R8.64], R4 ;  /* 0x00000004080079a6 */ /* 0x0041e4000c12ff0a */
.L_x_1978:
[----:B------:R-:W-:Y:S05]  /*3d50*/  BSYNC.RECONVERGENT B0 ;  /* 0x0000000000007941 */ /* 0x000fea0003800200 */
.L_x_1977:
[----:B------:R-:W1:Y:S01]  /*3d60*/  LDCU.64 UR14, c[0x0][0x878] ;  /* 0x00010f00ff0e77ac */ /* 0x000e620008000a00 */
[----:B------:R-:W-:-:S04]  /*3d70*/  IADD3 R0, P0, PT, R3, R0, RZ ;  /* 0x0000000003007210 */ /* 0x000fc80007f1e0ff */
[----:B------:R-:W-:Y:S02]  /*3d80*/  IADD3.X R2, PT, PT, RZ, R2, RZ, P0, !PT ;  /* 0x00000002ff027210 */ /* 0x000fe400007fe4ff */
[----:B-1----:R-:W-:-:S04]  /*3d90*/  ISETP.GE.U32.AND P0, PT, R0, UR14, PT ;  /* 0x0000000e00007c0c */ /* 0x002fc8000bf06070 */
[----:B------:R-:W-:-:S13]  /*3da0*/  ISETP.GE.AND.EX P0, PT, R2, UR15, PT, P0 ;  /* 0x0000000f02007c0c */ /* 0x000fda000bf06300 */
[----:B------:R-:W-:Y:S05]  /*3db0*/  @!P0 BRA `(.L_x_1982) ;  /* 0xffffffc000e88947 */ /* 0x000fea000383ffff */
[----:B------:R-:W-:Y:S05]  /*3dc0*/  EXIT ;  /* 0x000000000000794d */ /* 0x000fea0003800000 */
        .weak           $__internal_45_$__cuda_sm20_div_s64
        .type           $__internal_45_$__cuda_sm20_div_s64,@function
        .size           $__internal_45_$__cuda_sm20_div_s64,(.L_x_6421 - $__internal_45_$__cuda_sm20_div_s64)
$__internal_45_$__cuda_sm20_div_s64:
[-C--:B------:R-:W-:Y:S02]  /*3dd0*/  IADD3 R18, P1, PT, RZ, -R11.reuse, RZ ;  /* 0x8000000bff127210 */ /* 0x080fe40007f3e0ff */
[----:B------:R-:W-:Y:S02]  /*3de0*/  ISETP.GE.AND P0, PT, R10, RZ, PT ;  /* 0x000000ff0a00720c */ /* 0x000fe40003f06270 */
[----:B------:R-:W-:Y:S01]  /*3df0*/  ISETP.GE.AND P4, PT, R20, RZ, PT ;  /* 0x000000ff1400720c */ /* 0x000fe20003f86270 */
[----:B------:R-:W-:Y:S01]  /*3e00*/  IMAD.X R6, RZ, RZ, ~R10, P1 ;  /* 0x000000ffff067224 */ /* 0x000fe200008e0e0a */
[----:B------:R-:W-:Y:S02]  /*3e10*/  SEL R18, R18, R11, !P0 ;  /* 0x0000000b12127207 */ /* 0x000fe40004000000 */
[----:B------:R-:W-:Y:S02]  /*3e20*/  IADD3 R25, P5, PT, RZ, -R24, RZ ;  /* 0x80000018ff197210 */ /* 0x000fe40007fbe0ff */
[----:B------:R-:W-:-:S02]  /*3e30*/  SEL R19, R6, R10, !P0 ;  /* 0x0000000a06137207 */ /* 0x000fc40004000000 */
[----:B------:R-:W-:Y:S01]  /*3e40*/  SEL R25, R25, R24, !P4 ;  /* 0x0000001819197207 */ /* 0x000fe20006000000 */
[----:B------:R-:W-:Y:S01]  /*3e50*/  IMAD.X R24, RZ, RZ, ~R20, P5 ;  /* 0x000000ffff187224 */ /* 0x000fe200028e0e14 */
[----:B------:R-:W0:Y:S04]  /*3e60*/  I2F.U64.RP R6, R18 ;  /* 0x0000001200067312 */ /* 0x000e280000309000 */
[----:B------:R-:W-:Y:S01]  /*3e70*/  SEL R24, R24, R20, !P4 ;  /* 0x0000001418187207 */ /* 0x000fe20006000000 */
[----:B0-----:R-:W0:Y:S02]  /*3e80*/  MUFU.RCP R6, R6 ;  /* 0x0000000600067308 */ /* 0x001e240000001000 */
[----:B0-----:R-:W-:-:S15]  /*3e90*/  IADD3 R6, PT, PT, R6, 0x1ffffffe, RZ ;  /* 0x1ffffffe06067810 */ /* 0x001fde0007ffe0ff */
[----:B------:R-:W-:-:S15]  /*3ea0*/  NOP ;  /* 0x0000000000007918 */ /* 0x000fde0000000000 */
[----:B------:R-:W-:-:S15]  /*3eb0*/  NOP ;  /* 0x0000000000007918 */ /* 0x000fde0000000000 */
[----:B------:R-:W-:-:S12]  /*3ec0*/  NOP ;  /* 0x0000000000007918 */ /* 0x000fd80000000000 */
        /* <DEDUP_REMOVED lines=63> */
[----:B------:R-:W-:Y:S02]  /*42c0*/  SEL R19, R19, R18, !P1 ;  /* 0x0000001213137207 */ /* 0x000fe40004800000 */
[----:B------:R-:W-:-:S02]  /*42d0*/  ISETP.NE.AND.EX P0, PT, R10, RZ, PT, P0 ;  /* 0x000000ff0a00720c */ /* 0x000fc40003f05300 */
[----:B------:R-:W-:Y:S02]  /*42e0*/  SEL R6, R6, R24, !P1 ;  /* 0x0000001806067207 */ /* 0x000fe40004800000 */
[----:B------:R-:W-:Y:S02]  /*42f0*/  SEL R10, R19, 0xffffffff, P0 ;  /* 0xffffffff130a7807 */ /* 0x000fe40000000000 */
[----:B------:R-:W-:Y:S02]  /*4300*/  SEL R11, R6, 0xffffffff, P0 ;  /* 0xffffffff060b7807 */ /* 0x000fe40000000000 */
[----:B------:R-:W-:Y:S01]  /*4310*/  MOV R6, R7 ;  /* 0x0000000700067202 */ /* 0x000fe20000000f00 */
[----:B------:R-:W-:-:S04]  /*4320*/  HFMA2 R7, -RZ, RZ, 0, 0 ;  /* 0x00000000ff077431 */ /* 0x000fc800000001ff */
[----:B------:R-:W-:Y:S05]  /*4330*/  RET.REL.NODEC R6 `(_ZN2at4cuda17kernelHistogram1DIdslLi1ELi2ELin1ELNS0_23CUDAHistogramMemoryTypeE1EZNS0_21CUDA_tensor_histogramIdsLb1EEEbNS_6TensorES4_S4_lNS_14AccumulateTypeIT0_Lb1EE4typeES8_NS0_13TensorArgTypeES9_S9_EUllE_EEvNS0_6detail10TensorInfoIT_T1_EESF_NSC_IKS6_SE_EElS8_S8_SE_T6_) ;  /* 0xffffffbc06307950 */ /* 0x000fea0003c3ffff */
.L_x_1983:
        /* <DEDUP_REMOVED lines=12> */
.L_x_6421:


//--------------------- .text._ZN2at4cuda17kernelHistogram1DIdslLi1ELi2ELin1ELNS0_23CUDAHistogramMemoryTypeE0EZNS0_21CUDA_tensor_histogramIdsLb1EEEbNS_6TensorES4_S4_lNS_14AccumulateTypeIT0_Lb1EE4typeES8_NS0_13TensorArgTypeES9_S9_EUllE_EEvNS0_6detail10TensorInfoIT_T1_EESF_NSC_IKS6_SE_EElS8_S8_SE_T6_ --------------------------
	.section	.text._ZN2at4cuda17kernelHistogram1DIdslLi1ELi2ELin1ELNS0_23CUDAHistogramMemoryTypeE0EZNS0_21CUDA_tensor_histogramIdsLb1EEEbNS_6TensorES4_S4_lNS_14AccumulateTypeIT0_Lb1EE4typeES8_NS0_13TensorArgTypeES9_S9_EUllE_EEvNS0_6detail10TensorInfoIT_T1_EESF_NSC_IKS6_SE_EElS8_S8_SE_T6_,"ax",@progbits
	.align	128
        .global         _ZN2at4cuda17kernelHistogram1DIdslLi1ELi2ELin1ELNS0_23CUDAHistogramMemoryTypeE0EZNS0_21CUDA_tensor_histogramIdsLb1EEEbNS_6TensorES4_S4_lNS_14AccumulateTypeIT0_Lb1EE4typeES8_NS0_13TensorArgTypeES9_S9_EUllE_EEvNS0_6detail10TensorInfoIT_T1_EESF_NSC_IKS6_SE_EElS8_S8_SE_T6_
        .type           _ZN2at4cuda17kernelHistogram1DIdslLi1ELi2ELin1ELNS0_23CUDAHistogramMemoryTypeE0EZNS0_21CUDA_tensor_histogramIdsLb1EEEbNS_6TensorES4_S4_lNS_14AccumulateTypeIT0_Lb1EE4typeES8_NS0_13TensorArgTypeES9_S9_EUllE_EEvNS0_6detail10TensorInfoIT_T1_EESF_NSC_IKS6_SE_EElS8_S8_SE_T6_,@function
        .size           _ZN2at4cuda17kernelHistogram1DIdslLi1ELi2ELin1ELNS0_23CUDAHistogramMemoryTypeE0EZNS0_21CUDA_tensor_histogramIdsLb1EEEbNS_6TensorES4_S4_lNS_14AccumulateTypeIT0_Lb1EE4typeES8_NS0_13TensorArgTypeES9_S9_EUllE_EEvNS0_6detail10TensorInfoIT_T1_EESF_NSC_IKS6_SE_EElS8_S8_SE_T6_,(.L_x_6423 - _ZN2at4cuda17kernelHistogram1DIdslLi1ELi2ELin1ELNS0_23CUDAHistogramMemoryTypeE0EZNS0_21CUDA_tensor_histogramIdsLb1EEEbNS_6TensorES4_S4_lNS_14AccumulateTypeIT0_Lb1EE4typeES8_NS0_13TensorArgTypeES9_S9_EUllE_EEvNS0_6detail10TensorInfoIT_T1_EESF_NSC_IKS6_SE_EElS8_S8_SE_T6_)
        .other          _ZN2at4cuda17kernelHistogram1DIdslLi1ELi2ELin1ELNS0_23CUDAHistogramMemoryTypeE0EZNS0_21CUDA_tensor_histogramIdsLb1EEEbNS_6TensorES4_S4_lNS_14AccumulateTypeIT0_Lb1EE4typeES8_NS0_13TensorArgTypeES9_S9_EUllE_EEvNS0_6detail10TensorInfoIT_T1_EESF_NSC_IKS6_SE_EElS8_S8_SE_T6_,@"STO_CUDA_ENTRY STV_DEFAULT"
_ZN2at4cuda17kernelHistogram1DIdslLi1ELi2ELin1ELNS0_23CUDAHistogramMemoryTypeE0EZNS0_21CUDA_tensor_histogramIdsLb1EEEbNS_6TensorES4_S4_lNS_14AccumulateTypeIT0_Lb1EE4typeES8_NS0_13TensorArgTypeES9_S9_EUllE_EEvNS0_6detail10TensorInfoIT_T1_EESF_NSC_IKS6_SE_EElS8_S8_SE_T6_:
.text._ZN2at4cuda17kernelHistogram1DIdslLi1ELi2ELin1ELNS0_23CUDAHistogramMemoryTypeE0EZNS0_21CUDA_tensor_histogramIdsLb1EEEbNS_6TensorES4_S4_lNS_14AccumulateTypeIT0_Lb1EE4typeES8_NS0_13TensorArgTypeES9_S9_EUllE_EEvNS0_6detail10TensorInfoIT_T1_EESF_NSC_IKS6_SE_EElS8_S8_SE_T6_:
        /* <DEDUP_REMOVED lines=45> */
.L_x_1987:
[----:B------:R-:W-:-:S07]  /*02d0*/  MOV R8, 0x2f0 ;  /* 0x000002f000087802 */ /* 0x000fce0000000f00 */
[----:B------:R-:W-:Y:S05]  /*02e0*/  CALL.REL.NOINC `($__internal_47_$__cuda_sm20_div_u64) ;  /* 0x0000004400bc7944 */ /* 0x000fea0003c00000 */
.L_x_1988:
[----:B------:R-:W-:Y:S05]  /*02f0*/  BSYNC.RECONVERGENT B1 ;  /* 0x0000000000017941 */ /* 0x000fea0003800200 */
.L_x_1986:
        /* <DEDUP_REMOVED lines=19> */
.L_x_1991:
        /* <DEDUP_REMOVED lines=9> */
.L_x_1990:
[----:B------:R-:W-:Y:S05]  /*04c0*/  BSYNC.RECONVERGENT B1 ;  /* 0x0000000000017941 */ /* 0x000fea0003800200 */
.L_x_1989:
[----:B------:R-:W-:Y:S05]  /*04d0*/  @!P1 BRA `(.L_x_1985) ;  /* 0x0000000000409947 */ /* 0x000fea0003800000 */
[----:B------:R-:W0:Y:S01]  /*04e0*/  S2R R5, SR_CgaCtaId ;  /* 0x0000000000057919 */ /* 0x000e220000008800 */
[----:B------:R-:W-:-:S04]  /*04f0*/  MOV R4, 0x400 ;  /* 0x0000040000047802 */ /* 0x000fc80000000f00 */
[----:B0-----:R-:W-:-:S07]  /*0500*/  LEA R7, R5, R4, 0x18 ;  /* 0x0000000405077211 */ /* 0x001fce00078ec0ff */
.L_x_1992:
        /* <DEDUP_REMOVED lines=13> */
.L_x_1985:
[----:B------:R-:W-:Y:S05]  /*05e0*/  BSYNC.RECONVERGENT B0 ;  /* 0x0000000000007941 */ /* 0x000fea0003800200 */
.L_x_1984:
        /* <DEDUP_REMOVED lines=21> */
.L_x_2050:
        /* <DEDUP_REMOVED lines=23> */
.L_x_2020:
        /* <DEDUP_REMOVED lines=33> */
.L_x_1997:
[----:B------:R-:W-:Y:S01]  /*0ac0*/  IMAD.MOV.U32 R33, RZ, RZ, R20 ;  /* 0x000000ffff217224 */ /* 0x000fe200078e0014 */
[----:B------:R-:W-:Y:S01]  /*0ad0*/  MOV R17, R36 ;  /* 0x0000002400117202 */ /* 0x000fe20000000f00 */
[----:B------:R-:W-:Y:S01]  /*0ae0*/  IMAD.MOV.U32 R24, RZ, RZ, R11 ;  /* 0x000000ffff187224 */ /* 0x000fe200078e000b */
[----:B------:R-:W-:Y:S01]  /*0af0*/  MOV R27, 0xb20 ;  /* 0x00000b20001b7802 */ /* 0x000fe20000000f00 */
[----:B------:R-:W-:-:S07]  /*0b00*/  IMAD.MOV.U32 R9, RZ, RZ, R37 ;  /* 0x000000ffff097224 */ /* 0x000fce00078e0025 */
[----:B------:R-:W-:Y:S05]  /*0b10*/  CALL.REL.NOINC `($__internal_46_$__cuda_sm20_div_s64) ;  /* 0x0000003800547944 */ /* 0x000fea0003c00000 */
        /* <DEDUP_REMOVED lines=10> */
.L_x_1998:
[----:B------:R-:W-:Y:S05]  /*0bc0*/  BSYNC.RECONVERGENT B0 ;  /* 0x0000000000007941 */ /* 0x000fea0003800200 */
.L_x_1996:
        /* <DEDUP_REMOVED lines=38> */
.L_x_2000:
[----:B------:R-:W-:Y:S01]  /*0e30*/  IMAD.MOV.U32 R33, RZ, RZ, R38 ;  /* 0x000000ffff217224 */ /* 0x000fe200078e0026 */
[----:B------:R-:W-:Y:S01]  /*0e40*/  MOV R17, R20 ;  /* 0x0000001400117202 */ /* 0x000fe20000000f00 */
[----:B------:R-:W-:Y:S01]  /*0e50*/  IMAD.MOV.U32 R24, RZ, RZ, R39 ;  /* 0x000000ffff187224 */ /* 0x000fe200078e0027 */
[----:B------:R-:W-:Y:S01]  /*0e60*/  MOV R27, 0xe90 ;  /* 0x00000e90001b7802 */ /* 0x000fe20000000f00 */
[----:B------:R-:W-:-:S07]  /*0e70*/  IMAD.MOV.U32 R9, RZ, RZ, R21 ;  /* 0x000000ffff097224 */ /* 0x000fce00078e0015 */
[----:B------:R-:W-:Y:S05]  /*0e80*/  CALL.REL.NOINC `($__internal_46_$__cuda_sm20_div_s64) ;  /* 0x0000003400787944 */ /* 0x000fea0003c00000 */
        /* <DEDUP_REMOVED lines=11> */
.L_x_2001:
[----:B------:R-:W-:Y:S05]  /*0f40*/  BSYNC.RECONVERGENT B0 ;  /* 0x0000000000007941 */ /* 0x000fea0003800200 */
.L_x_1999:
        /* <DEDUP_REMOVED lines=38> */
.L_x_2003:
[----:B------:R-:W-:Y:S01]  /*11b0*/  IMAD.MOV.U32 R33, RZ, RZ, R20 ;  /* 0x000000ffff217224 */ /* 0x000fe200078e0014 */
[----:B------:R-:W-:Y:S01]  /*11c0*/  MOV R24, R21 ;  /* 0x0000001500187202 */ /* 0x000fe20000000f00 */
[----:B------:R-:W-:Y:S01]  /*11d0*/  IMAD.MOV.U32 R17, RZ, RZ, R18 ;  /* 0x000000ffff117224 */ /* 0x000fe200078e0012 */
[----:B------:R-:W-:Y:S01]  /*11e0*/  MOV R27, 0x1210 ;  /* 0x00001210001b7802 */ /* 0x000fe20000000f00 */
[----:B------:R-:W-:-:S07]  /*11f0*/  IMAD.MOV.U32 R9, RZ, RZ, R19 ;  /* 0x000000ffff097224 */ /* 0x000fce00078e0013 */
[----:B------:R-:W-:Y:S05]  /*1200*/  CALL.REL.NOINC `($__internal_46_$__cuda_sm20_div_s64) ;  /* 0x0000003000987944 */ /* 0x000fea0003c00000 */
        /* <DEDUP_REMOVED lines=9> */
.L_x_2004:
[----:B------:R-:W-:Y:S05]  /*12a0*/  BSYNC.RECONVERGENT B0 ;  /* 0x0000000000007941 */ /* 0x000fea0003800200 */
.L_x_2002:
        /* <DEDUP_REMOVED lines=37> */
.L_x_2006:
[----:B------:R-:W-:Y:S01]  /*1500*/  MOV R33, R20 ;  /* 0x0000001400217202 */ /* 0x000fe20000000f00 */
[----:B------:R-:W-:Y:S01]  /*1510*/  IMAD.MOV.U32 R24, RZ, RZ, R21 ;  /* 0x000000ffff187224 */ /* 0x000fe200078e0015 */
[----:B------:R-:W-:Y:S01]  /*1520*/  MOV R9, R19 ;  /* 0x0000001300097202 */ /* 0x000fe20000000f00 */
[----:B------:R-:W-:Y:S01]  /*1530*/  IMAD.MOV.U32 R17, RZ, RZ, R18 ;  /* 0x000000ffff117224 */ /* 0x000fe200078e0012 */
[----:B------:R-:W-:-:S07]  /*1540*/  MOV R27, 0x1560 ;  /* 0x00001560001b7802 */ /* 0x000fce0000000f00 */
[----:B------:R-:W-:Y:S05]  /*1550*/  CALL.REL.NOINC `($__internal_46_$__cuda_sm20_div_s64) ;  /* 0x0000002c00c47944 */ /* 0x000fea0003c00000 */
        /* <DEDUP_REMOVED lines=9> */
.L_x_2007:
[----:B------:R-:W-:Y:S05]  /*15f0*/  BSYNC.RECONVERGENT B0 ;  /* 0x0000000000007941 */ /* 0x000fea0003800200 */
.L_x_2005:
        /* <DEDUP_REMOVED lines=38> */
.L_x_2009:
        /* <DEDUP_REMOVED lines=15> */
.L_x_2010:
[----:B------:R-:W-:Y:S05]  /*1950*/  BSYNC.RECONVERGENT B0 ;  /* 0x0000000000007941 */ /* 0x000fea0003800200 */
.L_x_2008:
        /* <DEDUP_REMOVED lines=38> */
.L_x_2012:
[----:B------:R-:W-:Y:S01]  /*1bc0*/  IMAD.MOV.U32 R33, RZ, RZ, R20 ;  /* 0x000000ffff217224 */ /* 0x000fe200078e0014 */
[----:B------:R-:W-:Y:S01]  /*1bd0*/  MOV R24, R21 ;  /* 0x0000001500187202 */ /* 0x000fe20000000f00 */
[----:B------:R-:W-:Y:S01]  /*1be0*/  IMAD.MOV.U32 R17, RZ, RZ, R18 ;  /* 0x000000ffff117224 */ /* 0x000fe200078e0012 */
[----:B------:R-:W-:Y:S02]  /*1bf0*/  MOV R9, R19 ;  /* 0x0000001300097202 */ /* 0x000fe40000000f00 */
[----:B------:R-:W-:-:S07]  /*1c00*/  MOV R27, 0x1c20 ;  /* 0x00001c20001b7802 */ /* 0x000fce0000000f00 */
[----:B------:R-:W-:Y:S05]  /*1c10*/  CALL.REL.NOINC `($__internal_46_$__cuda_sm20_div_s64) ;  /* 0x0000002800147944 */ /* 0x000fea0003c00000 */
[----:B------:R-:W-:-:S05]  /*1c20*/  IADD3 R11, P0, PT, RZ, -R22, RZ ;  /* 0x80000016ff0b7210 */ /* 0x000fca0007f1e0ff */
[----:B------:R-:W-:Y:S02]  /*1c30*/  IMAD.X R9, RZ, RZ, ~R23, P0 ;  /* 0x000000ffff097224 */ /* 0x000fe400000e0e17 */
[----:B------:R-:W-:-:S04]  /*1c40*/  IMAD.WIDE.U32 R20, R18, R11, R20 ;  /* 0x0000000b12147225 */ /* 0x000fc800078e0014 */
[----:B------:R-:W-:-:S04]  /*1c50*/  IMAD R9, R9, R18, RZ ;  /* 0x0000001209097224 */ /* 0x000fc800078e02ff */
[----:B------:R-:W-:Y:S01]  /*1c60*/  IMAD R9, R19, R11, R9 ;  /* 0x0000000b13097224 */ /* 0x000fe200078e0209 */
[----:B------:R-:W-:Y:S02]  /*1c70*/  MOV R11, R20 ;  /* 0x00000014000b7202 */ /* 0x000fe40000000f00 */
[----:B------:R-:W-:Y:S01]  /*1c80*/  MOV R20, R22 ;  /* 0x0000001600147202 */ /* 0x000fe20000000f00 */
[----:B------:R-:W-:Y:S02]  /*1c90*/  IMAD.IADD R17, R21, 0x1, R9 ;  /* 0x0000000115117824 */ /* 0x000fe400078e0209 */
[----:B------:R-:W-:-:S07]  /*1ca0*/  IMAD.MOV.U32 R21, RZ, RZ, R23 ;  /* 0x000000ffff157224 */ /* 0x000fce00078e0017 */
.L_x_2013:
[----:B------:R-:W-:Y:S05]  /*1cb0*/  BSYNC.RECONVERGENT B0 ;  /* 0x0000000000007941 */ /* 0x000fea0003800200 */
.L_x_2011:
        /* <DEDUP_REMOVED lines=24> */
[----:B------:R-:W-:Y:S02]  /*1e40*/  HFMA2 R19, -RZ, RZ, 0, 0 ;  /* 0x00000000ff137431 */ /* 0x000fe400000001ff */
        /* <DEDUP_REMOVED lines=14> */
.L_x_2015:
[----:B------:R-:W-:Y:S01]  /*1f30*/  IMAD.MOV.U32 R33, RZ, RZ, R20 ;  /* 0x000000ffff217224 */ /* 0x000fe200078e0014 */
[----:B------:R-:W-:Y:S01]  /*1f40*/  MOV R24, R21 ;  /* 0x0000001500187202 */ /* 0x000fe20000000f00 */
[----:B------:R-:W-:Y:S01]  /*1f50*/  IMAD.MOV.U32 R17, RZ, RZ, R18 ;  /* 0x000000ffff117224 */ /* 0x000fe200078e0012 */
[----:B------:R-:W-:Y:S02]  /*1f60*/  MOV R9, R19 ;  /* 0x0000001300097202 */ /* 0x000fe40000000f00 */
[----:B------:R-:W-:-:S07]  /*1f70*/  MOV R27, 0x1f90 ;  /* 0x00001f90001b7802 */ /* 0x000fce0000000f00 */
[----:B------:R-:W-:Y:S05]  /*1f80*/  CALL.REL.NOINC `($__internal_46_$__cuda_sm20_div_s64) ;  /* 0x0000002400387944 */ /* 0x000fea0003c00000 */
        /* <DEDUP_REMOVED lines=11> */
.L_x_2016:
[----:B------:R-:W-:Y:S05]  /*2040*/  BSYNC.RECONVERGENT B0 ;  /* 0x0000000000007941 */ /* 0x000fea0003800200 */
.L_x_2014:
        /* <DEDUP_REMOVED lines=39> */
.L_x_2018:
        /* <DEDUP_REMOVED lines=15> */
.L_x_2019:
[----:B------:R-:W-:Y:S05]  /*23b0*/  BSYNC.RECONVERGENT B0 ;  /* 0x0000000000007941 */ /* 0x000fea0003800200 */
.L_x_2017:
        /* <DEDUP_REMOVED lines=10> */
.L_x_1995:
        /* <DEDUP_REMOVED lines=36> */
.L_x_2023:
[----:B------:R-:W-:Y:S01]  /*26a0*/  IMAD.MOV.U32 R33, RZ, RZ, R20 ;  /* 0x000000ffff217224 */ /* 0x000fe200078e0014 */
[----:B------:R-:W-:Y:S01]  /*26b0*/  MOV R24, R11 ;  /* 0x0000000b00187202 */ /* 0x000fe20000000f00 */
[----:B------:R-:W-:Y:S01]  /*26c0*/  IMAD.MOV.U32 R17, RZ, RZ, R36 ;  /* 0x000000ffff117224 */ /* 0x000fe200078e0024 */
[----:B------:R-:W-:Y:S02]  /*26d0*/  MOV R9, R37 ;  /* 0x0000002500097202 */ /* 0x000fe40000000f00 */
[----:B------:R-:W-:-:S07]  /*26e0*/  MOV R27, 0x2700 ;  /* 0x00002700001b7802 */ /* 0x000fce0000000f00 */
[----:B------:R-:W-:Y:S05]  /*26f0*/  CALL.REL.NOINC `($__internal_46_$__cuda_sm20_div_s64) ;  /* 0x0000001c005c7944 */ /* 0x000fea0003c00000 */
        /* <DEDUP_REMOVED lines=10> */
.L_x_2024:
[----:B------:R-:W-:Y:S05]  /*27a0*/  BSYNC.RECONVERGENT B0 ;  /* 0x0000000000007941 */ /* 0x000fea0003800200 */
.L_x_2022:
        /* <DEDUP_REMOVED lines=38> */
.L_x_2026:
        /* <DEDUP_REMOVED lines=16> */
.L_x_2027:
[----:B------:R-:W-:Y:S05]  /*2b10*/  BSYNC.RECONVERGENT B0 ;  /* 0x0000000000007941 */ /* 0x000fea0003800200 */
.L_x_2025:
        /* <DEDUP_REMOVED lines=39> */
.L_x_2029:
[----:B------:R-:W-:Y:S01]  /*2d90*/  MOV R33, R38 ;  /* 0x0000002600217202 */ /* 0x000fe20000000f00 */
[----:B------:R-:W-:Y:S01]  /*2da0*/  IMAD.MOV.U32 R24, RZ, RZ, R39 ;  /* 0x000000ffff187224 */ /* 0x000fe200078e0027 */
[----:B------:R-:W-:Y:S01]  /*2db0*/  MOV R17, R20 ;  /* 0x0000001400117202 */ /* 0x000fe20000000f00 */
[----:B------:R-:W-:Y:S01]  /*2dc0*/  IMAD.MOV.U32 R9, RZ, RZ, R21 ;  /* 0x000000ffff097224 */ /* 0x000fe200078e0015 */
[----:B------:R-:W-:-:S07]  /*2dd0*/  MOV R27, 0x2df0 ;  /* 0x00002df0001b7802 */ /* 0x000fce0000000f00 */
[----:B------:R-:W-:Y:S05]  /*2de0*/  CALL.REL.NOINC `($__internal_46_$__cuda_sm20_div_s64) ;  /* 0x0000001400a07944 */ /* 0x000fea0003c00000 */
        /* <DEDUP_REMOVED lines=11> */
.L_x_2030:
[----:B------:R-:W-:Y:S05]  /*2ea0*/  BSYNC.RECONVERGENT B0 ;  /* 0x0000000000007941 */ /* 0x000fea0003800200 */
.L_x_2028:
        /* <DEDUP_REMOVED lines=38> */
.L_x_2032:
        /* <DEDUP_REMOVED lines=16> */
.L_x_2033:
[----:B------:R-:W-:Y:S05]  /*3210*/  BSYNC.RECONVERGENT B0 ;  /* 0x0000000000007941 */ /* 0x000fea0003800200 */
.L_x_2031:
[----:B------:R-:W0:Y:S01]  /*3220*/  LDC.64 R18, c[0x0][R10+0x450] ;  /* 0x000114000a127b82 */ /* 0x000e220000000a00 */
[----:B------:R-:W-:Y:S01]  /*3230*/  IMAD.MOV.U32 R9, RZ, RZ, R8 ;  /* 0x000000ffff097224 */ /* 0x000fe200078e0008 */
[----:B------:R-:W-:Y:S01]  /*3240*/  MOV R8, R36 ;  /* 0x0000002400087202 */ /* 0x000fe20000000f00 */
[----:B0-----:R-:W-:-:S04]  /*3250*/  IMAD R19, R19, R24, RZ ;  /* 0x0000001813137224 */ /* 0x001fc800078e02ff */
[----:B------:R-:W-:-:S04]  /*3260*/  IMAD.WIDE.U32 R8, R18, R24, R8 ;  /* 0x0000001812087225 */ /* 0x000fc800078e0008 */
[----:B------:R-:W-:Y:S02]  /*3270*/  IMAD R19, R18, R17, R19 ;  /* 0x0000001112137224 */ /* 0x000fe400078e0213 */
[----:B------:R-:W-:-:S03]  /*3280*/  IMAD.MOV.U32 R18, RZ, RZ, R8 ;  /* 0x000000ffff127224 */ /* 0x000fc600078e0008 */
[----:B------:R-:W-:-:S07]  /*3290*/  IADD3 R8, PT, PT, R9, R19, RZ ;  /* 0x0000001309087210 */ /* 0x000fce0007ffe0ff */
.L_x_2021:
        /* <DEDUP_REMOVED lines=36> */
.L_x_2036:
        /* <DEDUP_REMOVED lines=16> */
.L_x_2037:
[----:B------:R-:W-:Y:S05]  /*35e0*/  BSYNC.RECONVERGENT B0 ;  /* 0x0000000000007941 */ /* 0x000fea0003800200 */
.L_x_2035:
        /* <DEDUP_REMOVED lines=38> */
.L_x_2039:
        /* <DEDUP_REMOVED lines=16> */
.L_x_2040:
[----:B------:R-:W-:Y:S05]  /*3950*/  BSYNC.RECONVERGENT B0 ;  /* 0x0000000000007941 */ /* 0x000fea0003800200 */
.L_x_2038:
[----:B------:R-:W0:Y:S01]  /*3960*/  LDC.64 R22, c[0x0][R10+0x450] ;  /* 0x000114000a167b82 */ /* 0x000e220000000a00 */
[----:B------:R-:W-:Y:S01]  /*3970*/  IMAD.MOV.U32 R9, RZ, RZ, R8 ;  /* 0x000000ffff097224 */ /* 0x000fe200078e0008 */
[----:B------:R-:W-:Y:S01]  /*3980*/  MOV R8, R18 ;  /* 0x0000001200087202 */ /* 0x000fe20000000f00 */
[----:B0-----:R-:W-:-:S04]  /*3990*/  IMAD R21, R23, R24, RZ ;  /* 0x0000001817157224 */ /* 0x001fc800078e02ff */
[----:B------:R-:W-:-:S04]  /*39a0*/  IMAD.WIDE.U32 R18, R22, R24, R8 ;  /* 0x0000001816127225 */ /* 0x000fc800078e0008 */
[----:B------:R-:W-:-:S04]  /*39b0*/  IMAD R17, R22, R17, R21 ;  /* 0x0000001116117224 */ /* 0x000fc800078e0215 */
[----:B------:R-:W-:-:S07]  /*39c0*/  IMAD.IADD R8, R19, 0x1, R17 ;  /* 0x0000000113087824 */ /* 0x000fce00078e0211 */
.L_x_2034:
        /* <DEDUP_REMOVED lines=35> */
.L_x_2042:
        /* <DEDUP_REMOVED lines=16> */
.L_x_2043:
[----:B------:R-:W-:Y:S05]  /*3d00*/  BSYNC.RECONVERGENT B0 ;  /* 0x0000000000007941 */ /* 0x000fea0003800200 */
.L_x_2041:
[----:B------:R-:W0:Y:S01]  /*3d10*/  LDC.64 R22, c[0x0][R10+0x450] ;  /* 0x000114000a167b82 */ /* 0x000e220000000a00 */
[----:B------:R-:W-:Y:S01]  /*3d20*/  MOV R19, R8 ;  /* 0x0000000800137202 */ /* 0x000fe20000000f00 */
[-C--:B0-----:R-:W-:Y:S02]  /*3d30*/  IMAD R17, R23, R24.reuse, RZ ;  /* 0x0000001817117224 */ /* 0x081fe400078e02ff */
[----:B------:R-:W-:-:S04]  /*3d40*/  IMAD.WIDE.U32 R18, R22, R24, R18 ;  /* 0x0000001816127225 */ /* 0x000fc800078e0012 */
[----:B------:R-:W-:-:S04]  /*3d50*/  IMAD R9, R22, R9, R17 ;  /* 0x0000000916097224 */ /* 0x000fc800078e0211 */
[----:B------:R-:W-:-:S07]  /*3d60*/  IMAD.IADD R8, R19, 0x1, R9 ;  /* 0x0000000113087824 */ /* 0x000fce00078e0209 */
.L_x_1994:
[----:B------:R-:W0:Y:S01]  /*3d70*/  LDCU.64 UR4, c[0x0][0x790] ;  /* 0x0000f200ff0477ac */ /* 0x000e220008000a00 */
[----:B------:R-:W-:Y:S01]  /*3d80*/  MOV R19, R8 ;  /* 0x0000000800137202 */ /* 0x000fe20000000f00 */
        /* <DEDUP_REMOVED lines=47> */
.L_x_2047:
[----:B------:R-:W-:Y:S01]  /*4080*/  IMAD.MOV.U32 R33, RZ, RZ, R8 ;  /* 0x000000ffff217224 */ /* 0x000fe200078e0008 */
[----:B------:R-:W-:Y:S01]  /*4090*/  MOV R17, R4 ;  /* 0x0000000400117202 */ /* 0x000fe20000000f00 */
[----:B------:R-:W-:Y:S01]  /*40a0*/  IMAD.MOV.U32 R9, RZ, RZ, R5 ;  /* 0x000000ffff097224 */ /* 0x000fe200078e0005 */
[----:B------:R-:W-:-:S07]  /*40b0*/  MOV R27, 0x40d0 ;  /* 0x000040d0001b7802 */ /* 0x000fce0000000f00 */
[----:B------:R-:W-:Y:S05]  /*40c0*/  CALL.REL.NOINC `($__internal_46_$__cuda_sm20_div_s64) ;  /* 0x0000000000e87944 */ /* 0x000fea0003c00000 */
[----:B------:R-:W-:-:S07]  /*40d0*/  MOV R11, R22 ;  /* 0x00000016000b7202 */ /* 0x000fce0000000f00 */
.L_x_2048:
[----:B------:R-:W-:Y:S05]  /*40e0*/  BSYNC.RECONVERGENT B1 ;  /* 0x0000000000017941 */ /* 0x000fea0003800200 */
.L_x_2046:
[----:B------:R-:W0:Y:S01]  /*40f0*/  LDCU.64 UR4, c[0x0][0x950] ;  /* 0x00012a00ff0477ac */ /* 0x000e220008000a00 */
[----:B------:R-:W1:Y:S01]  /*4100*/  LDCU.64 UR8, c[0x0][0x880] ;  /* 0x00011000ff0877ac */ /* 0x000e620008000a00 */
[----:B0-----:R-:W-:Y:S02]  /*4110*/  IMAD R17, R12, UR4, RZ ;  /* 0x000000040c117c24 */ /* 0x001fe4000f8e02ff */
[----:B------:R-:W-:-:S04]  /*4120*/  IMAD.WIDE.U32 R8, R6, UR4, RZ ;  /* 0x0000000406087c25 */ /* 0x000fc8000f8e00ff */
[----:B------:R-:W-:Y:S01]  /*4130*/  IMAD R17, R6, UR5, R17 ;  /* 0x0000000506117c24 */ /* 0x000fe2000f8e0211 */
[----:B-1----:R-:W-:-:S03]  /*4140*/  LEA R18, P0, R8, UR8, 0x3 ;  /* 0x0000000808127c11 */ /* 0x002fc6000f8018ff */
[----:B------:R-:W-:-:S05]  /*4150*/  IMAD.IADD R9, R9, 0x1, R17 ;  /* 0x0000000109097824 */ /* 0x000fca00078e0211 */
[----:B------:R-:W-:Y:S01]  /*4160*/  LEA.HI.X R19, R8, UR9, R9, 0x3, P0 ;  /* 0x0000000908137c11 */ /* 0x000fe200080f1c09 */
[----:B------:R-:W0:Y:S05]  /*4170*/  LDCU.64 UR8, c[0x0][0x860] ;  /* 0x00010c00ff0877ac */ /* 0x000e2a0008000a00 */
[----:B------:R-:W5:Y:S01]  /*4180*/  LDG.E.64 R18, desc[UR6][R18.64] ;  /* 0x0000000612127981 */ /* 0x000f62000c1e1b00 */
[----:B------:R-:W1:Y:S01]  /*4190*/  S2UR UR5, SR_CgaCtaId ;  /* 0x00000000000579c3 */ /* 0x000e620000008800 */
[----:B------:R-:W-:Y:S01]  /*41a0*/  SHF.R.S32.HI R8, RZ, 0x1f, R11 ;  /* 0x0000001fff087819 */ /* 0x000fe2000001140b */
[----:B------:R-:W-:Y:S01]  /*41b0*/  UMOV UR4, 0x400 ;  /* 0x0000040000047882 */ /* 0x000fe20000000000 */
[----:B0-----:R-:W-:-:S04]  /*41c0*/  ISETP.NE.U32.AND P0, PT, R11, UR8, PT ;  /* 0x000000080b007c0c */ /* 0x001fc8000bf05070 */
[----:B------:R-:W-:-:S04]  /*41d0*/  ISETP.NE.AND.EX P0, PT, R8, UR9, PT, P0 ;  /* 0x0000000908007c0c */ /* 0x000fc8000bf05300 */
[----:B------:R-:W-:Y:S01]  /*41e0*/  SEL R8, RZ, 0xffffffff, P0 ;  /* 0xffffffffff087807 */ /* 0x000fe20000000000 */
[----:B-1----:R-:W-:-:S03]  /*41f0*/  ULEA UR4, UR5, UR4, 0x18 ;  /* 0x0000000405047291 */ /* 0x002fc6000f8ec0ff */
[----:B------:R-:W-:-:S04]  /*4200*/  IADD3 R11, PT, PT, R11, R8, RZ ;  /* 0x000000080b0b7210 */ /* 0x000fc80007ffe0ff */
[----:B------:R-:W-:-:S07]  /*4210*/  LEA R17, R11, UR4, 0x3 ;  /* 0x000000040b117c11 */ /* 0x000fce000f8e18ff */
.L_x_2049:
[----:B------:R-:W0:Y:S02]  /*4220*/  LDS.64 R8, [R17] ;  /* 0x0000000011087984 */ /* 0x000e240000000a00 */
[----:B0----5:R-:W0:Y:S02]  /*4230*/  DADD R10, R18, R8 ;  /* 0x00000000120a7229 */ /* 0x021e240000000008 */
[----:B0-----:R-:W0:Y:S02]  /*4240*/  ATOMS.CAST.SPIN.64 P0, [R17], R8, R10 ;  /* 0x000000081100758d */ /* 0x001e24000180040a */
[----:B0-----:R-:W-:Y:S05]  /*4250*/  @!P0 BRA `(.L_x_2049) ;  /* 0xfffffffc00f08947 */ /* 0x001fea000383ffff */
.L_x_2045:
[----:B------:R-:W-:Y:S05]  /*4260*/  BSYNC.RECONVERGENT B0 ;  /* 0x0000000000007941 */ /* 0x000fea0003800200 */
.L_x_2044:
[----:B------:R-:W0:Y:S01]  /*4270*/  LDCU.64 UR4, c[0x0][0x878] ;  /* 0x00010f00ff0477ac */ /* 0x000e220008000a00 */
[----:B------:R-:W-:-:S05]  /*4280*/  IADD3 R6, P0, PT, R13, R6, RZ ;  /* 0x000000060d067210 */ /* 0x000fca0007f1e0ff */
[----:B------:R-:W-:Y:S01]  /*4290*/  IMAD.X R12, RZ, RZ, R12, P0 ;  /* 0x000000ffff0c7224 */ /* 0x000fe200000e060c */
[----:B0-----:R-:W-:-:S04]  /*42a0*/  ISETP.GE.U32.AND P0, PT, R6, UR4, PT ;  /* 0x0000000406007c0c */ /* 0x001fc8000bf06070 */
[----:B------:R-:W-:-:S13]  /*42b0*/  ISETP.GE.AND.EX P0, PT, R12, UR5, PT, P0 ;  /* 0x000000050c007c0c */ /* 0x000fda000bf06300 */
[----:B------:R-:W-:Y:S05]  /*42c0*/  @!P0 BRA `(.L_x_2050) ;  /* 0xffffffc4001c8947 */ /* 0x000fea000383ffff */
.L_x_1993:
        /* <DEDUP_REMOVED lines=11> */
.L_x_2051:
        /* <DEDUP_REMOVED lines=15> */
        .weak           $__internal_46_$__cuda_sm20_div_s64
        .type           $__internal_46_$__cuda_sm20_div_s64,@function
        .size           $__internal_46_$__cuda_sm20_div_s64,($__internal_47_$__cuda_sm20_div_u64 - $__internal_46_$__cuda_sm20_div_s64)
$__internal_46_$__cuda_sm20_div_s64:
        /* <DEDUP_REMOVED lines=86> */
[----:B------:R-:W-:Y:S06]  /*49d0*/  RET.REL.NODEC R28 `(_ZN2at4cuda17kernelHistogram1DIdslLi1ELi2ELin1ELNS0_23CUDAHistogramMemoryTypeE0EZNS0_21CUDA_tensor_histogramIdsLb1EEEbNS_6TensorES4_S4_lNS_14AccumulateTypeIT0_Lb1EE4typeES8_NS0_13TensorArgTypeES9_S9_EUllE_EEvNS0_6detail10TensorInfoIT_T1_EESF_NSC_IKS6_SE_EElS8_S8_SE_T6_) ;  /* 0xffffffb41c887950 */ /* 0x000fec0003c3ffff */
        .weak           $__internal_47_$__cuda_sm20_div_u64
        .type           $__internal_47_$__cuda_sm20_div_u64,@function
        .size           $__internal_47_$__cuda_sm20_div_u64,(.L_x_6423 - $__internal_47_$__cuda_sm20_div_u64)
$__internal_47_$__cuda_sm20_div_u64:
        /* <DEDUP_REMOVED lines=68> */
[----:B------:R-:W-:Y:S06]  /*4e20*/  RET.REL.NODEC R8 `(_ZN2at4cuda17kernelHistogram1DIdslLi1ELi2ELin1ELNS0_23CUDAHistogramMemoryTypeE0EZNS0_21CUDA_tensor_histogramIdsLb1EEEbNS_6TensorES4_S4_lNS_14AccumulateTypeIT0_Lb1EE4typeES8_NS0_13TensorArgTypeES9_S9_EUllE_EEvNS0_6detail10TensorInfoIT_T1_EESF_NSC_IKS6_SE_EElS8_S8_SE_T6_) ;  /* 0xffffffb008747950 */ /* 0x000fec0003c3ffff */
.L_x_2052:
        /* <DEDUP_REMOVED lines=13> */
.L_x_6423:


//--------------------- .text._ZN2at4cuda17kernelHistogram1DIlslLi1ELi2ELin1ELNS0_23CUDAHistogramMemoryTypeE1EZNS0_21CUDA_tensor_histogramIlsLb0EEEbNS_6TensorES4_S4_lNS_14AccumulateTypeIT0_Lb1EE4typeES8_NS0_13TensorArgTypeES9_S9_EUllE0_EEvNS0_6detail10TensorInfoIT_T1_EESF_NSC_IKS6_SE_EElS8_S8_SE_T6_ --------------------------
	.section	.text._ZN2at4cuda17kernelHistogram1DIlslLi1ELi2ELin1ELNS0_23CUDAHistogramMemoryTypeE1EZNS0_21CUDA_tensor_histogramIlsLb0EEEbNS_6TensorES4_S4_lNS_14AccumulateTypeIT0_Lb1EE4typeES8_NS0_13TensorArgTypeES9_S9_EUllE0_EEvNS0_6detail10TensorInfoIT_T1_EESF_NSC_IKS6_SE_EElS8_S8_SE_T6_,"ax",@progbits
	.align	128
        .global         _ZN2at4cuda17kernelHistogram1DIlslLi1ELi2ELin1ELNS0_23CUDAHistogramMemoryTypeE1EZNS0_21CUDA_tensor_histogramIlsLb0EEEbNS_6TensorES4_S4_lNS_14AccumulateTypeIT0_Lb1EE4typeES8_NS0_13TensorArgTypeES9_S9_EUllE0_EEvNS0_6detail10TensorInfoIT_T1_EESF_NSC_IKS6_SE_EElS8_S8_SE_T6_
        .type           _ZN2at4cuda17kernelHistogram1DIlslLi1ELi2ELin1ELNS0_23CUDAHistogramMemoryTypeE1EZNS0_21CUDA_tensor_histogramIlsLb0EEEbNS_6TensorES4_S4_lNS_14AccumulateTypeIT0_Lb1EE4typeES8_NS0_13TensorArgTypeES9_S9_EUllE0_EEvNS0_6detail10TensorInfoIT_T1_EESF_NSC_IKS6_SE_EElS8_S8_SE_T6_,@function
        .size           _ZN2at4cuda17kernelHistogram1DIlslLi1ELi2ELin1ELNS0_23CUDAHistogramMemoryTypeE1EZNS0_21CUDA_tensor_histogramIlsLb0EEEbNS_6TensorES4_S4_lNS_14AccumulateTypeIT0_Lb1EE4typeES8_NS0_13TensorArgTypeES9_S9_EUllE0_EEvNS0_6detail10TensorInfoIT_T1_EESF_NSC_IKS6_SE_EElS8_S8_SE_T6_,(.L_x_6425 - _ZN2at4cuda17kernelHistogram1DIlslLi1ELi2ELin1ELNS0_23CUDAHistogramMemoryTypeE1EZNS0_21CUDA_tensor_histogramIlsLb0EEEbNS_6TensorES4_S4_lNS_14AccumulateTypeIT0_Lb1EE4typeES8_NS0_13TensorArgTypeES9_S9_EUllE0_EEvNS0_6detail10TensorInfoIT_T1_EESF_NSC_IKS6_SE_EElS8_S8_SE_T6_)
        .other          _ZN2at4cuda17kernelHistogram1DIlslLi1ELi2ELin1ELNS0_23CUDAHistogramMemoryTypeE1EZNS0_21CUDA_tensor_histogramIlsLb0EEEbNS_6TensorES4_S4_lNS_14AccumulateTypeIT0_Lb1EE4typeES8_NS0_13TensorArgTypeES9_S9_EUllE0_EEvNS0_6detail10TensorInfoIT_T1_EESF_NSC_IKS6_SE_EElS8_S8_SE_T6_,@"STO_CUDA_ENTRY STV_DEFAULT"
_ZN2at4cuda17kernelHistogram1DIlslLi1ELi2ELin1ELNS0_23CUDAHistogramMemoryTypeE1EZNS0_21CUDA_tensor_histogramIlsLb0EEEbNS_6TensorES4_S4_lNS_14AccumulateTypeIT0_Lb1EE4typeES8_NS0_13TensorArgTypeES9_S9_EUllE0_EEvNS0_6detail10TensorInfoIT_T1_EESF_NSC_IKS6_SE_EElS8_S8_SE_T6_:
.text._ZN2at4cuda17kernelHistogram1DIlslLi1ELi2ELin1ELNS0_23CUDAHistogramMemoryTypeE1EZNS0_21CUDA_tensor_histogramIlsLb0EEEbNS_6TensorES4_S4_lNS_14AccumulateTypeIT0_Lb1EE4typeES8_NS0_13TensorArgTypeES9_S9_EUllE0_EEvNS0_6detail10TensorInfoIT_T1_EESF_NSC_IKS6_SE_EElS8_S8_SE_T6_:
        /* <DEDUP_REMOVED lines=27> */
.L_x_2109:
        /* <DEDUP_REMOVED lines=11> */
.L_x_2079:
        /* <DEDUP_REMOVED lines=33> */
.L_x_2056:
[----:B------:R-:W-:Y:S01]  /*0470*/  MOV R18, R21 ;  /* 0x0000001500127202 */ /* 0x000fe20000000f00 */
[----:B------:R-:W-:Y:S01]  /*0480*/  IMAD.MOV.U32 R2, RZ, RZ, R26 ;  /* 0x000000ffff027224 */ /* 0x000fe200078e001a */
[----:B------:R-:W-:Y:S01]  /*0490*/  MOV R7, 0x4c0 ;  /* 0x000004c000077802 */ /* 0x000fe20000000f00 */
[----:B------:R-:W-:-:S07]  /*04a0*/  IMAD.MOV.U32 R0, RZ, RZ, R27 ;  /* 0x000000ffff007224 */ /* 0x000fce00078e001b */
[----:B------:R-:W-:Y:S05]  /*04b0*/  CALL.REL.NOINC `($__internal_48_$__cuda_sm20_div_s64) ;  /* 0x0000005000447944 */ /* 0x000fea0003c00000 */
        /* <DEDUP_REMOVED lines=10> */
.L_x_2057:
[----:B------:R-:W-:Y:S05]  /*0560*/  BSYNC.RECONVERGENT B0 ;  /* 0x0000000000007941 */ /* 0x000fea0003800200 */
.L_x_2055:
        /* <DEDUP_REMOVED lines=38> */
.L_x_2059:
[----:B------:R-:W-:Y:S01]  /*07d0*/  IMAD.MOV.U32 R18, RZ, RZ, R30 ;  /* 0x000000ffff127224 */ /* 0x000fe200078e001e */
        /* <DEDUP_REMOVED lines=16> */
.L_x_2060:
[----:B------:R-:W-:Y:S05]  /*08e0*/  BSYNC.RECONVERGENT B0 ;  /* 0x0000000000007941 */ /* 0x000fea0003800200 */
.L_x_2058:
        /* <DEDUP_REMOVED lines=38> */
.L_x_2062:
[----:B------:R-:W-:Y:S01]  /*0b50*/  MOV R18, R26 ;  /* 0x0000001a00127202 */ /* 0x000fe20000000f00 */
[----:B------:R-:W-:Y:S01]  /*0b60*/  IMAD.MOV.U32 R3, RZ, RZ, R27 ;  /* 0x000000ffff037224 */ /* 0x000fe200078e001b */
[----:B------:R-:W-:Y:S01]  /*0b70*/  MOV R0, R15 ;  /* 0x0000000f00007202 */ /* 0x000fe20000000f00 */
[----:B------:R-:W-:Y:S01]  /*0b80*/  IMAD.MOV.U32 R2, RZ, RZ, R14 ;  /* 0x000000ffff027224 */ /* 0x000fe200078e000e */
[----:B------:R-:W-:-:S07]  /*0b90*/  MOV R7, 0xbb0 ;  /* 0x00000bb000077802 */ /* 0x000fce0000000f00 */
[----:B------:R-:W-:Y:S05]  /*0ba0*/  CALL.REL.NOINC `($__internal_48_$__cuda_sm20_div_s64) ;  /* 0x0000004800887944 */ /* 0x000fea0003c00000 */
        /* <DEDUP_REMOVED lines=11> */
.L_x_2063:
[----:B------:R-:W-:Y:S05]  /*0c60*/  BSYNC.RECONVERGENT B0 ;  /* 0x0000000000007941 */ /* 0x000fea0003800200 */
.L_x_2061:
        /* <DEDUP_REMOVED lines=37> */
.L_x_2065:
        /* <DEDUP_REMOVED lines=17> */
.L_x_2066:
[----:B------:R-:W-:Y:S05]  /*0fd0*/  BSYNC.RECONVERGENT B0 ;  /* 0x0000000000007941 */ /* 0x000fea0003800200 */
.L_x_2064:
        /* <DEDUP_REMOVED lines=38> */
.L_x_2068:
[----:B------:R-:W-:Y:S01]  /*1240*/  IMAD.MOV.U32 R18, RZ, RZ, R26 ;  /* 0x000000ffff127224 */ /* 0x000fe200078e001a */
[----:B------:R-:W-:Y:S01]  /*1250*/  MOV R2, R14 ;  /* 0x0000000e00027202 */ /* 0x000fe20000000f00 */
[----:B------:R-:W-:Y:S01]  /*1260*/  IMAD.MOV.U32 R3, RZ, RZ, R27 ;  /* 0x000000ffff037224 */ /* 0x000fe200078e001b */
[----:B------:R-:W-:Y:S01]  /*1270*/  MOV R7, 0x12a0 ;  /* 0x000012a000077802 */ /* 0x000fe20000000f00 */
[----:B------:R-:W-:-:S07]  /*1280*/  IMAD.MOV.U32 R0, RZ, RZ, R15 ;  /* 0x000000ffff007224 */ /* 0x000fce00078e000f */
[----:B------:R-:W-:Y:S05]  /*1290*/  CALL.REL.NOINC `($__internal_48_$__cuda_sm20_div_s64) ;  /* 0x0000004000cc7944 */ /* 0x000fea0003c00000 */
        /* <DEDUP_REMOVED lines=11> */
.L_x_2069:
[----:B------:R-:W-:Y:S05]  /*1350*/  BSYNC.RECONVERGENT B0 ;  /* 0x0000000000007941 */ /* 0x000fea0003800200 */
.L_x_2067:
        /* <DEDUP_REMOVED lines=38> */
.L_x_2071:
        /* <DEDUP_REMOVED lines=17> */
.L_x_2072:
[----:B------:R-:W-:Y:S05]  /*16d0*/  BSYNC.RECONVERGENT B0 ;  /* 0x0000000000007941 */ /* 0x000fea0003800200 */
.L_x_2070:
        /* <DEDUP_REMOVED lines=39> */
.L_x_2074:
        /* <DEDUP_REMOVED lines=17> */
.L_x_2075:
[----:B------:R-:W-:Y:S05]  /*1a60*/  BSYNC.RECONVERGENT B0 ;  /* 0x0000000000007941 */ /* 0x000fea0003800200 */
.L_x_2073:
        /* <DEDUP_REMOVED lines=37> */
.L_x_2077:
        /* <DEDUP_REMOVED lines=16> */
.L_x_2078:
[----:B------:R-:W-:Y:S05]  /*1dc0*/  BSYNC.RECONVERGENT B0 ;  /* 0x0000000000007941 */ /* 0x000fea0003800200 */
.L_x_2076:
        /* <DEDUP_REMOVED lines=10> */
.L_x_2054:
        /* <DEDUP_REMOVED lines=37> */
.L_x_2083:
[----:B------:R-:W-:Y:S01]  /*20c0*/  MOV R18, R21 ;  /* 0x0000001500127202 */ /* 0x000fe20000000f00 */
[----:B------:R-:W-:Y:S01]  /*20d0*/  IMAD.MOV.U32 R2, RZ, RZ, R24 ;  /* 0x000000ffff027224 */ /* 0x000fe200078e0018 */
[----:B------:R-:W-:Y:S01]  /*20e0*/  MOV R7, 0x2110 ;  /* 0x0000211000077802 */ /* 0x000fe20000000f00 */
[----:B------:R-:W-:-:S07]  /*20f0*/  IMAD.MOV.U32 R0, RZ, RZ, R25 ;  /* 0x000000ffff007224 */ /* 0x000fce00078e0019 */
[----:B------:R-:W-:Y:S05]  /*2100*/  CALL.REL.NOINC `($__internal_48_$__cuda_sm20_div_s64) ;  /* 0x0000003400307944 */ /* 0x000fea0003c00000 */
        /* <DEDUP_REMOVED lines=10> */
.L_x_2084:
[----:B------:R-:W-:Y:S05]  /*21b0*/  BSYNC.RECONVERGENT B0 ;  /* 0x0000000000007941 */ /* 0x000fea0003800200 */
.L_x_2082:
        /* <DEDUP_REMOVED lines=38> */
.L_x_2086:
[----:B------:R-:W-:Y:S01]  /*2420*/  MOV R18, R26 ;  /* 0x0000001a00127202 */ /* 0x000fe20000000f00 */
[----:B------:R-:W-:Y:S01]  /*2430*/  IMAD.MOV.U32 R3, RZ, RZ, R27 ;  /* 0x000000ffff037224 */ /* 0x000fe200078e001b */
[----:B------:R-:W-:Y:S01]  /*2440*/  MOV R2, R24 ;  /* 0x0000001800027202 */ /* 0x000fe20000000f00 */
[----:B------:R-:W-:Y:S01]  /*2450*/  IMAD.MOV.U32 R0, RZ, RZ, R25 ;  /* 0x000000ffff007224 */ /* 0x000fe200078e0019 */
[----:B------:R-:W-:-:S07]  /*2460*/  MOV R7, 0x2480 ;  /* 0x0000248000077802 */ /* 0x000fce0000000f00 */
[----:B------:R-:W-:Y:S05]  /*2470*/  CALL.REL.NOINC `($__internal_48_$__cuda_sm20_div_s64) ;  /* 0x0000003000547944 */ /* 0x000fea0003c00000 */
        /* <DEDUP_REMOVED lines=11> */
.L_x_2087:
[----:B------:R-:W-:Y:S05]  /*2530*/  BSYNC.RECONVERGENT B0 ;  /* 0x0000000000007941 */ /* 0x000fea0003800200 */
.L_x_2085:
        /* <DEDUP_REMOVED lines=38> */
.L_x_2089:
[----:B------:R-:W-:Y:S01]  /*27a0*/  IMAD.MOV.U32 R18, RZ, RZ, R26 ;  /* 0x000000ffff127224 */ /* 0x000fe200078e001a */
[----:B------:R-:W-:Y:S01]  /*27b0*/  MOV R3, R27 ;  /* 0x0000001b00037202 */ /* 0x000fe20000000f00 */
[----:B------:R-:W-:Y:S01]  /*27c0*/  IMAD.MOV.U32 R2, RZ, RZ, R24 ;  /* 0x000000ffff027224 */ /* 0x000fe200078e0018 */
[----:B------:R-:W-:Y:S02]  /*27d0*/  MOV R0, R25 ;  /* 0x0000001900007202 */ /* 0x000fe40000000f00 */
[----:B------:R-:W-:-:S07]  /*27e0*/  MOV R7, 0x2800 ;  /* 0x0000280000077802 */ /* 0x000fce0000000f00 */
[----:B------:R-:W-:Y:S05]  /*27f0*/  CALL.REL.NOINC `($__internal_48_$__cuda_sm20_div_s64) ;  /* 0x0000002c00747944 */ /* 0x000fea0003c00000 */
        /* <DEDUP_REMOVED lines=11> */
.L_x_2090:
[----:B------:R-:W-:Y:S05]  /*28b0*/  BSYNC.RECONVERGENT B0 ;  /* 0x0000000000007941 */ /* 0x000fea0003800200 */
.L_x_2088:
        /* <DEDUP_REMOVED lines=38> */
.L_x_2092:
        /* <DEDUP_REMOVED lines=16> */
.L_x_2093:
[----:B------:R-:W-:Y:S05]  /*2c20*/  BSYNC.RECONVERGENT B0 ;  /* 0x0000000000007941 */ /* 0x000fea0003800200 */
.L_x_2091:
[----:B------:R-:W0:Y:S01]  /*2c30*/  LDC.64 R8, c[0x0][R13+0x450] ;  /* 0x000114000d087b82 */ /* 0x000e220000000a00 */
[----:B------:R-:W-:Y:S01]  /*2c40*/  MOV R15, R12 ;  /* 0x0000000c000f7202 */ /* 0x000fe20000000f00 */
[-C--:B0-----:R-:W-:Y:S02]  /*2c50*/  IMAD R0, R9, R2.reuse, RZ ;  /* 0x0000000209007224 */ /* 0x081fe400078e02ff */
[----:B------:R-:W-:-:S04]  /*2c60*/  IMAD.WIDE.U32 R14, R8, R2, R14 ;  /* 0x00000002080e7225 */ /* 0x000fc800078e000e */
[----:B------:R-:W-:-:S04]  /*2c70*/  IMAD R7, R8, R7, R0 ;  /* 0x0000000708077224 */ /* 0x000fc800078e0200 */
[----:B------:R-:W-:-:S07]  /*2c80*/  IMAD.IADD R12, R15, 0x1, R7 ;  /* 0x000000010f0c7824 */ /* 0x000fce00078e0207 */
.L_x_2081:
        /* <DEDUP_REMOVED lines=37> */
.L_x_2096:
        /* <DEDUP_REMOVED lines=15> */
.L_x_2097:
[----:B------:R-:W-:Y:S05]  /*2fd0*/  BSYNC.RECONVERGENT B0 ;  /* 0x0000000000007941 */ /* 0x000fea0003800200 */
.L_x_2095:
        /* <DEDUP_REMOVED lines=37> */
.L_x_2099:
        /* <DEDUP_REMOVED lines=16> */
.L_x_2100:
[----:B------:R-:W-:Y:S05]  /*3330*/  BSYNC.RECONVERGENT B0 ;  /* 0x0000000000007941 */ /* 0x000fea0003800200 */
.L_x_2098:
[----:B------:R-:W0:Y:S01]  /*3340*/  LDC.64 R8, c[0x0][R13+0x450] ;  /* 0x000114000d087b82 */ /* 0x000e220000000a00 */
[----:B------:R-:W-:Y:S02]  /*3350*/  IMAD.MOV.U32 R15, RZ, RZ, R12 ;  /* 0x000000ffff0f7224 */ /* 0x000fe400078e000c */
[-C--:B0-----:R-:W-:Y:S02]  /*3360*/  IMAD R0, R9, R2.reuse, RZ ;  /* 0x0000000209007224 */ /* 0x081fe400078e02ff */
[----:B------:R-:W-:-:S04]  /*3370*/  IMAD.WIDE.U32 R14, R8, R2, R14 ;  /* 0x00000002080e7225 */ /* 0x000fc800078e000e */
[----:B------:R-:W-:-:S05]  /*3380*/  IMAD R7, R8, R7, R0 ;  /* 0x0000000708077224 */ /* 0x000fca00078e0200 */
[----:B------:R-:W-:-:S07]  /*3390*/  IADD3 R12, PT, PT, R15, R7, RZ ;  /* 0x000000070f0c7210 */ /* 0x000fce0007ffe0ff */
.L_x_2094:
        /* <DEDUP_REMOVED lines=36> */
.L_x_2102:
[----:B------:R-:W-:Y:S01]  /*35e0*/  IMAD.MOV.U32 R18, RZ, RZ, R21 ;  /* 0x000000ffff127224 */ /* 0x000fe200078e0015 */
[----:B------:R-:W-:Y:S01]  /*35f0*/  MOV R2, R22 ;  /* 0x0000001600027202 */ /* 0x000fe20000000f00 */
[----:B------:R-:W-:Y:S01]  /*3600*/  IMAD.MOV.U32 R0, RZ, RZ, R23 ;  /* 0x000000ffff007224 */ /* 0x000fe200078e0017 */
[----:B------:R-:W-:-:S07]  /*3610*/  MOV R7, 0x3630 ;  /* 0x0000363000077802 */ /* 0x000fce0000000f00 */
[----:B------:R-:W-:Y:S05]  /*3620*/  CALL.REL.NOINC `($__internal_48_$__cuda_sm20_div_s64) ;  /* 0x0000001c00e87944 */ /* 0x000fea0003c00000 */
        /* <DEDUP_REMOVED lines=9> */
.L_x_2103:
[----:B------:R-:W-:Y:S05]  /*36c0*/  BSYNC.RECONVERGENT B0 ;  /* 0x0000000000007941 */ /* 0x000fea0003800200 */
.L_x_2101:
[----:B------:R-:W0:Y:S01]  /*36d0*/  LDC.64 R8, c[0x0][R13+0x450] ;  /* 0x000114000d087b82 */ /* 0x000e220000000a00 */
[----:B------:R-:W-:Y:S02]  /*36e0*/  IMAD.MOV.U32 R15, RZ, RZ, R12 ;  /* 0x000000ffff0f7224 */ /* 0x000fe400078e000c */
[-C--:B0-----:R-:W-:Y:S02]  /*36f0*/  IMAD R0, R9, R2.reuse, RZ ;  /* 0x0000000209007224 */ /* 0x081fe400078e02ff */
[----:B------:R-:W-:-:S04]  /*3700*/  IMAD.WIDE.U32 R14, R8, R2, R14 ;  /* 0x00000002080e7225 */ /* 0x000fc800078e000e */
[----:B------:R-:W-:-:S05]  /*3710*/  IMAD R7, R8, R7, R0 ;  /* 0x0000000708077224 */ /* 0x000fca00078e0200 */
[----:B------:R-:W-:-:S07]  /*3720*/  IADD3 R12, PT, PT, R15, R7, RZ ;  /* 0x000000070f0c7210 */ /* 0x000fce0007ffe0ff */
.L_x_2080:
        /* <DEDUP_REMOVED lines=11> */
[----:B------:R-:W0:Y:S01]  /*37e0*/  LDG.E.S16 R9, desc[UR10][R8.64] ;  /* 0x0000000a08097981 */ /* 0x000e22000c1e1700 */
        /* <DEDUP_REMOVED lines=38> */
.L_x_2107:
[----:B------:R-:W-:Y:S01]  /*3a50*/  IMAD.U32 R2, RZ, RZ, UR4 ;  /* 0x00000004ff027e24 */ /* 0x000fe2000f8e00ff */
[----:B------:R-:W-:Y:S02]  /*3a60*/  MOV R0, UR5 ;  /* 0x0000000500007c02 */ /* 0x000fe40008000f00 */
[----:B------:R-:W-:-:S07]  /*3a70*/  MOV R7, 0x3a90 ;  /* 0x00003a9000077802 */ /* 0x000fce0000000f00 */
[----:B------:R-:W-:Y:S05]  /*3a80*/  CALL.REL.NOINC `($__internal_48_$__cuda_sm20_div_s64) ;  /* 0x0000001800d07944 */ /* 0x000fea0003c00000 */
.L_x_2108:
[----:B------:R-:W-:Y:S05]  /*3a90*/  BSYNC.RECONVERGENT B1 ;  /* 0x0000000000017941 */ /* 0x000fea0003800200 */
.L_x_2106:
        /* <DEDUP_REMOVED lines=16> */
[----:B------:R-:W-:-:S05]  /*3ba0*/  HFMA2 R3, -RZ, RZ, 0, 0 ;  /* 0x00000000ff037431 */ /* 0x000fca00000001ff */
[----:B------:R0:W-:Y:S02]  /*3bb0*/  REDG.E.ADD.64.STRONG.GPU desc[UR10][R8.64], R2 ;  /* 0x000000020800798e */ /* 0x0001e4000c12e50a */
.L_x_2105:
[----:B------:R-:W-:Y:S05]  /*3bc0*/  BSYNC.RECONVERGENT B0 ;  /* 0x0000000000007941 */ /* 0x000fea0003800200 */
.L_x_2104:
[----:B------:R-:W1:Y:S01]  /*3bd0*/  LDCU.64 UR14, c[0x0][0x878] ;  /* 0x00010f00ff0e77ac */ /* 0x000e620008000a00 */
[----:B------:R-:W-:-:S05]  /*3be0*/  IADD3 R6, P0, PT, R4, R6, RZ ;  /* 0x0000000604067210 */ /* 0x000fca0007f1e0ff */
[----:B------:R-:W-:Y:S01]  /*3bf0*/  IMAD.X R5, RZ, RZ, R5, P0 ;  /* 0x000000ffff057224 */ /* 0x000fe200000e0605 */
[----:B-1----:R-:W-:-:S04]  /*3c00*/  ISETP.GE.U32.AND P0, PT, R6, UR14, PT ;  /* 0x0000000e06007c0c */ /* 0x002fc8000bf06070 */
[----:B------:R-:W-:-:S13]  /*3c10*/  ISETP.GE.AND.EX P0, PT, R5, UR15, PT, P0 ;  /* 0x0000000f05007c0c */ /* 0x000fda000bf06300 */
[----:B------:R-:W-:Y:S05]  /*3c20*/  @!P0 BRA `(.L_x_2109) ;  /* 0xffffffc400608947 */ /* 0x000fea000383ffff */
[----:B------:R-:W-:Y:S05]  /*3c30*/  EXIT ;  /* 0x000000000000794d */ /* 0x000fea0003800000 */
.L_x_2053:
        /* <DEDUP_REMOVED lines=15> */
[----:B------:R-:W-:Y:S02]  /*3d30*/  IADD3 R7, PT, PT, RZ, -R4, RZ ;  /* 0x80000004ff077210 */ /* 0x000fe40007ffe0ff */
        /* <DEDUP_REMOVED lines=18> */
.L_x_2111:
[----:B------:R-:W-:-:S07]  /*3e60*/  MOV R0, 0x3e80 ;  /* 0x00003e8000007802 */ /* 0x000fce0000000f00 */
[----:B------:R-:W-:Y:S05]  /*3e70*/  CALL.REL.NOINC `($__internal_49_$__cuda_sm20_div_u64) ;  /* 0x0000001c00307944 */ /* 0x000fea0003c00000 */
.L_x_2112:
[----:B------:R-:W-:Y:S05]  /*3e80*/  BSYNC.RECONVERGENT B0 ;  /* 0x0000000000007941 */ /* 0x000fea0003800200 */
.L_x_2110:
        /* <DEDUP_REMOVED lines=21> */
[----:B------:R-:W-:Y:S02]  /*3fe0*/  IADD3 R15, PT, PT, R21, 0x1, RZ ;  /* 0x00000001150f7810 */ /* 0x000fe40007ffe0ff */
[----:B------:R-:W-:Y:S02]  /*3ff0*/  CS2R R22, SRZ ;  /* 0x0000000000167805 */ /* 0x000fe4000001ff00 */
[----:B------:R-:W-:-:S07]  /*4000*/  LOP3.LUT R15, R15, 0x3, RZ, 0xc0, !PT ;  /* 0x000000030f0f7812 */ /* 0x000fce00078ec0ff */
.L_x_2120:
[----:B----4-:R-:W-:Y:S02]  /*4010*/  IMAD R7, R5, UR6, RZ ;  /* 0x0000000605077c24 */ /* 0x010fe4000f8e02ff */
[----:B0-----:R-:W-:-:S04]  /*4020*/  IMAD.WIDE.U32 R2, R6, UR6, RZ ;  /* 0x0000000606027c25 */ /* 0x001fc8000f8e00ff */
[----:B------:R-:W-:Y:S01]  /*4030*/  IMAD R7, R6, UR7, R7 ;  /* 0x0000000706077c24 */ /* 0x000fe2000f8e0207 */
[----:B0-----:R-:W-:-:S03]  /*4040*/  LEA R8, P0, R2, UR8, 0x1 ;  /* 0x0000000802087c11 */ /* 0x001fc6000f8008ff */
[----:B------:R-:W-:-:S05]  /*4050*/  IMAD.IADD R3, R3, 0x1, R7 ;  /* 0x0000000103037824 */ /* 0x000fca00078e0207 */
[----:B------:R-:W-:-:S06]  /*4060*/  LEA.HI.X R9, R2, UR9, R3, 0x1, P0 ;  /* 0x0000000902097c11 */ /* 0x000fcc00080f0c03 */
[----:B------:R-:W3:Y:S01]  /*4070*/  LDG.E.S16 R9, desc[UR10][R8.64] ;  /* 0x0000000a08097981 */ /* 0x000ee2000c1e1700 */
        /* <DEDUP_REMOVED lines=41> */
.L_x_2118:
[----:B------:R-:W-:Y:S01]  /*4310*/  MOV R2, UR4 ;  /* 0x0000000400027c02 */ /* 0x000fe20008000f00 */
[----:B------:R-:W-:Y:S01]  /*4320*/  IMAD.U32 R0, RZ, RZ, UR5 ;  /* 0x00000005ff007e24 */ /* 0x000fe2000f8e00ff */
[----:B------:R-:W-:-:S07]  /*4330*/  MOV R7, 0x4350 ;  /* 0x0000435000077802 */ /* 0x000fce0000000f00 */
[----:B--2---:R-:W-:Y:S05]  /*4340*/  CALL.REL.NOINC `($__internal_48_$__cuda_sm20_div_s64) ;  /* 0x0000001000a07944 */ /* 0x004fea0003c00000 */
.L_x_2119:
[----:B--2---:R-:W-:Y:S05]  /*4350*/  BSYNC.RECONVERGENT B2 ;  /* 0x0000000000027941 */ /* 0x004fea0003800200 */
.L_x_2117:
[----:B------:R-:W-:Y:S02]  /*4360*/  ISETP.NE.U32.AND P1, PT, R0, UR14, PT ;  /* 0x0000000e00007c0c */ /* 0x000fe4000bf25070 */
[----:B------:R-:W-:-:S04]  /*4370*/  SHF.R.S32.HI R2, RZ, 0x1f, R0 ;  /* 0x0000001fff027819 */ /* 0x000fc80000011400 */
[----:B------:R-:W-:-:S04]  /*4380*/  ISETP.NE.AND.EX P1, PT, R2, UR15, PT, P1 ;  /* 0x0000000f02007c0c */ /* 0x000fc8000bf25310 */
[----:B------:R-:W-:-:S04]  /*4390*/  SEL R3, RZ, 0xffffffff, P1 ;  /* 0xffffffffff037807 */ /* 0x000fc80000800000 */
[----:B------:R-:W-:-:S04]  /*43a0*/  IADD3 R0, P1, PT, R0, R3, RZ ;  /* 0x0000000300007210 */ /* 0x000fc80007f3e0ff */
[----:B------:R-:W-:-:S05]  /*43b0*/  IADD3.X R2, PT, PT, R2, R3, RZ, P1, !PT ;  /* 0x0000000302027210 */ /* 0x000fca0000ffe4ff */
[----:B------:R-:W-:Y:S02]  /*43c0*/  IMAD R7, R2, UR16, RZ ;  /* 0x0000001002077c24 */ /* 0x000fe4000f8e02ff */
[----:B------:R-:W-:-:S04]  /*43d0*/  IMAD.WIDE.U32 R2, R0, UR16, RZ ;  /* 0x0000001000027c25 */ /* 0x000fc8000f8e00ff */
[----:B------:R-:W-:Y:S01]  /*43e0*/  IMAD R7, R0, UR17, R7 ;  /* 0x0000001100077c24 */ /* 0x000fe2000f8e0207 */
[----:B------:R-:W-:-:S03]  /*43f0*/  LEA R8, P1, R2, UR18, 0x3 ;  /* 0x0000001202087c11 */ /* 0x000fc6000f8218ff */
[----:B------:R-:W-:-:S05]  /*4400*/  IMAD.IADD R3, R3, 0x1, R7 ;  /* 0x0000000103037824 */ /* 0x000fca00078e0207 */
[----:B------:R-:W-:Y:S01]  /*4410*/  LEA.HI.X R9, R2, UR19, R3, 0x3, P1 ;  /* 0x0000001302097c11 */ /* 0x000fe200088f1c03 */
[----:B------:R-:W-:Y:S02]  /*4420*/  HFMA2 R2, -RZ, RZ, 0, 5.9604644775390625e-08 ;  /* 0x00000001ff027431 */ /* 0x000fe400000001ff */
[----:B------:R-:W-:-:S05]  /*4430*/  IMAD.MOV.U32 R3, RZ, RZ, 0x0 ;  /* 0x00000000ff037424 */ /* 0x000fca00078e00ff */
[----:B------:R0:W-:Y:S02]  /*4440*/  REDG.E.ADD.64.STRONG.GPU desc[UR10][R8.64], R2 ;  /* 0x000000020800798e */ /* 0x0001e4000c12e50a */
.L_x_2116:
[----:B--2---:R-:W-:Y:S05]  /*4450*/  BSYNC.RECONVERGENT B1 ;  /* 0x0000000000017941 */ /* 0x004fea0003800200 */
.L_x_2115:
[----:B------:R-:W-:-:S04]  /*4460*/  IADD3 R6, P1, PT, R4, R6, RZ ;  /* 0x0000000604067210 */ /* 0x000fc80007f3e0ff */
[----:B------:R-:W-:Y:S01]  /*4470*/  IADD3.X R5, PT, PT, RZ, R5, RZ, P1, !PT ;  /* 0x00000005ff057210 */ /* 0x000fe20000ffe4ff */
[----:B------:R-:W-:Y:S08]  /*4480*/  @P0 BRA `(.L_x_2120) ;  /* 0xfffffff800e00947 */ /* 0x000ff0000383ffff */
.L_x_2114:
[----:B0-234-:R-:W-:Y:S05]  /*4490*/  BSYNC B0 ;  /* 0x0000000000007941 */ /* 0x01dfea0003800000 */
.L_x_2113:
[----:B------:R-:W0:Y:S01]  /*44a0*/  LDC.64 R12, c[0x0][0x868] ;  /* 0x00021a00ff0c7b82 */ /* 0x000e220000000a00 */
[----:B------:R-:W-:-:S04]  /*44b0*/  ISETP.GE.U32.AND P0, PT, R21, 0x3, PT ;  /* 0x000000031500780c */ /* 0x000fc80003f06070 */
[----:B------:R-:W-:-:S13]  /*44c0*/  ISETP.GE.U32.AND.EX P0, PT, R14, RZ, PT, P0 ;  /* 0x000000ff0e00720c */ /* 0x000fda0003f06100 */
[----:B------:R-:W-:Y:S05]  /*44d0*/  @!P0 EXIT ;  /* 0x000000000000894d */ /* 0x000fea0003800000 */
[----:B------:R-:W-:Y:S01]  /*44e0*/  BSSY B0, `(.L_x_2121) ;  /* 0x000010d000007945 */ /* 0x000fe20003800000 */
.L_x_2142:
[----:B------:R-:W-:Y:S02]  /*44f0*/  IMAD R7, R5, UR20, RZ ;  /* 0x0000001405077c24 */ /* 0x000fe4000f8e02ff */
[----:B0-----:R-:W-:-:S04]  /*4500*/  IMAD.WIDE.U32 R2, R6, UR20, RZ ;  /* 0x0000001406027c25 */ /* 0x001fc8000f8e00ff */
[----:B------:R-:W-:Y:S01]  /*4510*/  IMAD R7, R6, UR21, R7 ;  /* 0x0000001506077c24 */ /* 0x000fe2000f8e0207 */
[----:B------:R-:W-:-:S03]  /*4520*/  LEA R8, P0, R2, UR22, 0x1 ;  /* 0x0000001602087c11 */ /* 0x000fc6000f8008ff */
[----:B------:R-:W-:-:S05]  /*4530*/  IMAD.IADD R3, R3, 0x1, R7 ;  /* 0x0000000103037824 */ /* 0x000fca00078e0207 */
[----:B------:R-:W-:-:S06]  /*4540*/  LEA.HI.X R9, R2, UR23, R3, 0x1, P0 ;  /* 0x0000001702097c11 */ /* 0x000fcc00080f0c03 */
[----:B------:R-:W2:Y:S01]  /*4550*/  LDG.E.S16 R9, desc[UR10][R8.64] ;  /* 0x0000000a08097981 */ /* 0x000ea2000c1e1700 */
        /* <DEDUP_REMOVED lines=37> */
.L_x_2125:
[----:B------:R-:W-:Y:S01]  /*47b0*/  IMAD.U32 R2, RZ, RZ, UR4 ;  /* 0x00000004ff027e24 */ /* 0x000fe2000f8e00ff */
[----:B------:R-:W-:Y:S02]  /*47c0*/  MOV R0, UR5 ;  /* 0x0000000500007c02 */ /* 0x000fe40008000f00 */
[----:B------:R-:W-:-:S07]  /*47d0*/  MOV R7, 0x47f0 ;  /* 0x000047f000077802 */ /* 0x000fce0000000f00 */
[----:B------:R-:W-:Y:S05]  /*47e0*/  CALL.REL.NOINC `($__internal_48_$__cuda_sm20_div_s64) ;  /* 0x0000000c00787944 */ /* 0x000fea0003c00000 */
.L_x_2126:
[----:B------:R-:W-:Y:S05]  /*47f0*/  BSYNC.RECONVERGENT B2 ;  /* 0x0000000000027941 */ /* 0x000fea0003800200 */
.L_x_2124:
        /* <DEDUP_REMOVED lines=12> */
[----:B------:R-:W-:Y:S02]  /*48c0*/  IMAD.MOV.U32 R2, RZ, RZ, 0x1 ;  /* 0x00000001ff027424 */ /* 0x000fe400078e00ff */
[----:B------:R-:W-:-:S05]  /*48d0*/  HFMA2 R3, -RZ, RZ, 0, 0 ;  /* 0x00000000ff037431 */ /* 0x000fca00000001ff */
[----:B------:R0:W-:Y:S02]  /*48e0*/  REDG.E.ADD.64.STRONG.GPU desc[UR10][R8.64], R2 ;  /* 0x000000020800798e */ /* 0x0001e4000c12e50a */
.L_x_2123:
[----:B------:R-:W-:Y:S05]  /*48f0*/  BSYNC.RECONVERGENT B1 ;  /* 0x0000000000017941 */ /* 0x000fea0003800200 */
.L_x_2122:
[----:B------:R-:W-:-:S05]  /*4900*/  IADD3 R6, P0, PT, R4, R6, RZ ;  /* 0x0000000604067210 */ /* 0x000fca0007f1e0ff */
[----:B------:R-:W-:Y:S02]  /*4910*/  IMAD.X R5, RZ, RZ, R5, P0 ;  /* 0x000000ffff057224 */ /* 0x000fe400000e0605 */
[----:B0-----:R-:W-:-:S04]  /*4920*/  IMAD.WIDE.U32 R2, R6, UR20, RZ ;  /* 0x0000001406027c25 */ /* 0x001fc8000f8e00ff */
[----:B------:R-:W-:Y:S01]  /*4930*/  IMAD R7, R5, UR20, RZ ;  /* 0x0000001405077c24 */ /* 0x000fe2000f8e02ff */
[----:B------:R-:W-:-:S03]  /*4940*/  LEA R8, P0, R2, UR22, 0x1 ;  /* 0x0000001602087c11 */ /* 0x000fc6000f8008ff */
[----:B------:R-:W-:-:S05]  /*4950*/  IMAD R7, R6, UR21, R7 ;  /* 0x0000001506077c24 */ /* 0x000fca000f8e0207 */
[----:B------:R-:W-:-:S04]  /*4960*/  IADD3 R3, PT, PT, R3, R7, RZ ;  /* 0x0000000703037210 */ /* 0x000fc80007ffe0ff */
[----:B------:R-:W-:-:S06]  /*4970*/  LEA.HI.X R9, R2, UR23, R3, 0x1, P0 ;  /* 0x0000001702097c11 */ /* 0x000fcc00080f0c03 */
[----:B------:R-:W2:Y:S01]  /*4980*/  LDG.E.S16 R9, desc[UR10][R8.64] ;  /* 0x0000000a08097981 */ /* 0x000ea2000c1e1700 */
        /* <DEDUP_REMOVED lines=36> */
.L_x_2130:
[----:B------:R-:W-:Y:S01]  /*4bd0*/  MOV R2, UR4 ;  /* 0x0000000400027c02 */ /* 0x000fe20008000f00 */
[----:B------:R-:W-:Y:S01]  /*4be0*/  IMAD.U32 R0, RZ, RZ, UR5 ;  /* 0x00000005ff007e24 */ /* 0x000fe2000f8e00ff */
[----:B------:R-:W-:-:S07]  /*4bf0*/  MOV R7, 0x4c10 ;  /* 0x00004c1000077802 */ /* 0x000fce0000000f00 */
[----:B------:R-:W-:Y:S05]  /*4c00*/  CALL.REL.NOINC `($__internal_48_$__cuda_sm20_div_s64) ;  /* 0x0000000800707944 */ /* 0x000fea0003c00000 */
.L_x_2131:
[----:B------:R-:W-:Y:S05]  /*4c10*/  BSYNC.RECONVERGENT B2 ;  /* 0x0000000000027941 */ /* 0x000fea0003800200 */
.L_x_2129:
        /* <DEDUP_REMOVED lines=12> */
[----:B------:R-:W-:Y:S01]  /*4ce0*/  IMAD.MOV.U32 R3, RZ, RZ, 0x0 ;  /* 0x00000000ff037424 */ /* 0x000fe200078e00ff */
[----:B------:R-:W-:-:S05]  /*4cf0*/  MOV R2, 0x1 ;  /* 0x0000000100027802 */ /* 0x000fca0000000f00 */
[----:B------:R0:W-:Y:S02]  /*4d00*/  REDG.E.ADD.64.STRONG.GPU desc[UR10][R8.64], R2 ;  /* 0x000000020800798e */ /* 0x0001e4000c12e50a */
.L_x_2128:
[----:B------:R-:W-:Y:S05]  /*4d10*/  BSYNC.RECONVERGENT B1 ;  /* 0x0000000000017941 */ /* 0x000fea0003800200 */
.L_x_2127:
        /* <DEDUP_REMOVED lines=45> */
.L_x_2135:
[----:B------:R-:W-:Y:S01]  /*4ff0*/  IMAD.U32 R2, RZ, RZ, UR4 ;  /* 0x00000004ff027e24 */ /* 0x000fe2000f8e00ff */
[----:B------:R-:W-:Y:S02]  /*5000*/  MOV R0, UR5 ;  /* 0x0000000500007c02 */ /* 0x000fe40008000f00 */
[----:B------:R-:W-:-:S07]  /*5010*/  MOV R7, 0x5030 ;  /* 0x0000503000077802 */ /* 0x000fce0000000f00 */
[----:B------:R-:W-:Y:S05]  /*5020*/  CALL.REL.NOINC `($__internal_48_$__cuda_sm20_div_s64) ;  /* 0x0000000400687944 */ /* 0x000fea0003c00000 */
.L_x_2136:
[----:B------:R-:W-:Y:S05]  /*5030*/  BSYNC.RECONVERGENT B2 ;  /* 0x0000000000027941 */ /* 0x000fea0003800200 */
.L_x_2134:
        /* <DEDUP_REMOVED lines=12> */
[----:B------:R-:W-:Y:S01]  /*5100*/  IMAD.MOV.U32 R2, RZ, RZ, 0x1 ;  /* 0x00000001ff027424 */ /* 0x000fe200078e00ff */
[----:B------:R-:W-:-:S05]  /*5110*/  MOV R3, 0x0 ;  /* 0x0000000000037802 */ /* 0x000fca0000000f00 */
[----:B------:R0:W-:Y:S02]  /*5120*/  REDG.E.ADD.64.STRONG.GPU desc[UR10][R8.64], R2 ;  /* 0x000000020800798e */ /* 0x0001e4000c12e50a */
.L_x_2133:
[----:B------:R-:W-:Y:S05]  /*5130*/  BSYNC.RECONVERGENT B1 ;  /* 0x0000000000017941 */ /* 0x000fea0003800200 */
.L_x_2132:
        /* <DEDUP_REMOVED lines=45> */
.L_x_2140:
[----:B------:R-:W-:Y:S01]  /*5410*/  MOV R2, UR4 ;  /* 0x0000000400027c02 */ /* 0x000fe20008000f00 */
[----:B------:R-:W-:Y:S01]  /*5420*/  IMAD.U32 R0, RZ, RZ, UR5 ;  /* 0x00000005ff007e24 */ /* 0x000fe2000f8e00ff */
[----:B------:R-:W-:-:S07]  /*5430*/  MOV R7, 0x5450 ;  /* 0x0000545000077802 */ /* 0x000fce0000000f00 */
[----:B------:R-:W-:Y:S05]  /*5440*/  CALL.REL.NOINC `($__internal_48_$__cuda_sm20_div_s64) ;  /* 0x0000000000607944 */ /* 0x000fea0003c00000 */
.L_x_2141:
[----:B------:R-:W-:Y:S05]  /*5450*/  BSYNC.RECONVERGENT B2 ;  /* 0x0000000000027941 */ /* 0x000fea0003800200 */
.L_x_2139:
        /* <DEDUP_REMOVED lines=15> */
.L_x_2138:
[----:B------:R-:W-:Y:S05]  /*5550*/  BSYNC.RECONVERGENT B1 ;  /* 0x0000000000017941 */ /* 0x000fea0003800200 */
.L_x_2137:
[----:B------:R-:W-:-:S04]  /*5560*/  IADD3 R6, P0, PT, R4, R6, RZ ;  /* 0x0000000604067210 */ /* 0x000fc80007f1e0ff */
[----:B------:R-:W-:Y:S02]  /*5570*/  IADD3.X R5, PT, PT, RZ, R5, RZ, P0, !PT ;  /* 0x00000005ff057210 */ /* 0x000fe400007fe4ff */
[----:B------:R-:W-:-:S04]  /*5580*/  ISETP.GE.U32.AND P0, PT, R6, UR32, PT ;  /* 0x0000002006007c0c */ /* 0x000fc8000bf06070 */
[----:B------:R-:W-:-:S13]  /*5590*/  ISETP.GE.AND.EX P0, PT, R5, UR33, PT, P0 ;  /* 0x0000002105007c0c */ /* 0x000fda000bf06300 */
[----:B------:R-:W-:Y:S05]  /*55a0*/  @!P0 BRA `(.L_x_2142) ;  /* 0xffffffec00d08947 */ /* 0x000fea000383ffff */
[----:B------:R-:W-:Y:S05]  /*55b0*/  BSYNC B0 ;  /* 0x0000000000007941 */ /* 0x000fea0003800000 */
.L_x_2121:
[----:B------:R-:W-:Y:S05]  /*55c0*/  EXIT ;  /* 0x000000000000794d */ /* 0x000fea0003800000 */
        .weak           $__internal_48_$__cuda_sm20_div_s64
        .type           $__internal_48_$__cuda_sm20_div_s64,@function
        .size           $__internal_48_$__cuda_sm20_div_s64,($__internal_49_$__cuda_sm20_div_u64 - $__internal_48_$__cuda_sm20_div_s64)
$__internal_48_$__cuda_sm20_div_s64:
        /* <DEDUP_REMOVED lines=86> */
[----:B------:R-:W-:Y:S06]  /*5b30*/  RET.REL.NODEC R10 `(_ZN2at4cuda17kernelHistogram1DIlslLi1ELi2ELin1ELNS0_23CUDAHistogramMemoryTypeE1EZNS0_21CUDA_tensor_histogramIlsLb0EEEbNS_6TensorES4_S4_lNS_14AccumulateTypeIT0_Lb1EE4typeES8_NS0_13TensorArgTypeES9_S9_EUllE0_EEvNS0_6detail10TensorInfoIT_T1_EESF_NSC_IKS6_SE_EElS8_S8_SE_T6_) ;  /* 0xffffffa40a307950 */ /* 0x000fec0003c3ffff */
        .weak           $__internal_49_$__cuda_sm20_div_u64
        .type           $__internal_49_$__cuda_sm20_div_u64,@function
        .size           $__internal_49_$__cuda_sm20_div_u64,(.L_x_6425 - $__internal_49_$__cuda_sm20_div_u64)
$__internal_49_$__cuda_sm20_div_u64:
        /* <DEDUP_REMOVED lines=69> */
[----:B------:R-:W-:Y:S06]  /*5f90*/  RET.REL.NODEC R2 `(_ZN2at4cuda17kernelHistogram1DIlslLi1ELi2ELin1ELNS0_23CUDAHistogramMemoryTypeE1EZNS0_21CUDA_tensor_histogramIlsLb0EEEbNS_6TensorES4_S4_lNS_14AccumulateTypeIT0_Lb1EE4typeES8_NS0_13TensorArgTypeES9_S9_EUllE0_EEvNS0_6detail10TensorInfoIT_T1_EESF_NSC_IKS6_SE_EElS8_S8_SE_T6_) ;  /* 0xffffffa002187950 */ /* 0x000fec0003c3ffff */
.L_x_2143:
        /* <DEDUP_REMOVED lines=14> */
.L_x_6425:


//--------------------- .text._ZN2at4cuda17kernelHistogram1DIlslLi1ELi2ELin1ELNS0_23CUDAHistogramMemoryTypeE0EZNS0_21CUDA_tensor_histogramIlsLb0EEEbNS_6TensorES4_S4_lNS_14AccumulateTypeIT0_Lb1EE4typeES8_NS0_13TensorArgTypeES9_S9_EUllE0_EEvNS0_6detail10TensorInfoIT_T1_EESF_NSC_IKS6_SE_EElS8_S8_SE_T6_ --------------------------
	.section	.text._ZN2at4cuda17kernelHistogram1DIlslLi1ELi2ELin1ELNS0_23CUDAHistogramMemoryTypeE0EZNS0_21CUDA_tensor_histogramIlsLb0EEEbNS_6TensorES4_S4_lNS_14AccumulateTypeIT0_Lb1EE4typeES8_NS0_13TensorArgTypeES9_S9_EUllE0_EEvNS0_6detail10TensorInfoIT_T1_EESF_NSC_IKS6_SE_EElS8_S8_SE_T6_,"ax",@progbits
	.align	128
        .global         _ZN2at4cuda17kernelHistogram1DIlslLi1ELi2ELin1ELNS0_23CUDAHistogramMemoryTypeE0EZNS0_21CUDA_tensor_histogramIlsLb0EEEbNS_6TensorES4_S4_lNS_14AccumulateTypeIT0_Lb1EE4typeES8_NS0_13TensorArgTypeES9_S9_EUllE0_EEvNS0_6detail10TensorInfoIT_T1_EESF_NSC_IKS6_SE_EElS8_S8_SE_T6_
        .type           _ZN2at4cuda17kernelHistogram1DIlslLi1ELi2ELin1ELNS0_23CUDAHistogramMemoryTypeE0EZNS0_21CUDA_tensor_histogramIlsLb0EEEbNS_6TensorES4_S4_lNS_14AccumulateTypeIT0_Lb1EE4typeES8_NS0_13TensorArgTypeES9_S9_EUllE0_EEvNS0_6detail10TensorInfoIT_T1_EESF_NSC_IKS6_SE_EElS8_S8_SE_T6_,@function
        .size           _ZN2at4cuda17kernelHistogram1DIlslLi1ELi2ELin1ELNS0_23CUDAHistogramMemoryTypeE0EZNS0_21CUDA_tensor_histogramIlsLb0EEEbNS_6TensorES4_S4_lNS_14AccumulateTypeIT0_Lb1EE4typeES8_NS0_13TensorArgTypeES9_S9_EUllE0_EEvNS0_6detail10TensorInfoIT_T1_EESF_NSC_IKS6_SE_EElS8_S8_SE_T6_,(.L_x_6427 - _ZN2at4cuda17kernelHistogram1DIlslLi1ELi2ELin1ELNS0_23CUDAHistogramMemoryTypeE0EZNS0_21CUDA_tensor_histogramIlsLb0EEEbNS_6TensorES4_S4_lNS_14AccumulateTypeIT0_Lb1EE4typeES8_NS0_13TensorArgTypeES9_S9_EUllE0_EEvNS0_6detail10TensorInfoIT_T1_EESF_NSC_IKS6_SE_EElS8_S8_SE_T6_)
        .other          _ZN2at4cuda17kernelHistogram1DIlslLi1ELi2ELin1ELNS0_23CUDAHistogramMemoryTypeE0EZNS0_21CUDA_tensor_histogramIlsLb0EEEbNS_6TensorES4_S4_lNS_14AccumulateTypeIT0_Lb1EE4typeES8_NS0_13TensorArgTypeES9_S9_EUllE0_EEvNS0_6detail10TensorInfoIT_T1_EESF_NSC_IKS6_SE_EElS8_S8_SE_T6_,@"STO_CUDA_ENTRY STV_DEFAULT"
_ZN2at4cuda17kernelHistogram1DIlslLi1ELi2ELin1ELNS0_23CUDAHistogramMemoryTypeE0EZNS0_21CUDA_tensor_histogramIlsLb0EEEbNS_6TensorES4_S4_lNS_14AccumulateTypeIT0_Lb1EE4typeES8_NS0_13TensorArgTypeES9_S9_EUllE0_EEvNS0_6detail10TensorInfoIT_T1_EESF_NSC_IKS6_SE_EElS8_S8_SE_T6_:
.text._ZN2at4cuda17kernelHistogram1DIlslLi1ELi2ELin1ELNS0_23CUDAHistogramMemoryTypeE0EZNS0_21CUDA_tensor_histogramIlsLb0EEEbNS_6TensorES4_S4_lNS_14AccumulateTypeIT0_Lb1EE4typeES8_NS0_13TensorArgTypeES9_S9_EUllE0_EEvNS0_6detail10TensorInfoIT_T1_EESF_NSC_IKS6_SE_EElS8_S8_SE_T6_:
        /* <DEDUP_REMOVED lines=45> */
.L_x_2147:
[----:B------:R-:W-:Y:S01]  /*02d0*/  IMAD.MOV.U32 R3, RZ, RZ, R6 ;  /* 0x000000ffff037224 */ /* 0x000fe200078e0006 */
[----:B------:R-:W-:-:S07]  /*02e0*/  MOV R8, 0x300 ;  /* 0x0000030000087802 */ /* 0x000fce0000000f00 */
[----:B------:R-:W-:Y:S05]  /*02f0*/  CALL.REL.NOINC `($__internal_51_$__cuda_sm20_div_u64) ;  /* 0x0000006800387944 */ /* 0x000fea0003c00000 */
.L_x_2148:
[----:B------:R-:W-:Y:S05]  /*0300*/  BSYNC.RECONVERGENT B1 ;  /* 0x0000000000017941 */ /* 0x000fea0003800200 */
.L_x_2146:
        /* <DEDUP_REMOVED lines=20> */
.L_x_2151:
[----:B------:R-:W-:Y:S01]  /*0450*/  IMAD R2, R7, 0x8, R0 ;  /* 0x0000000807027824 */ /* 0x000fe200078e0200 */
[----:B------:R-:W-:Y:S02]  /*0460*/  IADD3 R4, P0, PT, R4, 0x1, RZ ;  /* 0x0000000104047810 */ /* 0x000fe40007f1e0ff */
[----:B------:R-:W-:Y:S02]  /*0470*/  IADD3 R7, P2, PT, R10, R7, RZ ;  /* 0x000000070a077210 */ /* 0x000fe40007f5e0ff */
[----:B------:R0:W-:Y:S01]  /*0480*/  STS.64 [R2], RZ ;  /* 0x000000ff02007388 */ /* 0x0001e20000000a00 */
[----:B------:R-:W-:Y:S02]  /*0490*/  IADD3.X R3, PT, PT, RZ, R3, RZ, P0, !PT ;  /* 0x00000003ff037210 */ /* 0x000fe400007fe4ff */
[----:B------:R-:W-:Y:S01]  /*04a0*/  ISETP.NE.U32.AND P0, PT, R4, R5, PT ;  /* 0x000000050400720c */ /* 0x000fe20003f05070 */
[----:B------:R-:W-:-:S03]  /*04b0*/  IMAD.X R9, RZ, RZ, R9, P2 ;  /* 0x000000ffff097224 */ /* 0x000fc600010e0609 */
[----:B------:R-:W-:-:S13]  /*04c0*/  ISETP.NE.AND.EX P0, PT, R3, RZ, PT, P0 ;  /* 0x000000ff0300720c */ /* 0x000fda0003f05300 */
[----:B0-----:R-:W-:Y:S05]  /*04d0*/  @P0 BRA `(.L_x_2151) ;  /* 0xfffffffc00dc0947 */ /* 0x001fea000383ffff */
.L_x_2150:
[----:B------:R-:W-:Y:S05]  /*04e0*/  BSYNC.RECONVERGENT B1 ;  /* 0x0000000000017941 */ /* 0x000fea0003800200 */
.L_x_2149:
[----:B------:R-:W-:Y:S05]  /*04f0*/  @!P1 BRA `(.L_x_2145) ;  /* 0x0000000000409947 */ /* 0x000fea0003800000 */
[----:B------:R-:W0:Y:S01]  /*0500*/  S2R R3, SR_CgaCtaId ;  /* 0x0000000000037919 */ /* 0x000e220000008800 */
[----:B------:R-:W-:-:S04]  /*0510*/  MOV R0, 0x400 ;  /* 0x0000040000007802 */ /* 0x000fc80000000f00 */
[----:B0-----:R-:W-:-:S07]  /*0520*/  LEA R2, R3, R0, 0x18 ;  /* 0x0000000003027211 */ /* 0x001fce00078ec0ff */
.L_x_2152:
[----:B0-----:R-:W-:Y:S01]  /*0530*/  IMAD R11, R7, 0x8, R2 ;  /* 0x00000008070b7824 */ /* 0x001fe200078e0202 */
[----:B------:R-:W-:-:S04]  /*0540*/  LEA R7, P0, R10, R7, 0x2 ;  /* 0x000000070a077211 */ /* 0x000fc800078010ff */
[C---:B------:R-:W-:Y:S01]  /*0550*/  LEA R3, R10.reuse, R11, 0x3 ;  /* 0x0000000b0a037211 */ /* 0x040fe200078e18ff */
[----:B------:R0:W-:Y:S01]  /*0560*/  STS.64 [R11], RZ ;  /* 0x000000ff0b007388 */ /* 0x0001e20000000a00 */
[C---:B------:R-:W-:Y:S02]  /*0570*/  LEA.HI.X R9, R10.reuse, R9, RZ, 0x2, P0 ;  /* 0x000000090a097211 */ /* 0x040fe400000f14ff */
[----:B------:R-:W-:Y:S01]  /*0580*/  ISETP.GE.U32.AND P0, PT, R7, UR8, PT ;  /* 0x0000000807007c0c */ /* 0x000fe2000bf06070 */
[C---:B------:R-:W-:Y:S01]  /*0590*/  IMAD R5, R10.reuse, 0x8, R3 ;  /* 0x000000080a057824 */ /* 0x040fe200078e0203 */
[----:B------:R0:W-:Y:S02]  /*05a0*/  STS.64 [R3], RZ ;  /* 0x000000ff03007388 */ /* 0x0001e40000000a00 */
[----:B------:R-:W-:Y:S01]  /*05b0*/  ISETP.GE.AND.EX P0, PT, R9, UR9, PT, P0 ;  /* 0x0000000909007c0c */ /* 0x000fe2000bf06300 */
[----:B------:R-:W-:Y:S01]  /*05c0*/  IMAD R0, R10, 0x8, R5 ;  /* 0x000000080a007824 */ /* 0x000fe200078e0205 */
[----:B------:R0:W-:Y:S04]  /*05d0*/  STS.64 [R5], RZ ;  /* 0x000000ff05007388 */ /* 0x0001e80000000a00 */
[----:B------:R0:W-:Y:S07]  /*05e0*/  STS.64 [R0], RZ ;  /* 0x000000ff00007388 */ /* 0x0001ee0000000a00 */
[----:B------:R-:W-:Y:S05]  /*05f0*/  @!P0 BRA `(.L_x_2152) ;  /* 0xfffffffc00cc8947 */ /* 0x000fea000383ffff */
.L_x_2145:
[----:B------:R-:W-:Y:S05]  /*0600*/  BSYNC.RECONVERGENT B0 ;  /* 0x0000000000007941 */ /* 0x000fea0003800200 */
.L_x_2144:
        /* <DEDUP_REMOVED lines=11> */
[----:B------:R-:W-:Y:S01]  /*06c0*/  HFMA2 R29, -RZ, RZ, 0, 0 ;  /* 0x00000000ff1d7431 */ /* 0x000fe200000001ff */
[----:B------:R-:W3:Y:S05]  /*06d0*/  LDCU UR5, c[0x0][0x370] ;  /* 0x00006e00ff0577ac */ /* 0x000eea0008000800 */
[----:B0-----:R-:W2:Y:S01]  /*06e0*/  LDC.64 R2, c[0x0][0x868] ;  /* 0x00021a00ff027b82 */ /* 0x001ea20000000a00 */
[----:B---3--:R-:W-:Y:S01]  /*06f0*/  IMAD R32, R30, UR5, RZ ;  /* 0x000000051e207c24 */ /* 0x008fe2000f8e02ff */
[----:B-1----:R-:W-:-:S02]  /*0700*/  ISETP.GE.AND P0, PT, R36, 0x2, PT ;  /* 0x000000022400780c */ /* 0x002fc40003f06270 */
[----:B--2---:R-:W-:-:S04]  /*0710*/  IADD3 R2, P1, PT, -R2, UR6, RZ ;  /* 0x0000000602027c10 */ /* 0x004fc8000ff3e1ff */
[----:B------:R-:W-:-:S07]  /*0720*/  IADD3.X R28, PT, PT, ~R3, UR7, RZ, P1, !PT ;  /* 0x00000007031c7c10 */ /* 0x000fce0008ffe5ff */
[----:B------:R-:W-:Y:S05]  /*0730*/  @!P0 BRA `(.L_x_2154) ;  /* 0x0000003c00008947 */ /* 0x000fea0003800000 */
[C---:B------:R-:W-:Y:S02]  /*0740*/  VIADD R34, R36.reuse, 0xffffffff ;  /* 0xffffffff24227836 */ /* 0x040fe40000000000 */
[C---:B------:R-:W-:Y:S01]  /*0750*/  VIADD R37, R36.reuse, 0xfffffffc ;  /* 0xfffffffc24257836 */ /* 0x040fe20000000000 */
[----:B------:R-:W-:Y:S02]  /*0760*/  IADD3 R36, PT, PT, R36, -0x2, RZ ;  /* 0xfffffffe24247810 */ /* 0x000fe40007ffe0ff */
[----:B------:R-:W-:-:S05]  /*0770*/  LOP3.LUT R35, R34, 0xfffffff8, RZ, 0xc0, !PT ;  /* 0xfffffff822237812 */ /* 0x000fca00078ec0ff */
[----:B------:R-:W-:-:S07]  /*0780*/  IMAD.MOV R35, RZ, RZ, -R35 ;  /* 0x000000ffff237224 */ /* 0x000fce00078e0a23 */
.L_x_2212:
[----:B------:R-:W-:Y:S05]  /*0790*/  YIELD ;  /* 0x0000000000007946 */ /* 0x000fea0003800000 */
[----:B------:R-:W0:Y:S01]  /*07a0*/  LDCU UR5, c[0x0][0x858] ;  /* 0x00010b00ff0577ac */ /* 0x000e220008000800 */
        /* <DEDUP_REMOVED lines=8> */
.L_x_2180:
        /* <DEDUP_REMOVED lines=34> */
.L_x_2157:
[----:B------:R-:W-:Y:S01]  /*0a50*/  IMAD.MOV.U32 R7, RZ, RZ, R15 ;  /* 0x000000ffff077224 */ /* 0x000fe200078e000f */
[----:B------:R-:W-:Y:S01]  /*0a60*/  MOV R5, R12 ;  /* 0x0000000c00057202 */ /* 0x000fe20000000f00 */
[----:B------:R-:W-:Y:S01]  /*0a70*/  IMAD.MOV.U32 R4, RZ, RZ, R13 ;  /* 0x000000ffff047224 */ /* 0x000fe200078e000d */
[----:B------:R-:W-:-:S07]  /*0a80*/  MOV R3, 0xaa0 ;  /* 0x00000aa000037802 */ /* 0x000fce0000000f00 */
[----:B------:R-:W-:Y:S05]  /*0a90*/  CALL.REL.NOINC `($__internal_50_$__cuda_sm20_div_s64) ;  /* 0x0000005800f47944 */ /* 0x000fea0003c00000 */
        /* <DEDUP_REMOVED lines=11> */
.L_x_2158:
[----:B------:R-:W-:Y:S05]  /*0b50*/  BSYNC.RECONVERGENT B0 ;  /* 0x0000000000007941 */ /* 0x000fea0003800200 */
.L_x_2156:
        /* <DEDUP_REMOVED lines=40> */
.L_x_2160:
[----:B------:R-:W-:Y:S01]  /*0de0*/  IMAD.MOV.U32 R7, RZ, RZ, R12 ;  /* 0x000000ffff077224 */ /* 0x000fe200078e000c */
[----:B------:R-:W-:Y:S01]  /*0df0*/  MOV R5, R14 ;  /* 0x0000000e00057202 */ /* 0x000fe20000000f00 */
[----:B------:R-:W-:Y:S01]  /*0e00*/  IMAD.MOV.U32 R6, RZ, RZ, R13 ;  /* 0x000000ffff067224 */ /* 0x000fe200078e000d */
[----:B------:R-:W-:Y:S01]  /*0e10*/  MOV R3, 0xe40 ;  /* 0x00000e4000037802 */ /* 0x000fe20000000f00 */
[----:B------:R-:W-:-:S07]  /*0e20*/  IMAD.MOV.U32 R4, RZ, RZ, R15 ;  /* 0x000000ffff047224 */ /* 0x000fce00078e000f */
[----:B------:R-:W-:Y:S05]  /*0e30*/  CALL.REL.NOINC `($__internal_50_$__cuda_sm20_div_s64) ;  /* 0x00000058000c7944 */ /* 0x000fea0003c00000 */
        /* <DEDUP_REMOVED lines=10> */
.L_x_2161:
[----:B------:R-:W-:Y:S05]  /*0ee0*/  BSYNC.RECONVERGENT B0 ;  /* 0x0000000000007941 */ /* 0x000fea0003800200 */
.L_x_2159:
        /* <DEDUP_REMOVED lines=38> */
.L_x_2163:
[----:B------:R-:W-:Y:S01]  /*1150*/  IMAD.MOV.U32 R7, RZ, RZ, R12 ;  /* 0x000000ffff077224 */ /* 0x000fe200078e000c */
[----:B------:R-:W-:Y:S01]  /*1160*/  MOV R5, R14 ;  /* 0x0000000e00057202 */ /* 0x000fe20000000f00 */
[----:B------:R-:W-:Y:S01]  /*1170*/  IMAD.MOV.U32 R6, RZ, RZ, R13 ;  /* 0x000000ffff067224 */ /* 0x000fe200078e000d */
[----:B------:R-:W-:Y:S01]  /*1180*/  MOV R3, 0x11b0 ;  /* 0x000011b000037802 */ /* 0x000fe20000000f00 */
[----:B------:R-:W-:-:S07]  /*1190*/  IMAD.MOV.U32 R4, RZ, RZ, R15 ;  /* 0x000000ffff047224 */ /* 0x000fce00078e000f */
[----:B------:R-:W-:Y:S05]  /*11a0*/  CALL.REL.NOINC `($__internal_50_$__cuda_sm20_div_s64) ;  /* 0x0000005400307944 */ /* 0x000fea0003c00000 */
        /* <DEDUP_REMOVED lines=11> */
.L_x_2164:
[----:B------:R-:W-:Y:S05]  /*1260*/  BSYNC.RECONVERGENT B0 ;  /* 0x0000000000007941 */ /* 0x000fea0003800200 */
.L_x_2162:
        /* <DEDUP_REMOVED lines=37> */
.L_x_2166:
        /* <DEDUP_REMOVED lines=16> */
.L_x_2167:
[----:B------:R-:W-:Y:S05]  /*15c0*/  BSYNC.RECONVERGENT B0 ;  /* 0x0000000000007941 */ /* 0x000fea0003800200 */
.L_x_2165:
        /* <DEDUP_REMOVED lines=38> */
.L_x_2169:
        /* <DEDUP_REMOVED lines=16> */
.L_x_2170:
[----:B------:R-:W-:Y:S05]  /*1930*/  BSYNC.RECONVERGENT B0 ;  /* 0x0000000000007941 */ /* 0x000fea0003800200 */
.L_x_2168:
        /* <DEDUP_REMOVED lines=38> */
.L_x_2172:
        /* <DEDUP_REMOVED lines=16> */
.L_x_2173:
[----:B------:R-:W-:Y:S05]  /*1ca0*/  BSYNC.RECONVERGENT B0 ;  /* 0x0000000000007941 */ /* 0x000fea0003800200 */
.L_x_2171:
        /* <DEDUP_REMOVED lines=38> */
.L_x_2175:
        /* <DEDUP_REMOVED lines=16> */
.L_x_2176:
[----:B------:R-:W-:Y:S05]  /*2010*/  BSYNC.RECONVERGENT B0 ;  /* 0x0000000000007941 */ /* 0x000fea0003800200 */
.L_x_2174:
        /* <DEDUP_REMOVED lines=37> */
.L_x_2178:
[----:B------:R-:W-:Y:S01]  /*2270*/  MOV R7, R12 ;  /* 0x0000000c00077202 */ /* 0x000fe20000000f00 */
[----:B------:R-:W-:Y:S01]  /*2280*/  IMAD.MOV.U32 R6, RZ, RZ, R13 ;  /* 0x000000ffff067224 */ /* 0x000fe200078e000d */
[----:B------:R-:W-:Y:S01]  /*2290*/  MOV R4, R15 ;  /* 0x0000000f00047202 */ /* 0x000fe20000000f00 */
[----:B------:R-:W-:Y:S01]  /*22a0*/  IMAD.MOV.U32 R5, RZ, RZ, R14 ;  /* 0x000000ffff057224 */ /* 0x000fe200078e000e */
[----:B------:R-:W-:-:S07]  /*22b0*/  MOV R3, 0x22d0 ;  /* 0x000022d000037802 */ /* 0x000fce0000000f00 */
[----:B------:R-:W-:Y:S05]  /*22c0*/  CALL.REL.NOINC `($__internal_50_$__cuda_sm20_div_s64) ;  /* 0x0000004000e87944 */ /* 0x000fea0003c00000 */
        /* <DEDUP_REMOVED lines=11> */
.L_x_2179:
[----:B------:R-:W-:Y:S05]  /*2380*/  BSYNC.RECONVERGENT B0 ;  /* 0x0000000000007941 */ /* 0x000fea0003800200 */
.L_x_2177:
        /* <DEDUP_REMOVED lines=11> */
.L_x_2155:
        /* <DEDUP_REMOVED lines=41> */
.L_x_2185:
        /* <DEDUP_REMOVED lines=16> */
.L_x_2186:
[----:B------:R-:W-:Y:S05]  /*27d0*/  BSYNC.RECONVERGENT B1 ;  /* 0x0000000000017941 */ /* 0x000fea0003800200 */
.L_x_2184:
        /* <DEDUP_REMOVED lines=40> */
.L_x_2188:
        /* <DEDUP_REMOVED lines=16> */
.L_x_2189:
[----:B------:R-:W-:Y:S05]  /*2b60*/  BSYNC.RECONVERGENT B1 ;  /* 0x0000000000017941 */ /* 0x000fea0003800200 */
.L_x_2187:
        /* <DEDUP_REMOVED lines=38> */
.L_x_2191:
        /* <DEDUP_REMOVED lines=17> */
.L_x_2192:
[----:B------:R-:W-:Y:S05]  /*2ee0*/  BSYNC.RECONVERGENT B1 ;  /* 0x0000000000017941 */ /* 0x000fea0003800200 */
.L_x_2190:
        /* <DEDUP_REMOVED lines=37> */
.L_x_2194:
        /* <DEDUP_REMOVED lines=17> */
.L_x_2195:
[----:B------:R-:W-:Y:S05]  /*3250*/  BSYNC.RECONVERGENT B1 ;  /* 0x0000000000017941 */ /* 0x000fea0003800200 */
.L_x_2193:
[----:B------:R0:W1:Y:S02]  /*3260*/  LDC.64 R4, c[0x0][R20+0x450] ;  /* 0x0001140014047b82 */ /* 0x0000640000000a00 */
[----:B0-----:R-:W-:Y:S01]  /*3270*/  MOV R20, R18 ;  /* 0x0000001200147202 */ /* 0x001fe20000000f00 */
[----:B-1----:R-:W-:-:S04]  /*3280*/  IMAD R5, R5, R9, RZ ;  /* 0x0000000905057224 */ /* 0x002fc800078e02ff */
[----:B------:R-:W-:-:S04]  /*3290*/  IMAD.WIDE.U32 R8, R4, R9, R20 ;  /* 0x0000000904087225 */ /* 0x000fc800078e0014 */
[----:B------:R-:W-:Y:S02]  /*32a0*/  IMAD R5, R4, R3, R5 ;  /* 0x0000000304057224 */ /* 0x000fe400078e0205 */
[----:B------:R-:W-:Y:S02]  /*32b0*/  IMAD.MOV.U32 R19, RZ, RZ, R8 ;  /* 0x000000ffff137224 */ /* 0x000fe400078e0008 */
[----:B------:R-:W-:-:S07]  /*32c0*/  IMAD.IADD R18, R9, 0x1, R5 ;  /* 0x0000000109127824 */ /* 0x000fce00078e0205 */
.L_x_2183:
        /* <DEDUP_REMOVED lines=39> */
.L_x_2198:
        /* <DEDUP_REMOVED lines=16> */
.L_x_2199:
[----:B------:R-:W-:Y:S05]  /*3640*/  BSYNC.RECONVERGENT B1 ;  /* 0x0000000000017941 */ /* 0x000fea0003800200 */
.L_x_2197:
        /* <DEDUP_REMOVED lines=39> */
.L_x_2201:
[----:B------:R-:W-:Y:S01]  /*38c0*/  IMAD.MOV.U32 R7, RZ, RZ, R12 ;  /* 0x000000ffff077224 */ /* 0x000fe200078e000c */
[----:B------:R-:W-:Y:S01]  /*38d0*/  MOV R6, R13 ;  /* 0x0000000d00067202 */ /* 0x000fe20000000f00 */
[----:B------:R-:W-:Y:S01]  /*38e0*/  IMAD.MOV.U32 R5, RZ, RZ, R14 ;  /* 0x000000ffff057224 */ /* 0x000fe200078e000e */
[----:B------:R-:W-:Y:S01]  /*38f0*/  MOV R3, 0x3920 ;  /* 0x0000392000037802 */ /* 0x000fe20000000f00 */
[----:B------:R-:W-:-:S07]  /*3900*/  IMAD.MOV.U32 R4, RZ, RZ, R15 ;  /* 0x000000ffff047224 */ /* 0x000fce00078e000f */
[----:B------:R-:W-:Y:S05]  /*3910*/  CALL.REL.NOINC `($__internal_50_$__cuda_sm20_div_s64) ;  /* 0x0000002c00547944 */ /* 0x000fea0003c00000 */
        /* <DEDUP_REMOVED lines=11> */
.L_x_2202:
[----:B------:R-:W-:Y:S05]  /*39d0*/  BSYNC.RECONVERGENT B1 ;  /* 0x0000000000017941 */ /* 0x000fea0003800200 */
.L_x_2200:
[----:B------:R0:W1:Y:S02]  /*39e0*/  LDC.64 R4, c[0x0][R20+0x450] ;  /* 0x0001140014047b82 */ /* 0x0000640000000a00 */
[----:B0-----:R-:W-:Y:S02]  /*39f0*/  IMAD.MOV.U32 R20, RZ, RZ, R18 ;  /* 0x000000ffff147224 */ /* 0x001fe400078e0012 */
[-C--:B-1----:R-:W-:Y:S02]  /*3a00*/  IMAD R5, R5, R9.reuse, RZ ;  /* 0x0000000905057224 */ /* 0x082fe400078e02ff */
[----:B------:R-:W-:-:S04]  /*3a10*/  IMAD.WIDE.U32 R8, R4, R9, R20 ;  /* 0x0000000904087225 */ /* 0x000fc800078e0014 */
[----:B------:R-:W-:Y:S02]  /*3a20*/  IMAD R5, R4, R3, R5 ;  /* 0x0000000304057224 */ /* 0x000fe400078e0205 */
[----:B------:R-:W-:-:S03]  /*3a30*/  IMAD.MOV.U32 R19, RZ, RZ, R8 ;  /* 0x000000ffff137224 */ /* 0x000fc600078e0008 */
[----:B------:R-:W-:-:S07]  /*3a40*/  IADD3 R18, PT, PT, R9, R5, RZ ;  /* 0x0000000509127210 */ /* 0x000fce0007ffe0ff */
.L_x_2196:
        /* <DEDUP_REMOVED lines=36> */
.L_x_2204:
[----:B------:R-:W-:Y:S01]  /*3c90*/  IMAD.MOV.U32 R7, RZ, RZ, R15 ;  /* 0x000000ffff077224 */ /* 0x000fe200078e000f */
[----:B------:R-:W-:Y:S01]  /*3ca0*/  MOV R4, R13 ;  /* 0x0000000d00047202 */ /* 0x000fe20000000f00 */
[----:B------:R-:W-:Y:S01]  /*3cb0*/  IMAD.MOV.U32 R5, RZ, RZ, R12 ;  /* 0x000000ffff057224 */ /* 0x000fe200078e000c */
[----:B------:R-:W-:-:S07]  /*3cc0*/  MOV R3, 0x3ce0 ;  /* 0x00003ce000037802 */ /* 0x000fce0000000f00 */
[----:B------:R-:W-:Y:S05]  /*3cd0*/  CALL.REL.NOINC `($__internal_50_$__cuda_sm20_div_s64) ;  /* 0x0000002800647944 */ /* 0x000fea0003c00000 */
        /* <DEDUP_REMOVED lines=11> */
.L_x_2205:
[----:B------:R-:W-:Y:S05]  /*3d90*/  BSYNC.RECONVERGENT B1 ;  /* 0x0000000000017941 */ /* 0x000fea0003800200 */
.L_x_2203:
        /* <DEDUP_REMOVED lines=9> */
.L_x_2182:
[----:B------:R-:W-:Y:S05]  /*3e30*/  BSYNC.RECONVERGENT B0 ;  /* 0x0000000000007941 */ /* 0x000fea0003800200 */
.L_x_2181:
        /* <DEDUP_REMOVED lines=51> */
.L_x_2209:
[----:B------:R-:W-:Y:S01]  /*4170*/  IMAD.MOV.U32 R7, RZ, RZ, R4 ;  /* 0x000000ffff077224 */ /* 0x000fe200078e0004 */
[----:B------:R-:W-:Y:S01]  /*4180*/  MOV R5, R2 ;  /* 0x0000000200057202 */ /* 0x000fe20000000f00 */
[----:B------:R-:W-:Y:S01]  /*4190*/  IMAD.MOV.U32 R4, RZ, RZ, R28 ;  /* 0x000000ffff047224 */ /* 0x000fe200078e001c */
[----:B------:R-:W-:-:S07]  /*41a0*/  MOV R3, 0x41c0 ;  /* 0x000041c000037802 */ /* 0x000fce0000000f00 */
[----:B------:R-:W-:Y:S05]  /*41b0*/  CALL.REL.NOINC `($__internal_50_$__cuda_sm20_div_s64) ;  /* 0x00000024002c7944 */ /* 0x000fea0003c00000 */
.L_x_2210:
[----:B------:R-:W-:Y:S05]  /*41c0*/  BSYNC.RECONVERGENT B1 ;  /* 0x0000000000017941 */ /* 0x000fea0003800200 */
.L_x_2208:
        /* <DEDUP_REMOVED lines=9> */
[----:B------:R-:W-:-:S07]  /*4260*/  LEA R3, R5, UR5, 0x3 ;  /* 0x0000000505037c11 */ /* 0x000fce000f8e18ff */
.L_x_2211:
[----:B------:R-:W0:Y:S02]  /*4270*/  LDS.64 R4, [R3] ;  /* 0x0000000003047984 */ /* 0x000e240000000a00 */
[----:B0-----:R-:W-:-:S04]  /*4280*/  IADD3 R6, P0, PT, R4, 0x1, RZ ;  /* 0x0000000104067810 */ /* 0x001fc80007f1e0ff */
[----:B------:R-:W-:-:S08]  /*4290*/  IADD3.X R7, PT, PT, RZ, R5, RZ, P0, !PT ;  /* 0x00000005ff077210 */ /* 0x000fd000007fe4ff */
[----:B------:R-:W0:Y:S02]  /*42a0*/  ATOMS.CAST.SPIN.64 P0, [R3], R4, R6 ;  /* 0x000000040300758d */ /* 0x000e240001800406 */
[----:B0-----:R-:W-:Y:S05]  /*42b0*/  @!P0 BRA `(.L_x_2211) ;  /* 0xfffffffc00ec8947 */ /* 0x001fea000383ffff */
.L_x_2207:
[----:B------:R-:W-:Y:S05]  /*42c0*/  BSYNC.RECONVERGENT B0 ;  /* 0x0000000000007941 */ /* 0x000fea0003800200 */
.L_x_2206:
[----:B------:R-:W0:Y:S01]  /*42d0*/  LDCU.64 UR6, c[0x0][0x878] ;  /* 0x00010f00ff0677ac */ /* 0x000e220008000a00 */
[----:B------:R-:W-:-:S05]  /*42e0*/  IADD3 R27, P0, PT, R32, R27, RZ ;  /* 0x0000001b201b7210 */ /* 0x000fca0007f1e0ff */
[----:B------:R-:W-:Y:S01]  /*42f0*/  IMAD.X R29, RZ, RZ, R29, P0 ;  /* 0x000000ffff1d7224 */ /* 0x000fe200000e061d */
[----:B0-----:R-:W-:-:S04]  /*4300*/  ISETP.GE.U32.AND P0, PT, R27, UR6, PT ;  /* 0x000000061b007c0c */ /* 0x001fc8000bf06070 */
[----:B------:R-:W-:-:S13]  /*4310*/  ISETP.GE.AND.EX P0, PT, R29, UR7, PT, P0 ;  /* 0x000000071d007c0c */ /* 0x000fda000bf06300 */
[----:B------:R-:W-:Y:S05]  /*4320*/  @!P0 BRA `(.L_x_2212) ;  /* 0xffffffc400188947 */ /* 0x000fea000383ffff */
[----:B------:R-:W-:Y:S05]  /*4330*/  BRA `(.L_x_2153) ;  /* 0x0000001800947947 */ /* 0x000fea0003800000 */
.L_x_2154:
        /* <DEDUP_REMOVED lines=34> */
.L_x_2214:
[----:B------:R-:W-:Y:S01]  /*4560*/  IMAD.MOV.U32 R3, RZ, RZ, R6 ;  /* 0x000000ffff037224 */ /* 0x000fe200078e0006 */
[----:B------:R-:W-:Y:S02]  /*4570*/  MOV R10, R32 ;  /* 0x00000020000a7202 */ /* 0x000fe40000000f00 */
[----:B------:R-:W-:-:S07]  /*4580*/  MOV R8, 0x45a0 ;  /* 0x000045a000087802 */ /* 0x000fce0000000f00 */
[----:B------:R-:W-:Y:S05]  /*4590*/  CALL.REL.NOINC `($__internal_51_$__cuda_sm20_div_u64) ;  /* 0x0000002400907944 */ /* 0x000fea0003c00000 */
.L_x_2215:
[----:B------:R-:W-:Y:S05]  /*45a0*/  BSYNC.RECONVERGENT B0 ;  /* 0x0000000000007941 */ /* 0x000fea0003800200 */
.L_x_2213:
        /* <DEDUP_REMOVED lines=8> */
[----:B------:R-:W-:Y:S01]  /*4630*/  VIADD R13, R14, 0x1 ;  /* 0x000000010e0d7836 */ /* 0x000fe20000000000 */
[----:B------:R-:W-:Y:S01]  /*4640*/  MOV R18, 0x400 ;  /* 0x0000040000127802 */ /* 0x000fe20000000f00 */
[----:B------:R-:W-:Y:S02]  /*4650*/  HFMA2 R12, -RZ, RZ, 0, 0 ;  /* 0x00000000ff0c7431 */ /* 0x000fe400000001ff */
[----:B------:R-:W-:Y:S01]  /*4660*/  IMAD.MOV.U32 R0, RZ, RZ, RZ ;  /* 0x000000ffff007224 */ /* 0x000fe200078e00ff */
[----:B------:R-:W-:Y:S02]  /*4670*/  LOP3.LUT R13, R13, 0x3, RZ, 0xc0, !PT ;  /* 0x000000030d0d7812 */ /* 0x000fe400078ec0ff */
[----:B0-----:R-:W-:-:S07]  /*4680*/  LEA R18, R3, R18, 0x18 ;  /* 0x0000001203127211 */ /* 0x001fce00078ec0ff */
.L_x_2224:
[----:B------:R-:W-:Y:S05]  /*4690*/  YIELD ;  /* 0x0000000000007946 */ /* 0x000fea0003800000 */
[----:B------:R-:W0:Y:S01]  /*46a0*/  LDCU.64 UR6, c[0x0][0x790] ;  /* 0x0000f200ff0677ac */ /* 0x000e220008000a00 */
[----:B------:R-:W1:Y:S01]  /*46b0*/  LDC.64 R8, c[0x0][0x868] ;  /* 0x00021a00ff087b82 */ /* 0x000e620000000a00 */
        /* <DEDUP_REMOVED lines=8> */
[----:B------:R-:W0:Y:S01]  /*4740*/  LDG.E.S16 R7, desc[UR8][R6.64] ;  /* 0x0000000806077981 */ /* 0x000e22000c1e1700 */
[----:B------:R-:W-:Y:S01]  /*4750*/  IADD3 R12, P0, PT, R12, 0x1, RZ ;  /* 0x000000010c0c7810 */ /* 0x000fe20007f1e0ff */
[----:B------:R-:W-:Y:S03]  /*4760*/  BSSY.RECONVERGENT B1, `(.L_x_2218) ;  /* 0x000003b000017945 */ /* 0x000fe60003800200 */
[----:B------:R-:W-:Y:S02]  /*4770*/  IADD3.X R0, PT, PT, RZ, R0, RZ, P0, !PT ;  /* 0x00000000ff007210 */ /* 0x000fe400007fe4ff */
[----:B------:R-:W-:-:S04]  /*4780*/  ISETP.NE.U32.AND P0, PT, R12, R13, PT ;  /* 0x0000000d0c00720c */ /* 0x000fc80003f05070 */
[----:B------:R-:W-:Y:S02]  /*4790*/  ISETP.NE.AND.EX P0, PT, R0, RZ, PT, P0 ;  /* 0x000000ff0000720c */ /* 0x000fe40003f05300 */
        /* <DEDUP_REMOVED lines=36> */
.L_x_2221:
[----:B------:R-:W-:Y:S01]  /*49e0*/  IMAD.MOV.U32 R7, RZ, RZ, R4 ;  /* 0x000000ffff077224 */ /* 0x000fe200078e0004 */
[----:B------:R-:W-:Y:S01]  /*49f0*/  MOV R4, R28 ;  /* 0x0000001c00047202 */ /* 0x000fe20000000f00 */
[----:B------:R-:W-:Y:S01]  /*4a00*/  IMAD.MOV.U32 R5, RZ, RZ, R2 ;  /* 0x000000ffff057224 */ /* 0x000fe200078e0002 */
[----:B------:R-:W-:-:S07]  /*4a10*/  MOV R3, 0x4a30 ;  /* 0x00004a3000037802 */ /* 0x000fce0000000f00 */
[----:B------:R-:W-:Y:S05]  /*4a20*/  CALL.REL.NOINC `($__internal_50_$__cuda_sm20_div_s64) ;  /* 0x0000001c00107944 */ /* 0x000fea0003c00000 */
[----:B------:R-:W-:-:S07]  /*4a30*/  IMAD.MOV.U32 R3, RZ, RZ, R5 ;  /* 0x000000ffff037224 */ /* 0x000fce00078e0005 */
.L_x_2222:
[----:B------:R-:W-:Y:S05]  /*4a40*/  BSYNC.RECONVERGENT B2 ;  /* 0x0000000000027941 */ /* 0x000fea0003800200 */
.L_x_2220:
[----:B------:R-:W0:Y:S01]  /*4a50*/  LDCU.64 UR6, c[0x0][0x860] ;  /* 0x00010c00ff0677ac */ /* 0x000e220008000a00 */
[----:B------:R-:W-:Y:S02]  /*4a60*/  SHF.R.S32.HI R4, RZ, 0x1f, R3 ;  /* 0x0000001fff047819 */ /* 0x000fe40000011403 */
[----:B0-----:R-:W-:-:S04]  /*4a70*/  ISETP.NE.U32.AND P1, PT, R3, UR6, PT ;  /* 0x0000000603007c0c */ /* 0x001fc8000bf25070 */
[----:B------:R-:W-:-:S04]  /*4a80*/  ISETP.NE.AND.EX P1, PT, R4, UR7, PT, P1 ;  /* 0x0000000704007c0c */ /* 0x000fc8000bf25310 */
[----:B------:R-:W-:-:S05]  /*4a90*/  SEL R4, RZ, 0xffffffff, P1 ;  /* 0xffffffffff047807 */ /* 0x000fca0000800000 */
[----:B------:R-:W-:-:S05]  /*4aa0*/  IMAD.IADD R3, R3, 0x1, R4 ;  /* 0x0000000103037824 */ /* 0x000fca00078e0204 */
[----:B------:R-:W-:-:S07]  /*4ab0*/  LEA R3, R3, R18, 0x3 ;  /* 0x0000001203037211 */ /* 0x000fce00078e18ff */
.L_x_2223:
[----:B------:R-:W0:Y:S02]  /*4ac0*/  LDS.64 R4, [R3] ;  /* 0x0000000003047984 */ /* 0x000e240000000a00 */
[----:B0-----:R-:W-:-:S05]  /*4ad0*/  IADD3 R6, P1, PT, R4, 0x1, RZ ;  /* 0x0000000104067810 */ /* 0x001fca0007f3e0ff */
[----:B------:R-:W-:-:S07]  /*4ae0*/  IMAD.X R7, RZ, RZ, R5, P1 ;  /* 0x000000ffff077224 */ /* 0x000fce00008e0605 */
[----:B------:R-:W0:Y:S02]  /*4af0*/  ATOMS.CAST.SPIN.64 P1, [R3], R4, R6 ;  /* 0x000000040300758d */ /* 0x000e240001820406 */
[----:B0-----:R-:W-:Y:S05]  /*4b00*/  @!P1 BRA `(.L_x_2223) ;  /* 0xfffffffc00ec9947 */ /* 0x001fea000383ffff */
.L_x_2219:
[----:B------:R-:W-:Y:S05]  /*4b10*/  BSYNC.RECONVERGENT B1 ;  /* 0x0000000000017941 */ /* 0x000fea0003800200 */
.L_x_2218:
[----:B------:R-:W-:-:S05]  /*4b20*/  IADD3 R27, P1, PT, R32, R27, RZ ;  /* 0x0000001b201b7210 */ /* 0x000fca0007f3e0ff */
[----:B------:R-:W-:Y:S01]  /*4b30*/  IMAD.X R29, RZ, RZ, R29, P1 ;  /* 0x000000ffff1d7224 */ /* 0x000fe200008e061d */
[----:B------:R-:W-:Y:S07]  /*4b40*/  @P0 BRA `(.L_x_2224) ;  /* 0xfffffff800d00947 */ /* 0x000fee000383ffff */
.L_x_2217:
[----:B------:R-:W-:Y:S05]  /*4b50*/  BSYNC B0 ;  /* 0x0000000000007941 */ /* 0x000fea0003800000 */
.L_x_2216:
[----:B------:R-:W-:-:S04]  /*4b60*/  ISETP.GE.U32.AND P0, PT, R14, 0x3, PT ;  /* 0x000000030e00780c */ /* 0x000fc80003f06070 */
[----:B------:R-:W-:-:S13]  /*4b70*/  ISETP.GE.U32.AND.EX P0, PT, R15, RZ, PT, P0 ;  /* 0x000000ff0f00720c */ /* 0x000fda0003f06100 */
[----:B------:R-:W-:Y:S05]  /*4b80*/  @!P0 BRA `(.L_x_2153) ;  /* 0x0000001000808947 */ /* 0x000fea0003800000 */
[----:B------:R-:W0:Y:S01]  /*4b90*/  S2R R3, SR_CgaCtaId ;  /* 0x0000000000037919 */ /* 0x000e220000008800 */
[----:B------:R-:W-:-:S04]  /*4ba0*/  MOV R0, 0x400 ;  /* 0x0000040000007802 */ /* 0x000fc80000000f00 */
[----:B0-----:R-:W-:-:S07]  /*4bb0*/  LEA R0, R3, R0, 0x18 ;  /* 0x0000000003007211 */ /* 0x001fce00078ec0ff */
.L_x_2249:
        /* <DEDUP_REMOVED lines=49> */
.L_x_2228:
[----:B------:R-:W-:Y:S01]  /*4ed0*/  IMAD.MOV.U32 R7, RZ, RZ, R4 ;  /* 0x000000ffff077224 */ /* 0x000fe200078e0004 */
[----:B------:R-:W-:Y:S01]  /*4ee0*/  MOV R4, R28 ;  /* 0x0000001c00047202 */ /* 0x000fe20000000f00 */
[----:B------:R-:W-:Y:S01]  /*4ef0*/  IMAD.MOV.U32 R5, RZ, RZ, R2 ;  /* 0x000000ffff057224 */ /* 0x000fe200078e0002 */
[----:B------:R-:W-:-:S07]  /*4f00*/  MOV R3, 0x4f20 ;  /* 0x00004f2000037802 */ /* 0x000fce0000000f00 */
[----:B------:R-:W-:Y:S05]  /*4f10*/  CALL.REL.NOINC `($__internal_50_$__cuda_sm20_div_s64) ;  /* 0x0000001400d47944 */ /* 0x000fea0003c00000 */
[----:B------:R-:W-:-:S07]  /*4f20*/  IMAD.MOV.U32 R3, RZ, RZ, R5 ;  /* 0x000000ffff037224 */ /* 0x000fce00078e0005 */
.L_x_2229:
[----:B------:R-:W-:Y:S05]  /*4f30*/  BSYNC.RECONVERGENT B1 ;  /* 0x0000000000017941 */ /* 0x000fea0003800200 */
.L_x_2227:
[----:B------:R-:W0:Y:S01]  /*4f40*/  LDCU.64 UR6, c[0x0][0x860] ;  /* 0x00010c00ff0677ac */ /* 0x000e220008000a00 */
[----:B------:R-:W-:Y:S02]  /*4f50*/  SHF.R.S32.HI R4, RZ, 0x1f, R3 ;  /* 0x0000001fff047819 */ /* 0x000fe40000011403 */
[----:B0-----:R-:W-:-:S04]  /*4f60*/  ISETP.NE.U32.AND P0, PT, R3, UR6, PT ;  /* 0x0000000603007c0c */ /* 0x001fc8000bf05070 */
[----:B------:R-:W-:-:S04]  /*4f70*/  ISETP.NE.AND.EX P0, PT, R4, UR7, PT, P0 ;  /* 0x0000000704007c0c */ /* 0x000fc8000bf05300 */
[----:B------:R-:W-:-:S05]  /*4f80*/  SEL R4, RZ, 0xffffffff, P0 ;  /* 0xffffffffff047807 */ /* 0x000fca0000000000 */
[----:B------:R-:W-:-:S05]  /*4f90*/  IMAD.IADD R3, R3, 0x1, R4 ;  /* 0x0000000103037824 */ /* 0x000fca00078e0204 */
[----:B------:R-:W-:-:S07]  /*4fa0*/  LEA R3, R3, R0, 0x3 ;  /* 0x0000000003037211 */ /* 0x000fce00078e18ff */
.L_x_2230:
[----:B------:R-:W0:Y:S02]  /*4fb0*/  LDS.64 R4, [R3] ;  /* 0x0000000003047984 */ /* 0x000e240000000a00 */
[----:B0-----:R-:W-:-:S05]  /*4fc0*/  IADD3 R6, P0, PT, R4, 0x1, RZ ;  /* 0x0000000104067810 */ /* 0x001fca0007f1e0ff */
[----:B------:R-:W-:-:S07]  /*4fd0*/  IMAD.X R7, RZ, RZ, R5, P0 ;  /* 0x000000ffff077224 */ /* 0x000fce00000e0605 */
[----:B------:R-:W0:Y:S02]  /*4fe0*/  ATOMS.CAST.SPIN.64 P0, [R3], R4, R6 ;  /* 0x000000040300758d */ /* 0x000e240001800406 */
[----:B0-----:R-:W-:Y:S05]  /*4ff0*/  @!P0 BRA `(.L_x_2230) ;  /* 0xfffffffc00ec8947 */ /* 0x001fea000383ffff */
.L_x_2226:
[----:B------:R-:W-:Y:S05]  /*5000*/  BSYNC.RECONVERGENT B0 ;  /* 0x0000000000007941 */ /* 0x000fea0003800200 */
.L_x_2225:
[----:B------:R-:W0:Y:S01]  /*5010*/  LDCU.64 UR6, c[0x0][0x790] ;  /* 0x0000f200ff0677ac */ /* 0x000e220008000a00 */
[----:B------:R-:W-:Y:S01]  /*5020*/  IADD3 R27, P0, PT, R32, R27, RZ ;  /* 0x0000001b201b7210 */ /* 0x000fe20007f1e0ff */
[----:B------:R-:W1:Y:S01]  /*5030*/  LDC.64 R8, c[0x0][0x868] ;  /* 0x00021a00ff087b82 */ /* 0x000e620000000a00 */
[----:B------:R-:W2:Y:S03]  /*5040*/  LDCU.64 UR12, c[0x0][0x6c0] ;  /* 0x0000d800ff0c77ac */ /* 0x000ea60008000a00 */
[----:B------:R-:W-:-:S04]  /*5050*/  IMAD.X R29, RZ, RZ, R29, P0 ;  /* 0x000000ffff1d7224 */ /* 0x000fc800000e061d */
        /* <DEDUP_REMOVED lines=45> */
.L_x_2234:
[----:B------:R-:W-:Y:S01]  /*5330*/  IMAD.MOV.U32 R7, RZ, RZ, R4 ;  /* 0x000000ffff077224 */ /* 0x000fe200078e0004 */
[----:B------:R-:W-:Y:S01]  /*5340*/  MOV R4, R28 ;  /* 0x0000001c00047202 */ /* 0x000fe20000000f00 */
[----:B------:R-:W-:Y:S01]  /*5350*/  IMAD.MOV.U32 R5, RZ, RZ, R2 ;  /* 0x000000ffff057224 */ /* 0x000fe200078e0002 */
[----:B------:R-:W-:-:S07]  /*5360*/  MOV R3, 0x5380 ;  /* 0x0000538000037802 */ /* 0x000fce0000000f00 */
[----:B------:R-:W-:Y:S05]  /*5370*/  CALL.REL.NOINC `($__internal_50_$__cuda_sm20_div_s64) ;  /* 0x0000001000bc7944 */ /* 0x000fea0003c00000 */
[----:B------:R-:W-:-:S07]  /*5380*/  IMAD.MOV.U32 R3, RZ, RZ, R5 ;  /* 0x000000ffff037224 */ /* 0x000fce00078e0005 */
.L_x_2235:
[----:B------:R-:W-:Y:S05]  /*5390*/  BSYNC.RECONVERGENT B1 ;  /* 0x0000000000017941 */ /* 0x000fea0003800200 */
.L_x_2233:
[----:B------:R-:W0:Y:S01]  /*53a0*/  LDCU.64 UR6, c[0x0][0x860] ;  /* 0x00010c00ff0677ac */ /* 0x000e220008000a00 */
[----:B------:R-:W-:Y:S02]  /*53b0*/  SHF.R.S32.HI R4, RZ, 0x1f, R3 ;  /* 0x0000001fff047819 */ /* 0x000fe40000011403 */
[----:B0-----:R-:W-:-:S04]  /*53c0*/  ISETP.NE.U32.AND P0, PT, R3, UR6, PT ;  /* 0x0000000603007c0c */ /* 0x001fc8000bf05070 */
[----:B------:R-:W-:-:S04]  /*53d0*/  ISETP.NE.AND.EX P0, PT, R4, UR7, PT, P0 ;  /* 0x0000000704007c0c */ /* 0x000fc8000bf05300 */
[----:B------:R-:W-:-:S05]  /*53e0*/  SEL R4, RZ, 0xffffffff, P0 ;  /* 0xffffffffff047807 */ /* 0x000fca0000000000 */
[----:B------:R-:W-:-:S05]  /*53f0*/  IMAD.IADD R3, R3, 0x1, R4 ;  /* 0x0000000103037824 */ /* 0x000fca00078e0204 */
[----:B------:R-:W-:-:S07]  /*5400*/  LEA R3, R3, R0, 0x3 ;  /* 0x0000000003037211 */ /* 0x000fce00078e18ff */
.L_x_2236:
[----:B------:R-:W0:Y:S02]  /*5410*/  LDS.64 R4, [R3] ;  /* 0x0000000003047984 */ /* 0x000e240000000a00 */
[----:B0-----:R-:W-:-:S05]  /*5420*/  IADD3 R6, P0, PT, R4, 0x1, RZ ;  /* 0x0000000104067810 */ /* 0x001fca0007f1e0ff */
[----:B------:R-:W-:-:S07]  /*5430*/  IMAD.X R7, RZ, RZ, R5, P0 ;  /* 0x000000ffff077224 */ /* 0x000fce00000e0605 */
[----:B------:R-:W0:Y:S02]  /*5440*/  ATOMS.CAST.SPIN.64 P0, [R3], R4, R6 ;  /* 0x000000040300758d */ /* 0x000e240001800406 */
[----:B0-----:R-:W-:Y:S05]  /*5450*/  @!P0 BRA `(.L_x_2236) ;  /* 0xfffffffc00ec8947 */ /* 0x001fea000383ffff */
.L_x_2232:
[----:B------:R-:W-:Y:S05]  /*5460*/  BSYNC.RECONVERGENT B0 ;  /* 0x0000000000007941 */ /* 0x000fea0003800200 */
.L_x_2231:
        /* <DEDUP_REMOVED lines=50> */
.L_x_2240:
[----:B------:R-:W-:Y:S01]  /*5790*/  MOV R7, R4 ;  /* 0x0000000400077202 */ /* 0x000fe20000000f00 */
[----:B------:R-:W-:Y:S01]  /*57a0*/  IMAD.MOV.U32 R5, RZ, RZ, R2 ;  /* 0x000000ffff057224 */ /* 0x000fe200078e0002 */
[----:B------:R-:W-:Y:S02]  /*57b0*/  MOV R4, R28 ;  /* 0x0000001c00047202 */ /* 0x000fe40000000f00 */
[----:B------:R-:W-:-:S07]  /*57c0*/  MOV R3, 0x57e0 ;  /* 0x000057e000037802 */ /* 0x000fce0000000f00 */
[----:B------:R-:W-:Y:S05]  /*57d0*/  CALL.REL.NOINC `($__internal_50_$__cuda_sm20_div_s64) ;  /* 0x0000000c00a47944 */ /* 0x000fea0003c00000 */
[----:B------:R-:W-:-:S07]  /*57e0*/  IMAD.MOV.U32 R3, RZ, RZ, R5 ;  /* 0x000000ffff037224 */ /* 0x000fce00078e0005 */
.L_x_2241:
[----:B------:R-:W-:Y:S05]  /*57f0*/  BSYNC.RECONVERGENT B1 ;  /* 0x0000000000017941 */ /* 0x000fea0003800200 */
.L_x_2239:
[----:B------:R-:W0:Y:S01]  /*5800*/  LDCU.64 UR6, c[0x0][0x860] ;  /* 0x00010c00ff0677ac */ /* 0x000e220008000a00 */
[----:B------:R-:W-:Y:S02]  /*5810*/  SHF.R.S32.HI R4, RZ, 0x1f, R3 ;  /* 0x0000001fff047819 */ /* 0x000fe40000011403 */
[----:B0-----:R-:W-:-:S04]  /*5820*/  ISETP.NE.U32.AND P0, PT, R3, UR6, PT ;  /* 0x0000000603007c0c */ /* 0x001fc8000bf05070 */
[----:B------:R-:W-:-:S04]  /*5830*/  ISETP.NE.AND.EX P0, PT, R4, UR7, PT, P0 ;  /* 0x0000000704007c0c */ /* 0x000fc8000bf05300 */
[----:B------:R-:W-:-:S04]  /*5840*/  SEL R4, RZ, 0xffffffff, P0 ;  /* 0xffffffffff047807 */ /* 0x000fc80000000000 */
[----:B------:R-:W-:-:S05]  /*5850*/  IADD3 R3, PT, PT, R3, R4, RZ ;  /* 0x0000000403037210 */ /* 0x000fca0007ffe0ff */
[----:B------:R-:W-:-:S07]  /*5860*/  IMAD R3, R3, 0x8, R0 ;  /* 0x0000000803037824 */ /* 0x000fce00078e0200 */
.L_x_2242:
[----:B------:R-:W0:Y:S02]  /*5870*/  LDS.64 R4, [R3] ;  /* 0x0000000003047984 */ /* 0x000e240000000a00 */
[----:B0-----:R-:W-:-:S04]  /*5880*/  IADD3 R6, P0, PT, R4, 0x1, RZ ;  /* 0x0000000104067810 */ /* 0x001fc80007f1e0ff */
[----:B------:R-:W-:-:S08]  /*5890*/  IADD3.X R7, PT, PT, RZ, R5, RZ, P0, !PT ;  /* 0x00000005ff077210 */ /* 0x000fd000007fe4ff */
[----:B------:R-:W0:Y:S02]  /*58a0*/  ATOMS.CAST.SPIN.64 P0, [R3], R4, R6 ;  /* 0x000000040300758d */ /* 0x000e240001800406 */
[----:B0-----:R-:W-:Y:S05]  /*58b0*/  @!P0 BRA `(.L_x_2242) ;  /* 0xfffffffc00ec8947 */ /* 0x001fea000383ffff */
.L_x_2238:
[----:B------:R-:W-:Y:S05]  /*58c0*/  BSYNC.RECONVERGENT B0 ;  /* 0x0000000000007941 */ /* 0x000fea0003800200 */
.L_x_2237:
        /* <DEDUP_REMOVED lines=50> */
.L_x_2246:
[----:B------:R-:W-:Y:S01]  /*5bf0*/  MOV R7, R4 ;  /* 0x0000000400077202 */ /* 0x000fe20000000f00 */
[----:B------:R-:W-:Y:S01]  /*5c00*/  IMAD.MOV.U32 R5, RZ, RZ, R2 ;  /* 0x000000ffff057224 */ /* 0x000fe200078e0002 */
[----:B------:R-:W-:Y:S02]  /*5c10*/  MOV R4, R28 ;  /* 0x0000001c00047202 */ /* 0x000fe40000000f00 */
[----:B------:R-:W-:-:S07]  /*5c20*/  MOV R3, 0x5c40 ;  /* 0x00005c4000037802 */ /* 0x000fce0000000f00 */
[----:B------:R-:W-:Y:S05]  /*5c30*/  CALL.REL.NOINC `($__internal_50_$__cuda_sm20_div_s64) ;  /* 0x00000008008c7944 */ /* 0x000fea0003c00000 */
[----:B------:R-:W-:-:S07]  /*5c40*/  IMAD.MOV.U32 R3, RZ, RZ, R5 ;  /* 0x000000ffff037224 */ /* 0x000fce00078e0005 */
.L_x_2247:
[----:B------:R-:W-:Y:S05]  /*5c50*/  BSYNC.RECONVERGENT B1 ;  /* 0x0000000000017941 */ /* 0x000fea0003800200 */
.L_x_2245:
[----:B------:R-:W0:Y:S01]  /*5c60*/  LDCU.64 UR6, c[0x0][0x860] ;  /* 0x00010c00ff0677ac */ /* 0x000e220008000a00 */
[----:B------:R-:W-:Y:S02]  /*5c70*/  SHF.R.S32.HI R4, RZ, 0x1f, R3 ;  /* 0x0000001fff047819 */ /* 0x000fe40000011403 */
[----:B0-----:R-:W-:-:S04]  /*5c80*/  ISETP.NE.U32.AND P0, PT, R3, UR6, PT ;  /* 0x0000000603007c0c */ /* 0x001fc8000bf05070 */
[----:B------:R-:W-:-:S04]  /*5c90*/  ISETP.NE.AND.EX P0, PT, R4, UR7, PT, P0 ;  /* 0x0000000704007c0c */ /* 0x000fc8000bf05300 */
[----:B------:R-:W-:-:S04]  /*5ca0*/  SEL R4, RZ, 0xffffffff, P0 ;  /* 0xffffffffff047807 */ /* 0x000fc80000000000 */
[----:B------:R-:W-:-:S05]  /*5cb0*/  IADD3 R3, PT, PT, R3, R4, RZ ;  /* 0x0000000403037210 */ /* 0x000fca0007ffe0ff */
[----:B------:R-:W-:-:S07]  /*5cc0*/  IMAD R3, R3, 0x8, R0 ;  /* 0x0000000803037824 */ /* 0x000fce00078e0200 */
.L_x_2248:
[----:B------:R-:W0:Y:S02]  /*5cd0*/  LDS.64 R4, [R3] ;  /* 0x0000000003047984 */ /* 0x000e240000000a00 */
[----:B0-----:R-:W-:-:S04]  /*5ce0*/  IADD3 R6, P0, PT, R4, 0x1, RZ ;  /* 0x0000000104067810 */ /* 0x001fc80007f1e0ff */
[----:B------:R-:W-:-:S08]  /*5cf0*/  IADD3.X R7, PT, PT, RZ, R5, RZ, P0, !PT ;  /* 0x00000005ff077210 */ /* 0x000fd000007fe4ff */
[----:B------:R-:W0:Y:S02]  /*5d00*/  ATOMS.CAST.SPIN.64 P0, [R3], R4, R6 ;  /* 0x000000040300758d */ /* 0x000e240001800406 */
[----:B0-----:R-:W-:Y:S05]  /*5d10*/  @!P0 BRA `(.L_x_2248) ;  /* 0xfffffffc00ec8947 */ /* 0x001fea000383ffff */
.L_x_2244:
[----:B------:R-:W-:Y:S05]  /*5d20*/  BSYNC.RECONVERGENT B0 ;  /* 0x0000000000007941 */ /* 0x000fea0003800200 */
.L_x_2243:
[----:B------:R-:W0:Y:S01]  /*5d30*/  LDCU.64 UR6, c[0x0][0x878] ;  /* 0x00010f00ff0677ac */ /* 0x000e220008000a00 */
[----:B------:R-:W-:-:S05]  /*5d40*/  IADD3 R27, P0, PT, R32, R27, RZ ;  /* 0x0000001b201b7210 */ /* 0x000fca0007f1e0ff */
[----:B------:R-:W-:Y:S01]  /*5d50*/  IMAD.X R29, RZ, RZ, R29, P0 ;  /* 0x000000ffff1d7224 */ /* 0x000fe200000e061d */
[----:B0-----:R-:W-:-:S04]  /*5d60*/  ISETP.GE.U32.AND P0, PT, R27, UR6, PT ;  /* 0x000000061b007c0c */ /* 0x001fc8000bf06070 */
[----:B------:R-:W-:-:S13]  /*5d70*/  ISETP.GE.AND.EX P0, PT, R29, UR7, PT, P0 ;  /* 0x000000071d007c0c */ /* 0x000fda000bf06300 */
[----:B------:R-:W-:Y:S05]  /*5d80*/  @!P0 BRA `(.L_x_2249) ;  /* 0xffffffec008c8947 */ /* 0x000fea000383ffff */
.L_x_2153:
        /* <DEDUP_REMOVED lines=40> */
.L_x_2251:
[----:B------:R-:W-:Y:S01]  /*6010*/  IMAD.MOV.U32 R3, RZ, RZ, R6 ;  /* 0x000000ffff037224 */ /* 0x000fe200078e0006 */
[----:B------:R-:W-:Y:S02]  /*6020*/  MOV R10, R30 ;  /* 0x0000001e000a7202 */ /* 0x000fe40000000f00 */
[----:B------:R-:W-:-:S07]  /*6030*/  MOV R8, 0x6050 ;  /* 0x0000605000087802 */ /* 0x000fce0000000f00 */
[----:B------:R-:W-:Y:S05]  /*6040*/  CALL.REL.NOINC `($__internal_51_$__cuda_sm20_div_u64) ;  /* 0x0000000800e47944 */ /* 0x000fea0003c00000 */
.L_x_2252:
[----:B------:R-:W-:Y:S05]  /*6050*/  BSYNC.RECONVERGENT B0 ;  /* 0x0000000000007941 */ /* 0x000fea0003800200 */
.L_x_2250:
        /* <DEDUP_REMOVED lines=15> */
[----:B------:R-:W-:-:S04]  /*6150*/  IADD3 R0, P2, PT, RZ, -R0, RZ ;  /* 0x80000000ff007210 */ /* 0x000fc80007f5e0ff */
[----:B------:R-:W-:Y:S01]  /*6160*/  IADD3.X R8, PT, PT, RZ, -0x1, RZ, P2, !PT ;  /* 0xffffffffff087810 */ /* 0x000fe200017fe4ff */
[----:B0-----:R-:W-:Y:S02]  /*6170*/  IMAD R6, R33, UR6, RZ ;  /* 0x0000000621067c24 */ /* 0x001fe4000f8e02ff */
[----:B------:R-:W-:-:S04]  /*6180*/  IMAD.WIDE.U32 R2, R30, UR6, RZ ;  /* 0x000000061e027c25 */ /* 0x000fc8000f8e00ff */
[----:B------:R-:W-:Y:S01]  /*6190*/  IMAD.WIDE.U32 R4, R31, UR6, RZ ;  /* 0x000000061f047c25 */ /* 0x000fe2000f8e00ff */
[----:B-1----:R-:W-:-:S03]  /*61a0*/  ULEA UR4, UR5, UR4, 0x18 ;  /* 0x0000000405047291 */ /* 0x002fc6000f8ec0ff */
[C---:B------:R-:W-:Y:S01]  /*61b0*/  IMAD R7, R31.reuse, UR7, R6 ;  /* 0x000000071f077c24 */ /* 0x040fe2000f8e0206 */
[----:B--2---:R-:W-:Y:S01]  /*61c0*/  LEA R11, P1, R4, UR10, 0x3 ;  /* 0x0000000a040b7c11 */ /* 0x004fe2000f8218ff */
[----:B------:R-:W-:Y:S01]  /*61d0*/  IMAD R13, R30, UR7, R3 ;  /* 0x000000071e0d7c24 */ /* 0x000fe2000f8e0203 */
[----:B------:R-:W-:Y:S01]  /*61e0*/  LEA R9, R31, UR4, 0x3 ;  /* 0x000000041f097c11 */ /* 0x000fe2000f8e18ff */
[----:B------:R-:W-:-:S03]  /*61f0*/  IMAD.IADD R5, R5, 0x1, R7 ;  /* 0x0000000105057824 */ /* 0x000fc600078e0207 */
[----:B------:R-:W-:Y:S02]  /*6200*/  SHF.L.U64.HI R13, R2, 0x3, R13 ;  /* 0x00000003020d7819 */ /* 0x000fe4000001020d */
[----:B------:R-:W-:-:S07]  /*6210*/  LEA.HI.X R10, R4, UR11, R5, 0x3, P1 ;  /* 0x0000000b040a7c11 */ /* 0x000fce00088f1c05 */
.L_x_2255:
[----:B0-----:R0:W1:Y:S01]  /*6220*/  LDS.64 R4, [R9] ;  /* 0x0000000009047984 */ /* 0x0010620000000a00 */
        /* <DEDUP_REMOVED lines=11> */
[----:B-1----:R0:W-:Y:S04]  /*62e0*/  REDG.E.ADD.64.STRONG.GPU desc[UR8][R6.64], R4 ;  /* 0x000000040600798e */ /* 0x0021e8000c12e508 */
[----:B------:R-:W-:Y:S05]  /*62f0*/  @P1 BRA `(.L_x_2255) ;  /* 0xfffffffc00c81947 */ /* 0x000fea000383ffff */
.L_x_2254:
[----:B------:R-:W-:Y:S05]  /*6300*/  BSYNC.RECONVERGENT B0 ;  /* 0x0000000000007941 */ /* 0x000fea0003800200 */
.L_x_2253:
[----:B------:R-:W-:Y:S05]  /*6310*/  @!P0 EXIT ;  /* 0x000000000000894d */ /* 0x000fea0003800000 */
[----:B------:R-:W1:Y:S01]  /*6320*/  S2UR UR5, SR_CgaCtaId ;  /* 0x00000000000579c3 */ /* 0x000e620000008800 */
[----:B------:R-:W-:Y:S01]  /*6330*/  UMOV UR4, 0x400 ;  /* 0x0000040000047882 */ /* 0x000fe20000000000 */
[----:B------:R-:W2:Y:S01]  /*6340*/  LDCU.64 UR6, c[0x0][0x450] ;  /* 0x00008a00ff0677ac */ /* 0x000ea20008000a00 */
[----:B------:R-:W3:Y:S02]  /*6350*/  LDCU.128 UR12, c[0x0][0x380] ;  /* 0x00007000ff0c77ac */ /* 0x000ee40008000c00 */
[----:B-123--:R-:W-:-:S12]  /*6360*/  ULEA UR4, UR5, UR4, 0x18 ;  /* 0x0000000405047291 */ /* 0x00efd8000f8ec0ff */
.L_x_2256:
[----:B----4-:R-:W-:Y:S01]  /*6370*/  LEA R3, R31, UR4, 0x3 ;  /* 0x000000041f037c11 */ /* 0x010fe2000f8e18ff */
[----:B------:R-:W-:Y:S01]  /*6380*/  IMAD R0, R33, UR6, RZ ;  /* 0x0000000621007c24 */ /* 0x000fe2000f8e02ff */
[----:B------:R-:W-:Y:S01]  /*6390*/  IADD3 R14, P0, PT, R30, R31, RZ ;  /* 0x0000001f1e0e7210 */ /* 0x000fe20007f1e0ff */
[----:B------:R-:W-:-:S03]  /*63a0*/  IMAD.WIDE.U32 R12, R31, UR6, RZ ;  /* 0x000000061f0c7c25 */ /* 0x000fc6000f8e00ff */
[----:B------:R-:W-:Y:S01]  /*63b0*/  IADD3.X R33, PT, PT, RZ, R33, RZ, P0, !PT ;  /* 0x00000021ff217210 */ /* 0x000fe200007fe4ff */
[C---:B0-----:R-:W-:Y:S01]  /*63c0*/  IMAD R5, R30.reuse, 0x8, R3 ;  /* 0x000000081e057824 */ /* 0x041fe200078e0203 */
[----:B------:R-:W-:Y:S01]  /*63d0*/  IADD3 R17, P1, PT, R30, R14, RZ ;  /* 0x0000000e1e117210 */ /* 0x000fe20007f3e0ff */
[----:B------:R-:W0:Y:S01]  /*63e0*/  LDS.64 R2, [R3] ;  /* 0x0000000003027984 */ /* 0x000e220000000a00 */
[----:B------:R-:W-:Y:S01]  /*63f0*/  IMAD R11, R31, UR7, R0 ;  /* 0x000000071f0b7c24 */ /* 0x000fe2000f8e0200 */
[----:B------:R-:W-:Y:S02]  /*6400*/  LEA R10, P0, R12, UR12, 0x3 ;  /* 0x0000000c0c0a7c11 */ /* 0x000fe4000f8018ff */
[C---:B------:R-:W-:Y:S01]  /*6410*/  LEA R7, R30.reuse, R5, 0x3 ;  /* 0x000000051e077211 */ /* 0x040fe200078e18ff */
[----:B------:R-:W-:Y:S01]  /*6420*/  IMAD.IADD R11, R13, 0x1, R11 ;  /* 0x000000010d0b7824 */ /* 0x000fe200078e020b */
[----:B------:R-:W1:Y:S01]  /*6430*/  LDS.64 R4, [R5] ;  /* 0x0000000005047984 */ /* 0x000e620000000a00 */
[----:B------:R-:W-:Y:S01]  /*6440*/  IADD3.X R0, PT, PT, RZ, R33, RZ, P1, !PT ;  /* 0x00000021ff007210 */ /* 0x000fe20000ffe4ff */
[----:B------:R-:W-:Y:S01]  /*6450*/  IMAD R13, R33, UR6, RZ ;  /* 0x00000006210d7c24 */ /* 0x000fe2000f8e02ff */
[C---:B------:R-:W-:Y:S01]  /*6460*/  IADD3 R31, P1, PT, R30.reuse, R17, RZ ;  /* 0x000000111e1f7210 */ /* 0x040fe20007f3e0ff */
[----:B------:R-:W-:Y:S01]  /*6470*/  IMAD R8, R30, 0x8, R7 ;  /* 0x000000081e087824 */ /* 0x000fe200078e0207 */
[----:B------:R-:W-:Y:S01]  /*6480*/  LEA.HI.X R11, R12, UR13, R11, 0x3, P0 ;  /* 0x0000000d0c0b7c11 */ /* 0x000fe200080f1c0b */
[----:B------:R-:W2:Y:S01]  /*6490*/  LDS.64 R6, [R7] ;  /* 0x0000000007067984 */ /* 0x000ea20000000a00 */
[----:B------:R-:W-:-:S02]  /*64a0*/  IMAD R19, R14, UR7, R13 ;  /* 0x000000070e137c24 */ /* 0x000fc4000f8e020d */
[----:B------:R-:W-:Y:S01]  /*64b0*/  IMAD.WIDE.U32 R12, R14, UR6, RZ ;  /* 0x000000060e0c7c25 */ /* 0x000fe2000f8e00ff */
[----:B------:R-:W3:Y:S03]  /*64c0*/  LDS.64 R8, [R8] ;  /* 0x0000000008087984 */ /* 0x000ee60000000a00 */
[----:B------:R-:W-:Y:S01]  /*64d0*/  IMAD.X R33, RZ, RZ, R0, P1 ;  /* 0x000000ffff217224 */ /* 0x000fe200008e0600 */
[----:B------:R-:W-:Y:S01]  /*64e0*/  LEA R18, P0, R12, UR12, 0x3 ;  /* 0x0000000c0c127c11 */ /* 0x000fe2000f8018ff */
[----:B------:R-:W-:Y:S01]  /*64f0*/  IMAD R0, R0, UR6, RZ ;  /* 0x0000000600007c24 */ /* 0x000fe2000f8e02ff */
[----:B------:R-:W-:Y:S01]  /*6500*/  IADD3 R19, PT, PT, R13, R19, RZ ;  /* 0x000000130d137210 */ /* 0x000fe20007ffe0ff */
[----:B------:R-:W-:Y:S02]  /*6510*/  IMAD R20, R33, UR6, RZ ;  /* 0x0000000621147c24 */ /* 0x000fe4000f8e02ff */
[----:B------:R-:W-:Y:S01]  /*6520*/  IMAD.WIDE.U32 R14, R17, UR6, RZ ;  /* 0x00000006110e7c25 */ /* 0x000fe2000f8e00ff */
[----:B------:R-:W-:-:S03]  /*6530*/  LEA.HI.X R19, R12, UR13, R19, 0x3, P0 ;  /* 0x0000000d0c137c11 */ /* 0x000fc600080f1c13 */
[----:B------:R-:W-:Y:S02]  /*6540*/  IMAD R21, R17, UR7, R0 ;  /* 0x0000000711157c24 */ /* 0x000fe4000f8e0200 */
[----:B------:R-:W-:-:S04]  /*6550*/  IMAD.WIDE.U32 R16, R31, UR6, RZ ;  /* 0x000000061f107c25 */ /* 0x000fc8000f8e00ff */
[----:B------:R-:W-:Y:S01]  /*6560*/  IMAD R23, R31, UR7, R20 ;  /* 0x000000071f177c24 */ /* 0x000fe2000f8e0214 */
[----:B------:R-:W-:Y:S01]  /*6570*/  IADD3 R31, P0, PT, R30, R31, RZ ;  /* 0x0000001f1e1f7210 */ /* 0x000fe20007f1e0ff */
[----:B------:R-:W-:Y:S01]  /*6580*/  IMAD.IADD R15, R15, 0x1, R21 ;  /* 0x000000010f0f7824 */ /* 0x000fe200078e0215 */
[----:B------:R-:W-:Y:S02]  /*6590*/  LEA R20, P1, R14, UR12, 0x3 ;  /* 0x0000000c0e147c11 */ /* 0x000fe4000f8218ff */
[----:B------:R-:W-:Y:S01]  /*65a0*/  LEA R22, P2, R16, UR12, 0x3 ;  /* 0x0000000c10167c11 */ /* 0x000fe2000f8418ff */
[----:B------:R-:W-:Y:S01]  /*65b0*/  IMAD.X R33, RZ, RZ, R33, P0 ;  /* 0x000000ffff217224 */ /* 0x000fe200000e0621 */
[----:B------:R-:W-:Y:S01]  /*65c0*/  ISETP.GE.U32.AND P0, PT, R31, UR14, PT ;  /* 0x0000000e1f007c0c */ /* 0x000fe2000bf06070 */
[----:B0-----:R4:W-:Y:S01]  /*65d0*/  REDG.E.ADD.64.STRONG.GPU desc[UR8][R10.64], R2 ;  /* 0x000000020a00798e */ /* 0x0019e2000c12e508 */
[----:B------:R-:W-:Y:S02]  /*65e0*/  IADD3 R13, PT, PT, R17, R23, RZ ;  /* 0x00000017110d7210 */ /* 0x000fe40007ffe0ff */
[----:B------:R-:W-:Y:S01]  /*65f0*/  ISETP.GE.AND.EX P0, PT, R33, UR15, PT, P0 ;  /* 0x0000000f21007c0c */ /* 0x000fe2000bf06300 */
[----:B-1----:R4:W-:Y:S01]  /*6600*/  REDG.E.ADD.64.STRONG.GPU desc[UR8][R18.64], R4 ;  /* 0x000000041200798e */ /* 0x0029e2000c12e508 */
[----:B------:R-:W-:-:S02]  /*6610*/  LEA.HI.X R21, R14, UR13, R15, 0x3, P1 ;  /* 0x0000000d0e157c11 */ /* 0x000fc400088f1c0f */
[----:B------:R-:W-:-:S03]  /*6620*/  LEA.HI.X R23, R16, UR13, R13, 0x3, P2 ;  /* 0x0000000d10177c11 */ /* 0x000fc600090f1c0d */
[----:B--2---:R4:W-:Y:S04]  /*6630*/  REDG.E.ADD.64.STRONG.GPU desc[UR8][R20.64], R6 ;  /* 0x000000061400798e */ /* 0x0049e8000c12e508 */
[----:B---3--:R4:W-:Y:S02]  /*6640*/  REDG.E.ADD.64.STRONG.GPU desc[UR8][R22.64], R8 ;  /* 0x000000081600798e */ /* 0x0089e4000c12e508 */
[----:B------:R-:W-:Y:S05]  /*6650*/  @!P0 BRA `(.L_x_2256) ;  /* 0xfffffffc00448947 */ /* 0x000fea000383ffff */
[----:B------:R-:W-:Y:S05]  /*6660*/  EXIT ;  /* 0x000000000000794d */ /* 0x000fea0003800000 */
        .weak           $__internal_50_$__cuda_sm20_div_s64
        .type           $__internal_50_$__cuda_sm20_div_s64,@function
        .size           $__internal_50_$__cuda_sm20_div_s64,($__internal_51_$__cuda_sm20_div_u64 - $__internal_50_$__cuda_sm20_div_s64)
$__internal_50_$__cuda_sm20_div_s64:
        /* <DEDUP_REMOVED lines=86> */
[----:B------:R-:W-:Y:S06]  /*6bd0*/  RET.REL.NODEC R8 `(_ZN2at4cuda17kernelHistogram1DIlslLi1ELi2ELin1ELNS0_23CUDAHistogramMemoryTypeE0EZNS0_21CUDA_tensor_histogramIlsLb0EEEbNS_6TensorES4_S4_lNS_14AccumulateTypeIT0_Lb1EE4typeES8_NS0_13TensorArgTypeES9_S9_EUllE0_EEvNS0_6detail10TensorInfoIT_T1_EESF_NSC_IKS6_SE_EElS8_S8_SE_T6_) ;  /* 0xffffff9408087950 */ /* 0x000fec0003c3ffff */
        .weak           $__internal_51_$__cuda_sm20_div_u64
        .type           $__internal_51_$__cuda_sm20_div_u64,@function
        .size           $__internal_51_$__cuda_sm20_div_u64,(.L_x_6427 - $__internal_51_$__cuda_sm20_div_u64)
$__internal_51_$__cuda_sm20_div_u64:
        /* <DEDUP_REMOVED lines=71> */
[----:B------:R-:W-:Y:S06]  /*7050*/  RET.REL.NODEC R8 `(_ZN2at4cuda17kernelHistogram1DIlslLi1ELi2ELin1ELNS0_23CUDAHistogramMemoryTypeE0EZNS0_21CUDA_tensor_histogramIlsLb0EEEbNS_6TensorES4_S4_lNS_14AccumulateTypeIT0_Lb1EE4typeES8_NS0_13TensorArgTypeES9_S9_EUllE0_EEvNS0_6detail10TensorInfoIT_T1_EESF_NSC_IKS6_SE_EElS8_S8_SE_T6_) ;  /* 0xffffff8c08e87950 */ /* 0x000fec0003c3ffff */
.L_x_2257:
        /* <DEDUP_REMOVED lines=10> */
.L_x_6427:


//--------------------- .text._ZN2at4cuda17kernelHistogram1DIlslLi1ELi2ELin1ELNS0_23CUDAHistogramMemoryTypeE1EZNS0_21CUDA_tensor_histogramIlsLb0EEEbNS_6TensorES4_S4_lNS_14AccumulateTypeIT0_Lb1EE4typeES8_NS0_13TensorArgTypeES9_S9_EUllE_EEvNS0_6detail10TensorInfoIT_T1_EESF_NSC_IKS6_SE_EElS8_S8_SE_T6_ --------------------------
	.section	.text._ZN2at4cuda17kernelHistogram1DIlslLi1ELi2ELin1ELNS0_23CUDAHistogramMemoryTypeE1EZNS0_21CUDA_tensor_histogramIlsLb0EEEbNS_6TensorES4_S4_lNS_14AccumulateTypeIT0_Lb1EE4typeES8_NS0_13TensorArgTypeES9_S9_EUllE_EEvNS0_6detail10TensorInfoIT_T1_EESF_NSC_IKS6_SE_EElS8_S8_SE_T6_,"ax",@progbits
	.align	128
        .global         _ZN2at4cuda17kernelHistogram1DIlslLi1ELi2ELin1ELNS0_23CUDAHistogramMemoryTypeE1EZNS0_21CUDA_tensor_histogramIlsLb0EEEbNS_6TensorES4_S4_lNS_14AccumulateTypeIT0_Lb1EE4typeES8_NS0_13TensorArgTypeES9_S9_EUllE_EEvNS0_6detail10TensorInfoIT_T1_EESF_NSC_IKS6_SE_EElS8_S8_SE_T6_
        .type           _ZN2at4cuda17kernelHistogram1DIlslLi1ELi2ELin1ELNS0_23CUDAHistogramMemoryTypeE1EZNS0_21CUDA_tensor_histogramIlsLb0EEEbNS_6TensorES4_S4_lNS_14AccumulateTypeIT0_Lb1EE4typeES8_NS0_13TensorArgTypeES9_S9_EUllE_EEvNS0_6detail10TensorInfoIT_T1_EESF_NSC_IKS6_SE_EElS8_S8_SE_T6_,@function
        .size           _ZN2at4cuda17kernelHistogram1DIlslLi1ELi2ELin1ELNS0_23CUDAHistogramMemoryTypeE1EZNS0_21CUDA_tensor_histogramIlsLb0EEEbNS_6TensorES4_S4_lNS_14AccumulateTypeIT0_Lb1EE4typeES8_NS0_13TensorArgTypeES9_S9_EUllE_EEvNS0_6detail10TensorInfoIT_T1_EESF_NSC_IKS6_SE_EElS8_S8_SE_T6_,(.L_x_6429 - _ZN2at4cuda17kernelHistogram1DIlslLi1ELi2ELin1ELNS0_23CUDAHistogramMemoryTypeE1EZNS0_21CUDA_tensor_histogramIlsLb0EEEbNS_6TensorES4_S4_lNS_14AccumulateTypeIT0_Lb1EE4typeES8_NS0_13TensorArgTypeES9_S9_EUllE_EEvNS0_6detail10TensorInfoIT_T1_EESF_NSC_IKS6_SE_EElS8_S8_SE_T6_)
        .other          _ZN2at4cuda17kernelHistogram1DIlslLi1ELi2ELin1ELNS0_23CUDAHistogramMemoryTypeE1EZNS0_21CUDA_tensor_histogramIlsLb0EEEbNS_6TensorES4_S4_lNS_14AccumulateTypeIT0_Lb1EE4typeES8_NS0_13TensorArgTypeES9_S9_EUllE_EEvNS0_6detail10TensorInfoIT_T1_EESF_NSC_IKS6_SE_EElS8_S8_SE_T6_,@"STO_CUDA_ENTRY STV_DEFAULT"
_ZN2at4cuda17kernelHistogram1DIlslLi1ELi2ELin1ELNS0_23CUDAHistogramMemoryTypeE1EZNS0_21CUDA_tensor_histogramIlsLb0EEEbNS_6TensorES4_S4_lNS_14AccumulateTypeIT0_Lb1EE4typeES8_NS0_13TensorArgTypeES9_S9_EUllE_EEvNS0_6detail10TensorInfoIT_T1_EESF_NSC_IKS6_SE_EElS8_S8_SE_T6_:
.text._ZN2at4cuda17kernelHistogram1DIlslLi1ELi2ELin1ELNS0_23CUDAHistogramMemoryTypeE1EZNS0_21CUDA_tensor_histogramIlsLb0EEEbNS_6TensorES4_S4_lNS_14AccumulateTypeIT0_Lb1EE4typeES8_NS0_13TensorArgTypeES9_S9_EUllE_EEvNS0_6detail10TensorInfoIT_T1_EESF_NSC_IKS6_SE_EElS8_S8_SE_T6_:
        /* <DEDUP_REMOVED lines=26> */
.L_x_2315:
        /* <DEDUP_REMOVED lines=10> */
.L_x_2284:
        /* <DEDUP_REMOVED lines=33> */
.L_x_2261:
[----:B------:R-:W-:Y:S01]  /*0450*/  MOV R10, R26 ;  /* 0x0000001a000a7202 */ /* 0x000fe20000000f00 */
[----:B------:R-:W-:Y:S01]  /*0460*/  IMAD.MOV.U32 R0, RZ, RZ, R22 ;  /* 0x000000ffff007224 */ /* 0x000fe200078e0016 */
[----:B------:R-:W-:Y:S01]  /*0470*/  MOV R6, 0x4a0 ;  /* 0x000004a000067802 */ /* 0x000fe20000000f00 */
[----:B------:R-:W-:-:S07]  /*0480*/  IMAD.MOV.U32 R3, RZ, RZ, R23 ;  /* 0x000000ffff037224 */ /* 0x000fce00078e0017 */
[----:B------:R-:W-:Y:S05]  /*0490*/  CALL.REL.NOINC `($__internal_52_$__cuda_sm20_div_s64) ;  /* 0x0000005000cc7944 */ /* 0x000fea0003c00000 */
        /* <DEDUP_REMOVED lines=9> */
.L_x_2262:
[----:B------:R-:W-:Y:S05]  /*0530*/  BSYNC.RECONVERGENT B0 ;  /* 0x0000000000007941 */ /* 0x000fea0003800200 */
.L_x_2260:
        /* <DEDUP_REMOVED lines=37> */
.L_x_2264:
[----:B------:R-:W-:Y:S01]  /*0790*/  MOV R10, R30 ;  /* 0x0000001e000a7202 */ /* 0x000fe20000000f00 */
[----:B------:R-:W-:Y:S01]  /*07a0*/  IMAD.MOV.U32 R5, RZ, RZ, R31 ;  /* 0x000000ffff057224 */ /* 0x000fe200078e001f */
[----:B------:R-:W-:Y:S01]  /*07b0*/  MOV R3, R27 ;  /* 0x0000001b00037202 */ /* 0x000fe20000000f00 */
[----:B------:R-:W-:Y:S01]  /*07c0*/  IMAD.MOV.U32 R0, RZ, RZ, R26 ;  /* 0x000000ffff007224 */ /* 0x000fe200078e001a */
[----:B------:R-:W-:-:S07]  /*07d0*/  MOV R6, 0x7f0 ;  /* 0x000007f000067802 */ /* 0x000fce0000000f00 */
[----:B------:R-:W-:Y:S05]  /*07e0*/  CALL.REL.NOINC `($__internal_52_$__cuda_sm20_div_s64) ;  /* 0x0000004c00f87944 */ /* 0x000fea0003c00000 */
        /* <DEDUP_REMOVED lines=10> */
.L_x_2265:
[----:B------:R-:W-:Y:S05]  /*0890*/  BSYNC.RECONVERGENT B0 ;  /* 0x0000000000007941 */ /* 0x000fea0003800200 */
.L_x_2263:
        /* <DEDUP_REMOVED lines=38> */
.L_x_2267:
        /* <DEDUP_REMOVED lines=16> */
.L_x_2268:
[----:B------:R-:W-:Y:S05]  /*0c00*/  BSYNC.RECONVERGENT B0 ;  /* 0x0000000000007941 */ /* 0x000fea0003800200 */
.L_x_2266:
        /* <DEDUP_REMOVED lines=37> */
.L_x_2270:
[----:B------:R-:W-:Y:S01]  /*0e60*/  IMAD.MOV.U32 R10, RZ, RZ, R26 ;  /* 0x000000ffff0a7224 */ /* 0x000fe200078e001a */
[----:B------:R-:W-:Y:S01]  /*0e70*/  MOV R5, R27 ;  /* 0x0000001b00057202 */ /* 0x000fe20000000f00 */
[----:B------:R-:W-:Y:S01]  /*0e80*/  IMAD.MOV.U32 R0, RZ, RZ, R16 ;  /* 0x000000ffff007224 */ /* 0x000fe200078e0010 */
[----:B------:R-:W-:Y:S01]  /*0e90*/  MOV R6, 0xec0 ;  /* 0x00000ec000067802 */ /* 0x000fe20000000f00 */
[----:B------:R-:W-:-:S07]  /*0ea0*/  IMAD.MOV.U32 R3, RZ, RZ, R17 ;  /* 0x000000ffff037224 */ /* 0x000fce00078e0011 */
[----:B------:R-:W-:Y:S05]  /*0eb0*/  CALL.REL.NOINC `($__internal_52_$__cuda_sm20_div_s64) ;  /* 0x0000004800447944 */ /* 0x000fea0003c00000 */
        /* <DEDUP_REMOVED lines=10> */
.L_x_2271:
[----:B------:R-:W-:Y:S05]  /*0f60*/  BSYNC.RECONVERGENT B0 ;  /* 0x0000000000007941 */ /* 0x000fea0003800200 */
.L_x_2269:
        /* <DEDUP_REMOVED lines=38> */
.L_x_2273:
        /* <DEDUP_REMOVED lines=16> */
.L_x_2274:
[----:B------:R-:W-:Y:S05]  /*12d0*/  BSYNC.RECONVERGENT B0 ;  /* 0x0000000000007941 */ /* 0x000fea0003800200 */
.L_x_2272:
        /* <DEDUP_REMOVED lines=38> */
.L_x_2276:
        /* <DEDUP_REMOVED lines=16> */
.L_x_2277:
[----:B------:R-:W-:Y:S05]  /*1640*/  BSYNC.RECONVERGENT B0 ;  /* 0x0000000000007941 */ /* 0x000fea0003800200 */
.L_x_2275:
        /* <DEDUP_REMOVED lines=38> */
.L_x_2279:
        /* <DEDUP_REMOVED lines=16> */
.L_x_2280:
[----:B------:R-:W-:Y:S05]  /*19b0*/  BSYNC.RECONVERGENT B0 ;  /* 0x0000000000007941 */ /* 0x000fea0003800200 */
.L_x_2278:
        /* <DEDUP_REMOVED lines=38> */
.L_x_2282:
[----:B------:R-:W-:Y:S01]  /*1c20*/  IMAD.MOV.U32 R10, RZ, RZ, R26 ;  /* 0x000000ffff0a7224 */ /* 0x000fe200078e001a */
        /* <DEDUP_REMOVED lines=15> */
.L_x_2283:
[----:B------:R-:W-:Y:S05]  /*1d20*/  BSYNC.RECONVERGENT B0 ;  /* 0x0000000000007941 */ /* 0x000fea0003800200 */
.L_x_2281:
        /* <DEDUP_REMOVED lines=9> */
.L_x_2259:
        /* <DEDUP_REMOVED lines=40> */
.L_x_2289:
        /* <DEDUP_REMOVED lines=14> */
.L_x_2290:
[----:B------:R-:W-:Y:S05]  /*2120*/  BSYNC.RECONVERGENT B1 ;  /* 0x0000000000017941 */ /* 0x000fea0003800200 */
.L_x_2288:
        /* <DEDUP_REMOVED lines=37> */
.L_x_2292:
[----:B------:R-:W-:Y:S01]  /*2380*/  MOV R10, R24 ;  /* 0x00000018000a7202 */ /* 0x000fe20000000f00 */
[----:B------:R-:W-:Y:S01]  /*2390*/  IMAD.MOV.U32 R5, RZ, RZ, R25 ;  /* 0x000000ffff057224 */ /* 0x000fe200078e0019 */
[----:B------:R-:W-:Y:S01]  /*23a0*/  MOV R0, R22 ;  /* 0x0000001600007202 */ /* 0x000fe20000000f00 */
[----:B------:R-:W-:Y:S01]  /*23b0*/  IMAD.MOV.U32 R3, RZ, RZ, R23 ;  /* 0x000000ffff037224 */ /* 0x000fe200078e0017 */
[----:B------:R-:W-:-:S07]  /*23c0*/  MOV R6, 0x23e0 ;  /* 0x000023e000067802 */ /* 0x000fce0000000f00 */
[----:B------:R-:W-:Y:S05]  /*23d0*/  CALL.REL.NOINC `($__internal_52_$__cuda_sm20_div_s64) ;  /* 0x0000003000fc7944 */ /* 0x000fea0003c00000 */
        /* <DEDUP_REMOVED lines=10> */
.L_x_2293:
[----:B------:R-:W-:Y:S05]  /*2480*/  BSYNC.RECONVERGENT B1 ;  /* 0x0000000000017941 */ /* 0x000fea0003800200 */
.L_x_2291:
        /* <DEDUP_REMOVED lines=38> */
.L_x_2295:
        /* <DEDUP_REMOVED lines=16> */
.L_x_2296:
[----:B------:R-:W-:Y:S05]  /*27f0*/  BSYNC.RECONVERGENT B1 ;  /* 0x0000000000017941 */ /* 0x000fea0003800200 */
.L_x_2294:
        /* <DEDUP_REMOVED lines=37> */
.L_x_2298:
[----:B------:R-:W-:Y:S01]  /*2a50*/  IMAD.MOV.U32 R10, RZ, RZ, R24 ;  /* 0x000000ffff0a7224 */ /* 0x000fe200078e0018 */
[----:B------:R-:W-:Y:S01]  /*2a60*/  MOV R5, R25 ;  /* 0x0000001900057202 */ /* 0x000fe20000000f00 */
[----:B------:R-:W-:Y:S01]  /*2a70*/  IMAD.MOV.U32 R0, RZ, RZ, R22 ;  /* 0x000000ffff007224 */ /* 0x000fe200078e0016 */
[----:B------:R-:W-:Y:S02]  /*2a80*/  MOV R3, R23 ;  /* 0x0000001700037202 */ /* 0x000fe40000000f00 */
[----:B------:R-:W-:-:S07]  /*2a90*/  MOV R6, 0x2ab0 ;  /* 0x00002ab000067802 */ /* 0x000fce0000000f00 */
[----:B------:R-:W-:Y:S05]  /*2aa0*/  CALL.REL.NOINC `($__internal_52_$__cuda_sm20_div_s64) ;  /* 0x0000002c00487944 */ /* 0x000fea0003c00000 */
        /* <DEDUP_REMOVED lines=10> */
.L_x_2299:
[----:B------:R-:W-:Y:S05]  /*2b50*/  BSYNC.RECONVERGENT B1 ;  /* 0x0000000000017941 */ /* 0x000fea0003800200 */
.L_x_2297:
        /* <DEDUP_REMOVED lines=8> */
.L_x_2287:
        /* <DEDUP_REMOVED lines=38> */
.L_x_2302:
[----:B------:R-:W-:Y:S01]  /*2e40*/  IMAD.MOV.U32 R10, RZ, RZ, R26 ;  /* 0x000000ffff0a7224 */ /* 0x000fe200078e001a */
[----:B------:R-:W-:Y:S01]  /*2e50*/  MOV R0, R22 ;  /* 0x0000001600007202 */ /* 0x000fe20000000f00 */
[----:B------:R-:W-:Y:S01]  /*2e60*/  IMAD.MOV.U32 R3, RZ, RZ, R23 ;  /* 0x000000ffff037224 */ /* 0x000fe200078e0017 */
[----:B------:R-:W-:-:S07]  /*2e70*/  MOV R6, 0x2e90 ;  /* 0x00002e9000067802 */ /* 0x000fce0000000f00 */
[----:B------:R-:W-:Y:S05]  /*2e80*/  CALL.REL.NOINC `($__internal_52_$__cuda_sm20_div_s64) ;  /* 0x0000002800507944 */ /* 0x000fea0003c00000 */
        /* <DEDUP_REMOVED lines=9> */
.L_x_2303:
[----:B------:R-:W-:Y:S05]  /*2f20*/  BSYNC.RECONVERGENT B1 ;  /* 0x0000000000017941 */ /* 0x000fea0003800200 */
.L_x_2301:
        /* <DEDUP_REMOVED lines=36> */
.L_x_2305:
        /* <DEDUP_REMOVED lines=16> */
.L_x_2306:
[----:B------:R-:W-:Y:S05]  /*3270*/  BSYNC.RECONVERGENT B1 ;  /* 0x0000000000017941 */ /* 0x000fea0003800200 */
.L_x_2304:
        /* <DEDUP_REMOVED lines=8> */
.L_x_2300:
        /* <DEDUP_REMOVED lines=36> */
.L_x_2308:
[----:B------:R-:W-:Y:S01]  /*3540*/  IMAD.MOV.U32 R10, RZ, RZ, R26 ;  /* 0x000000ffff0a7224 */ /* 0x000fe200078e001a */
[----:B------:R-:W-:Y:S01]  /*3550*/  MOV R0, R22 ;  /* 0x0000001600007202 */ /* 0x000fe20000000f00 */
[----:B------:R-:W-:Y:S01]  /*3560*/  IMAD.MOV.U32 R3, RZ, RZ, R23 ;  /* 0x000000ffff037224 */ /* 0x000fe200078e0017 */
[----:B------:R-:W-:-:S07]  /*3570*/  MOV R6, 0x3590 ;  /* 0x0000359000067802 */ /* 0x000fce0000000f00 */
[----:B------:R-:W-:Y:S05]  /*3580*/  CALL.REL.NOINC `($__internal_52_$__cuda_sm20_div_s64) ;  /* 0x0000002000907944 */ /* 0x000fea0003c00000 */
        /* <DEDUP_REMOVED lines=9> */
.L_x_2309:
[----:B------:R-:W-:Y:S05]  /*3620*/  BSYNC.RECONVERGENT B1 ;  /* 0x0000000000017941 */ /* 0x000fea0003800200 */
.L_x_2307:
[----:B------:R-:W0:Y:S02]  /*3630*/  LDC.64 R20, c[0x0][R20+0x450] ;  /* 0x0001140014147b82 */ /* 0x000e240000000a00 */
[-C--:B0-----:R-:W-:Y:S02]  /*3640*/  IMAD R0, R21, R10.reuse, RZ ;  /* 0x0000000a15007224 */ /* 0x081fe400078e02ff */
[----:B------:R-:W-:-:S04]  /*3650*/  IMAD.WIDE.U32 R16, R20, R10, R16 ;  /* 0x0000000a14107225 */ /* 0x000fc800078e0010 */
[----:B------:R-:W-:-:S04]  /*3660*/  IMAD R3, R20, R3, R0 ;  /* 0x0000000314037224 */ /* 0x000fc800078e0200 */
[----:B------:R-:W-:-:S07]  /*3670*/  IMAD.IADD R17, R17, 0x1, R3 ;  /* 0x0000000111117824 */ /* 0x000fce00078e0203 */
.L_x_2286:
[----:B------:R-:W-:Y:S05]  /*3680*/  BSYNC.RECONVERGENT B0 ;  /* 0x0000000000007941 */ /* 0x000fea0003800200 */
.L_x_2285:
        /* <DEDUP_REMOVED lines=49> */
.L_x_2313:
[----:B------:R-:W-:Y:S01]  /*39a0*/  IMAD.U32 R0, RZ, RZ, UR4 ;  /* 0x00000004ff007e24 */ /* 0x000fe2000f8e00ff */
[----:B------:R-:W-:Y:S02]  /*39b0*/  MOV R3, UR5 ;  /* 0x0000000500037c02 */ /* 0x000fe40008000f00 */
[----:B------:R-:W-:-:S07]  /*39c0*/  MOV R6, 0x39e0 ;  /* 0x000039e000067802 */ /* 0x000fce0000000f00 */
[----:B------:R-:W-:Y:S05]  /*39d0*/  CALL.REL.NOINC `($__internal_52_$__cuda_sm20_div_s64) ;  /* 0x0000001c007c7944 */ /* 0x000fea0003c00000 */
[----:B------:R-:W-:-:S07]  /*39e0*/  IMAD.MOV.U32 R0, RZ, RZ, R8 ;  /* 0x000000ffff007224 */ /* 0x000fce00078e0008 */
.L_x_2314:
[----:B------:R-:W-:Y:S05]  /*39f0*/  BSYNC.RECONVERGENT B1 ;  /* 0x0000000000017941 */ /* 0x000fea0003800200 */
.L_x_2312:
        /* <DEDUP_REMOVED lines=16> */
[----:B------:R-:W-:-:S05]  /*3b00*/  IADD3 R0, P0, PT, R0, R5, RZ ;  /* 0x0000000500007210 */ /* 0x000fca0007f1e0ff */
[----:B------:R-:W-:Y:S02]  /*3b10*/  IMAD.X R3, R3, 0x1, R5, P0 ;  /* 0x0000000103037824 */ /* 0x000fe400000e0605 */
[----:B0-----:R-:W-:-:S04]  /*3b20*/  IMAD.WIDE.U32 R10, R0, UR12, RZ ;  /* 0x0000000c000a7c25 */ /* 0x001fc8000f8e00ff */
[----:B------:R-:W-:Y:S01]  /*3b30*/  IMAD R3, R3, UR12, RZ ;  /* 0x0000000c03037c24 */ /* 0x000fe2000f8e02ff */
[----:B-1----:R-:W-:-:S03]  /*3b40*/  LEA R12, P0, R10, UR14, 0x3 ;  /* 0x0000000e0a0c7c11 */ /* 0x002fc6000f8018ff */
[----:B------:R-:W-:-:S05]  /*3b50*/  IMAD R3, R0, UR13, R3 ;  /* 0x0000000d00037c24 */ /* 0x000fca000f8e0203 */
[----:B------:R-:W-:-:S04]  /*3b60*/  IADD3 R3, PT, PT, R11, R3, RZ ;  /* 0x000000030b037210 */ /* 0x000fc80007ffe0ff */
[----:B------:R-:W-:-:S05]  /*3b70*/  LEA.HI.X R13, R10, UR15, R3, 0x3, P0 ;  /* 0x0000000f0a0d7c11 */ /* 0x000fca00080f1c03 */
[----:B--2---:R0:W-:Y:S02]  /*3b80*/  REDG.E.ADD.64.STRONG.GPU desc[UR10][R12.64], R8 ;  /* 0x000000080c00798e */ /* 0x0041e4000c12e50a */
.L_x_2311:
[----:B------:R-:W-:Y:S05]  /*3b90*/  BSYNC.RECONVERGENT B0 ;  /* 0x0000000000007941 */ /* 0x000fea0003800200 */
.L_x_2310:
[----:B------:R-:W1:Y:S01]  /*3ba0*/  LDCU.64 UR12, c[0x0][0x878] ;  /* 0x00010f00ff0c77ac */ /* 0x000e620008000a00 */
[----:B------:R-:W-:-:S05]  /*3bb0*/  IADD3 R7, P0, PT, R2, R7, RZ ;  /* 0x0000000702077210 */ /* 0x000fca0007f1e0ff */
[----:B------:R-:W-:Y:S01]  /*3bc0*/  IMAD.X R4, RZ, RZ, R4, P0 ;  /* 0x000000ffff047224 */ /* 0x000fe200000e0604 */
[----:B-1----:R-:W-:-:S04]  /*3bd0*/  ISETP.GE.U32.AND P0, PT, R7, UR12, PT ;  /* 0x0000000c07007c0c */ /* 0x002fc8000bf06070 */
[----:B------:R-:W-:-:S13]  /*3be0*/  ISETP.GE.AND.EX P0, PT, R4, UR13, PT, P0 ;  /* 0x0000000d04007c0c */ /* 0x000fda000bf06300 */
[----:B------:R-:W-:Y:S05]  /*3bf0*/  @!P0 BRA `(.L_x_2315) ;  /* 0xffffffc400688947 */ /* 0x000fea000383ffff */
[----:B------:R-:W-:Y:S05]  /*3c00*/  EXIT ;  /* 0x000000000000794d */ /* 0x000fea0003800000 */
.L_x_2258:
        /* <DEDUP_REMOVED lines=34> */
.L_x_2317:
[----:B------:R-:W-:-:S07]  /*3e30*/  MOV R0, 0x3e50 ;  /* 0x00003e5000007802 */ /* 0x000fce0000000f00 */
[----:B------:R-:W-:Y:S05]  /*3e40*/  CALL.REL.NOINC `($__internal_53_$__cuda_sm20_div_u64) ;  /* 0x0000001c00bc7944 */ /* 0x000fea0003c00000 */
.L_x_2318:
[----:B------:R-:W-:Y:S05]  /*3e50*/  BSYNC.RECONVERGENT B0 ;  /* 0x0000000000007941 */ /* 0x000fea0003800200 */
.L_x_2316:
        /* <DEDUP_REMOVED lines=29> */
.L_x_2326:
        /* <DEDUP_REMOVED lines=48> */
.L_x_2324:
[----:B------:R-:W-:Y:S01]  /*4330*/  MOV R0, UR4 ;  /* 0x0000000400007c02 */ /* 0x000fe20008000f00 */
[----:B------:R-:W-:Y:S01]  /*4340*/  IMAD.U32 R3, RZ, RZ, UR5 ;  /* 0x00000005ff037e24 */ /* 0x000fe2000f8e00ff */
[----:B------:R-:W-:-:S07]  /*4350*/  MOV R6, 0x4370 ;  /* 0x0000437000067802 */ /* 0x000fce0000000f00 */
[----:B------:R-:W-:Y:S05]  /*4360*/  CALL.REL.NOINC `($__internal_52_$__cuda_sm20_div_s64) ;  /* 0x0000001400187944 */ /* 0x000fea0003c00000 */
[----:B------:R-:W-:-:S07]  /*4370*/  MOV R0, R8 ;  /* 0x0000000800007202 */ /* 0x000fce0000000f00 */
.L_x_2325:
[----:B------:R-:W-:Y:S05]  /*4380*/  BSYNC.RECONVERGENT B2 ;  /* 0x0000000000027941 */ /* 0x000fea0003800200 */
.L_x_2323:
[----:B------:R-:W-:Y:S02]  /*4390*/  IMAD R6, R4, UR20, RZ ;  /* 0x0000001404067c24 */ /* 0x000fe4000f8e02ff */
[----:B------:R-:W-:-:S04]  /*43a0*/  IMAD.WIDE.U32 R8, R7, UR20, RZ ;  /* 0x0000001407087c25 */ /* 0x000fc8000f8e00ff */
[----:B------:R-:W-:Y:S01]  /*43b0*/  IMAD R3, R7, UR21, R6 ;  /* 0x0000001507037c24 */ /* 0x000fe2000f8e0206 */
[----:B------:R-:W-:-:S03]  /*43c0*/  LEA R12, P1, R8, UR22, 0x3 ;  /* 0x00000016080c7c11 */ /* 0x000fc6000f8218ff */
[----:B------:R-:W-:-:S05]  /*43d0*/  IMAD.IADD R3, R9, 0x1, R3 ;  /* 0x0000000109037824 */ /* 0x000fca00078e0203 */
[----:B------:R-:W-:-:S05]  /*43e0*/  LEA.HI.X R13, R8, UR23, R3, 0x3, P1 ;  /* 0x00000017080d7c11 */ /* 0x000fca00088f1c03 */
[----:B------:R-:W2:Y:S01]  /*43f0*/  LDG.E.64 R8, desc[UR10][R12.64] ;  /* 0x0000000a0c087981 */ /* 0x000ea2000c1e1b00 */
        /* <DEDUP_REMOVED lines=12> */
[----:B--2---:R0:W-:Y:S02]  /*44c0*/  REDG.E.ADD.64.STRONG.GPU desc[UR10][R14.64], R8 ;  /* 0x000000080e00798e */ /* 0x0041e4000c12e50a */
.L_x_2322:
[----:B------:R-:W-:Y:S05]  /*44d0*/  BSYNC.RECONVERGENT B1 ;  /* 0x0000000000017941 */ /* 0x000fea0003800200 */
.L_x_2321:
[----:B------:R-:W-:-:S04]  /*44e0*/  IADD3 R7, P1, PT, R2, R7, RZ ;  /* 0x0000000702077210 */ /* 0x000fc80007f3e0ff */
[----:B------:R-:W-:Y:S01]  /*44f0*/  IADD3.X R4, PT, PT, RZ, R4, RZ, P1, !PT ;  /* 0x00000004ff047210 */ /* 0x000fe20000ffe4ff */
[----:B------:R-:W-:Y:S08]  /*4500*/  @P0 BRA `(.L_x_2326) ;  /* 0xfffffff800c80947 */ /* 0x000ff0000383ffff */
.L_x_2320:
[----:B0--34-:R-:W-:Y:S05]  /*4510*/  BSYNC B0 ;  /* 0x0000000000007941 */ /* 0x019fea0003800000 */
.L_x_2319:
[----:B------:R-:W0:Y:S01]  /*4520*/  LDC.64 R16, c[0x0][0x868] ;  /* 0x00021a00ff107b82 */ /* 0x000e220000000a00 */
[----:B------:R-:W-:-:S04]  /*4530*/  ISETP.GE.U32.AND P0, PT, R20, 0x3, PT ;  /* 0x000000031400780c */ /* 0x000fc80003f06070 */
[----:B------:R-:W-:-:S13]  /*4540*/  ISETP.GE.U32.AND.EX P0, PT, R18, RZ, PT, P0 ;  /* 0x000000ff1200720c */ /* 0x000fda0003f06100 */
[----:B------:R-:W-:Y:S05]  /*4550*/  @!P0 EXIT ;  /* 0x000000000000894d */ /* 0x000fea0003800000 */
[----:B------:R-:W-:Y:S01]  /*4560*/  BSSY B0, `(.L_x_2327) ;  /* 0x0000125000007945 */ /* 0x000fe20003800000 */
.L_x_2348:
        /* <DEDUP_REMOVED lines=44> */
.L_x_2331:
[----:B------:R-:W-:Y:S01]  /*4830*/  IMAD.U32 R0, RZ, RZ, UR4 ;  /* 0x00000004ff007e24 */ /* 0x000fe2000f8e00ff */
[----:B------:R-:W-:Y:S02]  /*4840*/  MOV R3, UR5 ;  /* 0x0000000500037c02 */ /* 0x000fe40008000f00 */
[----:B------:R-:W-:-:S07]  /*4850*/  MOV R6, 0x4870 ;  /* 0x0000487000067802 */ /* 0x000fce0000000f00 */
[----:B------:R-:W-:Y:S05]  /*4860*/  CALL.REL.NOINC `($__internal_52_$__cuda_sm20_div_s64) ;  /* 0x0000000c00d87944 */ /* 0x000fea0003c00000 */
[----:B------:R-:W-:-:S07]  /*4870*/  IMAD.MOV.U32 R0, RZ, RZ, R8 ;  /* 0x000000ffff007224 */ /* 0x000fce00078e0008 */
.L_x_2332:
[----:B------:R-:W-:Y:S05]  /*4880*/  BSYNC.RECONVERGENT B2 ;  /* 0x0000000000027941 */ /* 0x000fea0003800200 */
.L_x_2330:
[----:B------:R-:W-:Y:S02]  /*4890*/  IMAD R6, R4, UR34, RZ ;  /* 0x0000002204067c24 */ /* 0x000fe4000f8e02ff */
[----:B------:R-:W-:-:S04]  /*48a0*/  IMAD.WIDE.U32 R8, R7, UR34, RZ ;  /* 0x0000002207087c25 */ /* 0x000fc8000f8e00ff */
[----:B------:R-:W-:Y:S01]  /*48b0*/  IMAD R3, R7, UR35, R6 ;  /* 0x0000002307037c24 */ /* 0x000fe2000f8e0206 */
[----:B------:R-:W-:-:S04]  /*48c0*/  LEA R12, P0, R8, UR36, 0x3 ;  /* 0x00000024080c7c11 */ /* 0x000fc8000f8018ff */
[----:B------:R-:W-:-:S04]  /*48d0*/  IADD3 R3, PT, PT, R9, R3, RZ ;  /* 0x0000000309037210 */ /* 0x000fc80007ffe0ff */
[----:B------:R-:W-:-:S05]  /*48e0*/  LEA.HI.X R13, R8, UR37, R3, 0x3, P0 ;  /* 0x00000025080d7c11 */ /* 0x000fca00080f1c03 */
[----:B------:R-:W2:Y:S01]  /*48f0*/  LDG.E.64 R8, desc[UR10][R12.64] ;  /* 0x0000000a0c087981 */ /* 0x000ea2000c1e1b00 */
        /* <DEDUP_REMOVED lines=12> */
[----:B--2---:R0:W-:Y:S02]  /*49c0*/  REDG.E.ADD.64.STRONG.GPU desc[UR10][R14.64], R8 ;  /* 0x000000080e00798e */ /* 0x0041e4000c12e50a */
.L_x_2329:
[----:B------:R-:W-:Y:S05]  /*49d0*/  BSYNC.RECONVERGENT B1 ;  /* 0x0000000000017941 */ /* 0x000fea0003800200 */
.L_x_2328:
        /* <DEDUP_REMOVED lines=45> */
.L_x_2336:
[----:B------:R-:W-:Y:S01]  /*4cb0*/  MOV R0, UR4 ;  /* 0x0000000400007c02 */ /* 0x000fe20008000f00 */
[----:B------:R-:W-:Y:S01]  /*4cc0*/  IMAD.U32 R3, RZ, RZ, UR5 ;  /* 0x00000005ff037e24 */ /* 0x000fe2000f8e00ff */
[----:B------:R-:W-:-:S07]  /*4cd0*/  MOV R6, 0x4cf0 ;  /* 0x00004cf000067802 */ /* 0x000fce0000000f00 */
[----:B------:R-:W-:Y:S05]  /*4ce0*/  CALL.REL.NOINC `($__internal_52_$__cuda_sm20_div_s64) ;  /* 0x0000000800b87944 */ /* 0x000fea0003c00000 */
[----:B------:R-:W-:-:S07]  /*4cf0*/  MOV R0, R8 ;  /* 0x0000000800007202 */ /* 0x000fce0000000f00 */
.L_x_2337:
[----:B------:R-:W-:Y:S05]  /*4d00*/  BSYNC.RECONVERGENT B2 ;  /* 0x0000000000027941 */ /* 0x000fea0003800200 */
.L_x_2335:
        /* <DEDUP_REMOVED lines=20> */
.L_x_2334:
[----:B------:R-:W-:Y:S05]  /*4e50*/  BSYNC.RECONVERGENT B1 ;  /* 0x0000000000017941 */ /* 0x000fea0003800200 */
.L_x_2333:
        /* <DEDUP_REMOVED lines=45> */
.L_x_2341:
[----:B------:R-:W-:Y:S01]  /*5130*/  IMAD.U32 R0, RZ, RZ, UR4 ;  /* 0x00000004ff007e24 */ /* 0x000fe2000f8e00ff */
[----:B------:R-:W-:Y:S02]  /*5140*/  MOV R3, UR5 ;  /* 0x0000000500037c02 */ /* 0x000fe40008000f00 */
[----:B------:R-:W-:-:S07]  /*5150*/  MOV R6, 0x5170 ;  /* 0x0000517000067802 */ /* 0x000fce0000000f00 */
[----:B------:R-:W-:Y:S05]  /*5160*/  CALL.REL.NOINC `($__internal_52_$__cuda_sm20_div_s64) ;  /* 0x0000000400987944 */ /* 0x000fea0003c00000 */
[----:B------:R-:W-:-:S07]  /*5170*/  IMAD.MOV.U32 R0, RZ, RZ, R8 ;  /* 0x000000ffff007224 */ /* 0x000fce00078e0008 */
.L_x_2342:
[----:B------:R-:W-:Y:S05]  /*5180*/  BSYNC.RECONVERGENT B2 ;  /* 0x0000000000027941 */ /* 0x000fea0003800200 */
.L_x_2340:
        /* <DEDUP_REMOVED lines=20> */
.L_x_2339:
[----:B------:R-:W-:Y:S05]  /*52d0*/  BSYNC.RECONVERGENT B1 ;  /* 0x0000000000017941 */ /* 0x000fea0003800200 */
.L_x_2338:
        /* <DEDUP_REMOVED lines=45> */
.L_x_2346:
[----:B------:R-:W-:Y:S01]  /*55b0*/  MOV R0, UR4 ;  /* 0x0000000400007c02 */ /* 0x000fe20008000f00 */
[----:B------:R-:W-:Y:S01]  /*55c0*/  IMAD.U32 R3, RZ, RZ, UR5 ;  /* 0x00000005ff037e24 */ /* 0x000fe2000f8e00ff */
[----:B------:R-:W-:-:S07]  /*55d0*/  MOV R6, 0x55f0 ;  /* 0x000055f000067802 */ /* 0x000fce0000000f00 */
[----:B------:R-:W-:Y:S05]  /*55e0*/  CALL.REL.NOINC `($__internal_52_$__cuda_sm20_div_s64) ;  /* 0x0000000000787944 */ /* 0x000fea0003c00000 */
[----:B------:R-:W-:-:S07]  /*55f0*/  MOV R0, R8 ;  /* 0x0000000800007202 */ /* 0x000fce0000000f00 */
.L_x_2347:
[----:B------:R-:W-:Y:S05]  /*5600*/  BSYNC.RECONVERGENT B2 ;  /* 0x0000000000027941 */ /* 0x000fea0003800200 */
.L_x_2345:
        /* <DEDUP_REMOVED lines=20> */
.L_x_2344:
[----:B------:R-:W-:Y:S05]  /*5750*/  BSYNC.RECONVERGENT B1 ;  /* 0x0000000000017941 */ /* 0x000fea0003800200 */
.L_x_2343:
[----:B------:R-:W-:-:S04]  /*5760*/  IADD3 R7, P0, PT, R2, R7, RZ ;  /* 0x0000000702077210 */ /* 0x000fc80007f1e0ff */
[----:B------:R-:W-:Y:S02]  /*5770*/  IADD3.X R4, PT, PT, RZ, R4, RZ, P0, !PT ;  /* 0x00000004ff047210 */ /* 0x000fe400007fe4ff */
[----:B------:R-:W-:-:S04]  /*5780*/  ISETP.GE.U32.AND P0, PT, R7, UR40, PT ;  /* 0x0000002807007c0c */ /* 0x000fc8000bf06070 */
[----:B------:R-:W-:-:S13]  /*5790*/  ISETP.GE.AND.EX P0, PT, R4, UR41, PT, P0 ;  /* 0x0000002904007c0c */ /* 0x000fda000bf06300 */
[----:B------:R-:W-:Y:S05]  /*57a0*/  @!P0 BRA `(.L_x_2348) ;  /* 0xffffffec00708947 */ /* 0x000fea000383ffff */
[----:B------:R-:W-:Y:S05]  /*57b0*/  BSYNC B0 ;  /* 0x0000000000007941 */ /* 0x000fea0003800000 */
.L_x_2327:
[----:B------:R-:W-:Y:S05]  /*57c0*/  EXIT ;  /* 0x000000000000794d */ /* 0x000fea0003800000 */
        .weak           $__internal_52_$__cuda_sm20_div_s64
        .type           $__internal_52_$__cuda_sm20_div_s64,@function
        .size           $__internal_52_$__cuda_sm20_div_s64,($__internal_53_$__cuda_sm20_div_u64 - $__internal_52_$__cuda_sm20_div_s64)
$__internal_52_$__cuda_sm20_div_s64:
        /* <DEDUP_REMOVED lines=86> */
[----:B------:R-:W-:Y:S06]  /*5d30*/  RET.REL.NODEC R10 `(_ZN2at4cuda17kernelHistogram1DIlslLi1ELi2ELin1ELNS0_23CUDAHistogramMemoryTypeE1EZNS0_21CUDA_tensor_histogramIlsLb0EEEbNS_6TensorES4_S4_lNS_14AccumulateTypeIT0_Lb1EE4typeES8_NS0_13TensorArgTypeES9_S9_EUllE_EEvNS0_6detail10TensorInfoIT_T1_EESF_NSC_IKS6_SE_EElS8_S8_SE_T6_) ;  /* 0xffffffa00ab07950 */ /* 0x000fec0003c3ffff */
        .weak           $__internal_53_$__cuda_sm20_div_u64
        .type           $__internal_53_$__cuda_sm20_div_u64,@function
        .size           $__internal_53_$__cuda_sm20_div_u64,(.L_x_6429 - $__internal_53_$__cuda_sm20_div_u64)
$__internal_53_$__cuda_sm20_div_u64:
        /* <DEDUP_REMOVED lines=69> */
[----:B------:R-:W-:Y:S06]  /*6190*/  RET.REL.NODEC R8 `(_ZN2at4cuda17kernelHistogram1DIlslLi1ELi2ELin1ELNS0_23CUDAHistogramMemoryTypeE1EZNS0_21CUDA_tensor_histogramIlsLb0EEEbNS_6TensorES4_S4_lNS_14AccumulateTypeIT0_Lb1EE4typeES8_NS0_13TensorArgTypeES9_S9_EUllE_EEvNS0_6detail10TensorInfoIT_T1_EESF_NSC_IKS6_SE_EElS8_S8_SE_T6_) ;  /* 0xffffff9c08987950 */ /* 0x000fec0003c3ffff */
.L_x_2349:
        /* <DEDUP_REMOVED lines=14> */
.L_x_6429:


//--------------------- .text._ZN2at4cuda17kernelHistogram1DIlslLi1ELi2ELin1ELNS0_23CUDAHistogramMemoryTypeE0EZNS0_21CUDA_tensor_histogramIlsLb0EEEbNS_6TensorES4_S4_lNS_14AccumulateTypeIT0_Lb1EE4typeES8_NS0_13TensorArgTypeES9_S9_EUllE_EEvNS0_6detail10TensorInfoIT_T1_EESF_NSC_IKS6_SE_EElS8_S8_SE_T6_ --------------------------
	.section	.text._ZN2at4cuda17kernelHistogram1DIlslLi1ELi2ELin1ELNS0_23CUDAHistogramMemoryTypeE0EZNS0_21CUDA_tensor_histogramIlsLb0EEEbNS_6TensorES4_S4_lNS_14AccumulateTypeIT0_Lb1EE4typeES8_NS0_13TensorArgTypeES9_S9_EUllE_EEvNS0_6detail10TensorInfoIT_T1_EESF_NSC_IKS6_SE_EElS8_S8_SE_T6_,"ax",@progbits
	.align	128
        .global         _ZN2at4cuda17kernelHistogram1DIlslLi1ELi2ELin1ELNS0_23CUDAHistogramMemoryTypeE0EZNS0_21CUDA_tensor_histogramIlsLb0EEEbNS_6TensorES4_S4_lNS_14AccumulateTypeIT0_Lb1EE4typeES8_NS0_13TensorArgTypeES9_S9_EUllE_EEvNS0_6detail10TensorInfoIT_T1_EESF_NSC_IKS6_SE_EElS8_S8_SE_T6_
        .type           _ZN2at4cuda17kernelHistogram1DIlslLi1ELi2ELin1ELNS0_23CUDAHistogramMemoryTypeE0EZNS0_21CUDA_tensor_histogramIlsLb0EEEbNS_6TensorES4_S4_lNS_14AccumulateTypeIT0_Lb1EE4typeES8_NS0_13TensorArgTypeES9_S9_EUllE_EEvNS0_6detail10TensorInfoIT_T1_EESF_NSC_IKS6_SE_EElS8_S8_SE_T6_,@function
        .size           _ZN2at4cuda17kernelHistogram1DIlslLi1ELi2ELin1ELNS0_23CUDAHistogramMemoryTypeE0EZNS0_21CUDA_tensor_histogramIlsLb0EEEbNS_6TensorES4_S4_lNS_14AccumulateTypeIT0_Lb1EE4typeES8_NS0_13TensorArgTypeES9_S9_EUllE_EEvNS0_6detail10TensorInfoIT_T1_EESF_NSC_IKS6_SE_EElS8_S8_SE_T6_,(.L_x_6431 - _ZN2at4cuda17kernelHistogram1DIlslLi1ELi2ELin1ELNS0_23CUDAHistogramMemoryTypeE0EZNS0_21CUDA_tensor_histogramIlsLb0EEEbNS_6TensorES4_S4_lNS_14AccumulateTypeIT0_Lb1EE4typeES8_NS0_13TensorArgTypeES9_S9_EUllE_EEvNS0_6detail10TensorInfoIT_T1_EESF_NSC_IKS6_SE_EElS8_S8_SE_T6_)
        .other          _ZN2at4cuda17kernelHistogram1DIlslLi1ELi2ELin1ELNS0_23CUDAHistogramMemoryTypeE0EZNS0_21CUDA_tensor_histogramIlsLb0EEEbNS_6TensorES4_S4_lNS_14AccumulateTypeIT0_Lb1EE4typeES8_NS0_13TensorArgTypeES9_S9_EUllE_EEvNS0_6detail10TensorInfoIT_T1_EESF_NSC_IKS6_SE_EElS8_S8_SE_T6_,@"STO_CUDA_ENTRY STV_DEFAULT"
_ZN2at4cuda17kernelHistogram1DIlslLi1ELi2ELin1ELNS0_23CUDAHistogramMemoryTypeE0EZNS0_21CUDA_tensor_histogramIlsLb0EEEbNS_6TensorES4_S4_lNS_14AccumulateTypeIT0_Lb1EE4typeES8_NS0_13TensorArgTypeES9_S9_EUllE_EEvNS0_6detail10TensorInfoIT_T1_EESF_NSC_IKS6_SE_EElS8_S8_SE_T6_:
.text._ZN2at4cuda17kernelHistogram1DIlslLi1ELi2ELin1ELNS0_23CUDAHistogramMemoryTypeE0EZNS0_21CUDA_tensor_histogramIlsLb0EEEbNS_6TensorES4_S4_lNS_14AccumulateTypeIT0_Lb1EE4typeES8_NS0_13TensorArgTypeES9_S9_EUllE_EEvNS0_6detail10TensorInfoIT_T1_EESF_NSC_IKS6_SE_EElS8_S8_SE_T6_:
        /* <DEDUP_REMOVED lines=45> */
.L_x_2353:
[----:B------:R-:W-:Y:S01]  /*02d0*/  IMAD.MOV.U32 R3, RZ, RZ, R8 ;  /* 0x000000ffff037224 */ /* 0x000fe200078e0008 */
[----:B------:R-:W-:-:S07]  /*02e0*/  MOV R8, 0x300 ;  /* 0x0000030000087802 */ /* 0x000fce0000000f00 */
[----:B------:R-:W-:Y:S05]  /*02f0*/  CALL.REL.NOINC `($__internal_55_$__cuda_sm20_div_u64) ;  /* 0x0000006c002c7944 */ /* 0x000fea0003c00000 */
[----:B------:R-:W-:Y:S01]  /*0300*/  MOV R4, R0 ;  /* 0x0000000000047202 */ /* 0x000fe20000000f00 */
[----:B------:R-:W-:-:S07]  /*0310*/  IMAD.MOV.U32 R5, RZ, RZ, R3 ;  /* 0x000000ffff057224 */ /* 0x000fce00078e0003 */
.L_x_2354:
[----:B------:R-:W-:Y:S05]  /*0320*/  BSYNC.RECONVERGENT B1 ;  /* 0x0000000000017941 */ /* 0x000fea0003800200 */
.L_x_2352:
        /* <DEDUP_REMOVED lines=20> */
.L_x_2357:
[----:B------:R-:W-:Y:S01]  /*0470*/  IMAD R2, R6, 0x8, R0 ;  /* 0x0000000806027824 */ /* 0x000fe200078e0200 */
[----:B------:R-:W-:Y:S02]  /*0480*/  IADD3 R4, P0, PT, R4, 0x1, RZ ;  /* 0x0000000104047810 */ /* 0x000fe40007f1e0ff */
[----:B------:R-:W-:Y:S02]  /*0490*/  IADD3 R6, P2, PT, R9, R6, RZ ;  /* 0x0000000609067210 */ /* 0x000fe40007f5e0ff */
[----:B------:R0:W-:Y:S01]  /*04a0*/  STS.64 [R2], RZ ;  /* 0x000000ff02007388 */ /* 0x0001e20000000a00 */
[----:B------:R-:W-:Y:S01]  /*04b0*/  IMAD.X R3, RZ, RZ, R3, P0 ;  /* 0x000000ffff037224 */ /* 0x000fe200000e0603 */
[----:B------:R-:W-:Y:S02]  /*04c0*/  ISETP.NE.U32.AND P0, PT, R4, R5, PT ;  /* 0x000000050400720c */ /* 0x000fe40003f05070 */
[----:B------:R-:W-:Y:S02]  /*04d0*/  IADD3.X R8, PT, PT, RZ, R8, RZ, P2, !PT ;  /* 0x00000008ff087210 */ /* 0x000fe400017fe4ff */
[----:B------:R-:W-:-:S13]  /*04e0*/  ISETP.NE.AND.EX P0, PT, R3, RZ, PT, P0 ;  /* 0x000000ff0300720c */ /* 0x000fda0003f05300 */
[----:B0-----:R-:W-:Y:S05]  /*04f0*/  @P0 BRA `(.L_x_2357) ;  /* 0xfffffffc00dc0947 */ /* 0x001fea000383ffff */
.L_x_2356:
[----:B------:R-:W-:Y:S05]  /*0500*/  BSYNC.RECONVERGENT B1 ;  /* 0x0000000000017941 */ /* 0x000fea0003800200 */
.L_x_2355:
[----:B------:R-:W-:Y:S05]  /*0510*/  @!P1 BRA `(.L_x_2351) ;  /* 0x0000000000409947 */ /* 0x000fea0003800000 */
[----:B------:R-:W0:Y:S01]  /*0520*/  S2R R3, SR_CgaCtaId ;  /* 0x0000000000037919 */ /* 0x000e220000008800 */
[----:B------:R-:W-:-:S04]  /*0530*/  MOV R0, 0x400 ;  /* 0x0000040000007802 */ /* 0x000fc80000000f00 */
[----:B0-----:R-:W-:-:S07]  /*0540*/  LEA R5, R3, R0, 0x18 ;  /* 0x0000000003057211 */ /* 0x001fce00078ec0ff */
.L_x_2358:
[----:B0-----:R-:W-:Y:S01]  /*0550*/  IMAD R4, R6, 0x8, R5 ;  /* 0x0000000806047824 */ /* 0x001fe200078e0205 */
[----:B------:R-:W-:-:S03]  /*0560*/  LEA R6, P0, R9, R6, 0x2 ;  /* 0x0000000609067211 */ /* 0x000fc600078010ff */
[C---:B------:R-:W-:Y:S01]  /*0570*/  IMAD R0, R9.reuse, 0x8, R4 ;  /* 0x0000000809007824 */ /* 0x040fe200078e0204 */
[----:B------:R0:W-:Y:S01]  /*0580*/  STS.64 [R4], RZ ;  /* 0x000000ff04007388 */ /* 0x0001e20000000a00 */
[C---:B------:R-:W-:Y:S02]  /*0590*/  LEA.HI.X R8, R9.reuse, R8, RZ, 0x2, P0 ;  /* 0x0000000809087211 */ /* 0x040fe400000f14ff */
[----:B------:R-:W-:Y:S01]  /*05a0*/  ISETP.GE.U32.AND P0, PT, R6, UR8, PT ;  /* 0x0000000806007c0c */ /* 0x000fe2000bf06070 */
[----:B------:R0:W-:Y:S01]  /*05b0*/  STS.64 [R0], RZ ;  /* 0x000000ff00007388 */ /* 0x0001e20000000a00 */
[----:B------:R-:W-:Y:S02]  /*05c0*/  LEA R2, R9, R0, 0x3 ;  /* 0x0000000009027211 */ /* 0x000fe400078e18ff */
[----:B------:R-:W-:-:S03]  /*05d0*/  ISETP.GE.AND.EX P0, PT, R8, UR9, PT, P0 ;  /* 0x0000000908007c0c */ /* 0x000fc6000bf06300 */
[----:B------:R-:W-:Y:S01]  /*05e0*/  IMAD R3, R9, 0x8, R2 ;  /* 0x0000000809037824 */ /* 0x000fe200078e0202 */
[----:B------:R0:W-:Y:S04]  /*05f0*/  STS.64 [R2], RZ ;  /* 0x000000ff02007388 */ /* 0x0001e80000000a00 */
[----:B------:R0:W-:Y:S05]  /*0600*/  STS.64 [R3], RZ ;  /* 0x000000ff03007388 */ /* 0x0001ea0000000a00 */
[----:B------:R-:W-:Y:S05]  /*0610*/  @!P0 BRA `(.L_x_2358) ;  /* 0xfffffffc00cc8947 */ /* 0x000fea000383ffff */
.L_x_2351:
[----:B------:R-:W-:Y:S05]  /*0620*/  BSYNC.RECONVERGENT B0 ;  /* 0x0000000000007941 */ /* 0x000fea0003800200 */
.L_x_2350:
        /* <DEDUP_REMOVED lines=15> */
[----:B-1----:R-:W-:-:S02]  /*0720*/  ISETP.GE.AND P0, PT, R35, 0x2, PT ;  /* 0x000000022300780c */ /* 0x002fc40003f06270 */
[----:B--2---:R-:W-:-:S04]  /*0730*/  IADD3 R2, P1, PT, -R2, UR6, RZ ;  /* 0x0000000602027c10 */ /* 0x004fc8000ff3e1ff */
[----:B------:R-:W-:-:S07]  /*0740*/  IADD3.X R28, PT, PT, ~R3, UR7, RZ, P1, !PT ;  /* 0x00000007031c7c10 */ /* 0x000fce0008ffe5ff */
[----:B------:R-:W-:Y:S05]  /*0750*/  @!P0 BRA `(.L_x_2360) ;  /* 0x0000003c00288947 */ /* 0x000fea0003800000 */
[C---:B------:R-:W-:Y:S01]  /*0760*/  IADD3 R33, PT, PT, R35.reuse, -0x1, RZ ;  /* 0xffffffff23217810 */ /* 0x040fe20007ffe0ff */
[C---:B------:R-:W-:Y:S02]  /*0770*/  VIADD R36, R35.reuse, 0xfffffffc ;  /* 0xfffffffc23247836 */ /* 0x040fe40000000000 */
[----:B------:R-:W-:Y:S01]  /*0780*/  VIADD R35, R35, 0xfffffffe ;  /* 0xfffffffe23237836 */ /* 0x000fe20000000000 */
[----:B------:R-:W-:-:S04]  /*0790*/  LOP3.LUT R34, R33, 0xfffffff8, RZ, 0xc0, !PT ;  /* 0xfffffff821227812 */ /* 0x000fc800078ec0ff */
[----:B------:R-:W-:-:S07]  /*07a0*/  IADD3 R34, PT, PT, -R34, RZ, RZ ;  /* 0x000000ff22227210 */ /* 0x000fce0007ffe1ff */
.L_x_2418:
[----:B------:R-:W-:Y:S05]  /*07b0*/  YIELD ;  /* 0x0000000000007946 */ /* 0x000fea0003800000 */
[----:B------:R-:W0:Y:S01]  /*07c0*/  LDCU UR5, c[0x0][0x858] ;  /* 0x00010b00ff0577ac */ /* 0x000e220008000800 */
        /* <DEDUP_REMOVED lines=8> */
.L_x_2386:
        /* <DEDUP_REMOVED lines=34> */
.L_x_2363:
[----:B------:R-:W-:Y:S01]  /*0a70*/  IMAD.MOV.U32 R7, RZ, RZ, R15 ;  /* 0x000000ffff077224 */ /* 0x000fe200078e000f */
[----:B------:R-:W-:Y:S01]  /*0a80*/  MOV R4, R13 ;  /* 0x0000000d00047202 */ /* 0x000fe20000000f00 */
[----:B------:R-:W-:Y:S01]  /*0a90*/  IMAD.MOV.U32 R5, RZ, RZ, R12 ;  /* 0x000000ffff057224 */ /* 0x000fe200078e000c */
[----:B------:R-:W-:-:S07]  /*0aa0*/  MOV R3, 0xac0 ;  /* 0x00000ac000037802 */ /* 0x000fce0000000f00 */
[----:B------:R-:W-:Y:S05]  /*0ab0*/  CALL.REL.NOINC `($__internal_54_$__cuda_sm20_div_s64) ;  /* 0x0000005c00e07944 */ /* 0x000fea0003c00000 */
        /* <DEDUP_REMOVED lines=11> */
.L_x_2364:
[----:B------:R-:W-:Y:S05]  /*0b70*/  BSYNC.RECONVERGENT B0 ;  /* 0x0000000000007941 */ /* 0x000fea0003800200 */
.L_x_2362:
        /* <DEDUP_REMOVED lines=40> */
.L_x_2366:
[----:B------:R-:W-:Y:S01]  /*0e00*/  MOV R7, R12 ;  /* 0x0000000c00077202 */ /* 0x000fe20000000f00 */
[----:B------:R-:W-:Y:S01]  /*0e10*/  IMAD.MOV.U32 R6, RZ, RZ, R13 ;  /* 0x000000ffff067224 */ /* 0x000fe200078e000d */
[----:B------:R-:W-:Y:S01]  /*0e20*/  MOV R4, R15 ;  /* 0x0000000f00047202 */ /* 0x000fe20000000f00 */
[----:B------:R-:W-:Y:S01]  /*0e30*/  IMAD.MOV.U32 R5, RZ, RZ, R14 ;  /* 0x000000ffff057224 */ /* 0x000fe200078e000e */
[----:B------:R-:W-:-:S07]  /*0e40*/  MOV R3, 0xe60 ;  /* 0x00000e6000037802 */ /* 0x000fce0000000f00 */
[----:B------:R-:W-:Y:S05]  /*0e50*/  CALL.REL.NOINC `($__internal_54_$__cuda_sm20_div_s64) ;  /* 0x0000005800f87944 */ /* 0x000fea0003c00000 */
        /* <DEDUP_REMOVED lines=10> */
.L_x_2367:
[----:B------:R-:W-:Y:S05]  /*0f00*/  BSYNC.RECONVERGENT B0 ;  /* 0x0000000000007941 */ /* 0x000fea0003800200 */
.L_x_2365:
        /* <DEDUP_REMOVED lines=38> */
.L_x_2369:
        /* <DEDUP_REMOVED lines=17> */
.L_x_2370:
[----:B------:R-:W-:Y:S05]  /*1280*/  BSYNC.RECONVERGENT B0 ;  /* 0x0000000000007941 */ /* 0x000fea0003800200 */
.L_x_2368:
        /* <DEDUP_REMOVED lines=37> */
.L_x_2372:
        /* <DEDUP_REMOVED lines=16> */
.L_x_2373:
[----:B------:R-:W-:Y:S05]  /*15e0*/  BSYNC.RECONVERGENT B0 ;  /* 0x0000000000007941 */ /* 0x000fea0003800200 */
.L_x_2371:
        /* <DEDUP_REMOVED lines=38> */
.L_x_2375:
        /* <DEDUP_REMOVED lines=16> */
.L_x_2376:
[----:B------:R-:W-:Y:S05]  /*1950*/  BSYNC.RECONVERGENT B0 ;  /* 0x0000000000007941 */ /* 0x000fea0003800200 */
.L_x_2374:
        /* <DEDUP_REMOVED lines=38> */
.L_x_2378:
        /* <DEDUP_REMOVED lines=16> */
.L_x_2379:
[----:B------:R-:W-:Y:S05]  /*1cc0*/  BSYNC.RECONVERGENT B0 ;  /* 0x0000000000007941 */ /* 0x000fea0003800200 */
.L_x_2377:
        /* <DEDUP_REMOVED lines=38> */
.L_x_2381:
        /* <DEDUP_REMOVED lines=16> */
.L_x_2382:
[----:B------:R-:W-:Y:S05]  /*2030*/  BSYNC.RECONVERGENT B0 ;  /* 0x0000000000007941 */ /* 0x000fea0003800200 */
.L_x_2380:
        /* <DEDUP_REMOVED lines=37> */
.L_x_2384:
[----:B------:R-:W-:Y:S01]  /*2290*/  IMAD.MOV.U32 R7, RZ, RZ, R12 ;  /* 0x000000ffff077224 */ /* 0x000fe200078e000c */
[----:B------:R-:W-:Y:S01]  /*22a0*/  MOV R6, R13 ;  /* 0x0000000d00067202 */ /* 0x000fe20000000f00 */
[----:B------:R-:W-:Y:S01]  /*22b0*/  IMAD.MOV.U32 R5, RZ, RZ, R14 ;  /* 0x000000ffff057224 */ /* 0x000fe200078e000e */
[----:B------:R-:W-:Y:S01]  /*22c0*/  MOV R3, 0x22f0 ;  /* 0x000022f000037802 */ /* 0x000fe20000000f00 */
[----:B------:R-:W-:-:S07]  /*22d0*/  IMAD.MOV.U32 R4, RZ, RZ, R15 ;  /* 0x000000ffff047224 */ /* 0x000fce00078e000f */
[----:B------:R-:W-:Y:S05]  /*22e0*/  CALL.REL.NOINC `($__internal_54_$__cuda_sm20_div_s64) ;  /* 0x0000004400d47944 */ /* 0x000fea0003c00000 */
        /* <DEDUP_REMOVED lines=11> */
.L_x_2385:
[----:B------:R-:W-:Y:S05]  /*23a0*/  BSYNC.RECONVERGENT B0 ;  /* 0x0000000000007941 */ /* 0x000fea0003800200 */
.L_x_2383:
        /* <DEDUP_REMOVED lines=11> */
.L_x_2361:
        /* <DEDUP_REMOVED lines=41> */
.L_x_2391:
        /* <DEDUP_REMOVED lines=16> */
.L_x_2392:
[----:B------:R-:W-:Y:S05]  /*27f0*/  BSYNC.RECONVERGENT B1 ;  /* 0x0000000000017941 */ /* 0x000fea0003800200 */
.L_x_2390:
        /* <DEDUP_REMOVED lines=40> */
.L_x_2394:
        /* <DEDUP_REMOVED lines=17> */
.L_x_2395:
[----:B------:R-:W-:Y:S05]  /*2b90*/  BSYNC.RECONVERGENT B1 ;  /* 0x0000000000017941 */ /* 0x000fea0003800200 */
.L_x_2393:
        /* <DEDUP_REMOVED lines=38> */
.L_x_2397:
[----:B------:R-:W-:Y:S01]  /*2e00*/  IMAD.MOV.U32 R7, RZ, RZ, R12 ;  /* 0x000000ffff077224 */ /* 0x000fe200078e000c */
[----:B------:R-:W-:Y:S01]  /*2e10*/  MOV R5, R14 ;  /* 0x0000000e00057202 */ /* 0x000fe20000000f00 */
[----:B------:R-:W-:Y:S01]  /*2e20*/  IMAD.MOV.U32 R6, RZ, RZ, R13 ;  /* 0x000000ffff067224 */ /* 0x000fe200078e000d */
[----:B------:R-:W-:Y:S01]  /*2e30*/  MOV R3, 0x2e60 ;  /* 0x00002e6000037802 */ /* 0x000fe20000000f00 */
[----:B------:R-:W-:-:S07]  /*2e40*/  IMAD.MOV.U32 R4, RZ, RZ, R15 ;  /* 0x000000ffff047224 */ /* 0x000fce00078e000f */
[----:B------:R-:W-:Y:S05]  /*2e50*/  CALL.REL.NOINC `($__internal_54_$__cuda_sm20_div_s64) ;  /* 0x0000003800f87944 */ /* 0x000fea0003c00000 */
        /* <DEDUP_REMOVED lines=11> */
.L_x_2398:
[----:B------:R-:W-:Y:S05]  /*2f10*/  BSYNC.RECONVERGENT B1 ;  /* 0x0000000000017941 */ /* 0x000fea0003800200 */
.L_x_2396:
        /* <DEDUP_REMOVED lines=37> */
.L_x_2400:
        /* <DEDUP_REMOVED lines=17> */
.L_x_2401:
[----:B------:R-:W-:Y:S05]  /*3280*/  BSYNC.RECONVERGENT B1 ;  /* 0x0000000000017941 */ /* 0x000fea0003800200 */
.L_x_2399:
[----:B------:R0:W1:Y:S02]  /*3290*/  LDC.64 R4, c[0x0][R20+0x450] ;  /* 0x0001140014047b82 */ /* 0x0000640000000a00 */
[----:B0-----:R-:W-:Y:S01]  /*32a0*/  MOV R20, R18 ;  /* 0x0000001200147202 */ /* 0x001fe20000000f00 */
[----:B-1----:R-:W-:-:S04]  /*32b0*/  IMAD R5, R5, R9, RZ ;  /* 0x0000000905057224 */ /* 0x002fc800078e02ff */
[----:B------:R-:W-:-:S04]  /*32c0*/  IMAD.WIDE.U32 R8, R4, R9, R20 ;  /* 0x0000000904087225 */ /* 0x000fc800078e0014 */
[----:B------:R-:W-:Y:S02]  /*32d0*/  IMAD R5, R4, R3, R5 ;  /* 0x0000000304057224 */ /* 0x000fe400078e0205 */
[----:B------:R-:W-:Y:S02]  /*32e0*/  IMAD.MOV.U32 R19, RZ, RZ, R8 ;  /* 0x000000ffff137224 */ /* 0x000fe400078e0008 */
[----:B------:R-:W-:-:S07]  /*32f0*/  IMAD.IADD R18, R9, 0x1, R5 ;  /* 0x0000000109127824 */ /* 0x000fce00078e0205 */
.L_x_2389:
        /* <DEDUP_REMOVED lines=39> */
.L_x_2404:
        /* <DEDUP_REMOVED lines=16> */
.L_x_2405:
[----:B------:R-:W-:Y:S05]  /*3670*/  BSYNC.RECONVERGENT B1 ;  /* 0x0000000000017941 */ /* 0x000fea0003800200 */
.L_x_2403:
        /* <DEDUP_REMOVED lines=39> */
.L_x_2407:
        /* <DEDUP_REMOVED lines=17> */
.L_x_2408:
[----:B------:R-:W-:Y:S05]  /*3a00*/  BSYNC.RECONVERGENT B1 ;  /* 0x0000000000017941 */ /* 0x000fea0003800200 */
.L_x_2406:
[----:B------:R0:W1:Y:S02]  /*3a10*/  LDC.64 R4, c[0x0][R20+0x450] ;  /* 0x0001140014047b82 */ /* 0x0000640000000a00 */
[----:B0-----:R-:W-:Y:S02]  /*3a20*/  IMAD.MOV.U32 R20, RZ, RZ, R18 ;  /* 0x000000ffff147224 */ /* 0x001fe400078e0012 */
[-C--:B-1----:R-:W-:Y:S02]  /*3a30*/  IMAD R5, R5, R9.reuse, RZ ;  /* 0x0000000905057224 */ /* 0x082fe400078e02ff */
[----:B------:R-:W-:-:S04]  /*3a40*/  IMAD.WIDE.U32 R8, R4, R9, R20 ;  /* 0x0000000904087225 */ /* 0x000fc800078e0014 */
[----:B------:R-:W-:Y:S02]  /*3a50*/  IMAD R5, R4, R3, R5 ;  /* 0x0000000304057224 */ /* 0x000fe400078e0205 */
[----:B------:R-:W-:-:S03]  /*3a60*/  IMAD.MOV.U32 R19, RZ, RZ, R8 ;  /* 0x000000ffff137224 */ /* 0x000fc600078e0008 */
[----:B------:R-:W-:-:S07]  /*3a70*/  IADD3 R18, PT, PT, R9, R5, RZ ;  /* 0x0000000509127210 */ /* 0x000fce0007ffe0ff */
.L_x_2402:
        /* <DEDUP_REMOVED lines=36> */
.L_x_2410:
        /* <DEDUP_REMOVED lines=16> */
.L_x_2411:
[----:B------:R-:W-:Y:S05]  /*3dc0*/  BSYNC.RECONVERGENT B1 ;  /* 0x0000000000017941 */ /* 0x000fea0003800200 */
.L_x_2409:
        /* <DEDUP_REMOVED lines=9> */
.L_x_2388:
[----:B------:R-:W-:Y:S05]  /*3e60*/  BSYNC.RECONVERGENT B0 ;  /* 0x0000000000007941 */ /* 0x000fea0003800200 */
.L_x_2387:
        /* <DEDUP_REMOVED lines=50> */
.L_x_2415:
[----:B------:R-:W-:Y:S01]  /*4190*/  IMAD.MOV.U32 R7, RZ, RZ, R4 ;  /* 0x000000ffff077224 */ /* 0x000fe200078e0004 */
[----:B------:R-:W-:Y:S01]  /*41a0*/  MOV R4, R28 ;  /* 0x0000001c00047202 */ /* 0x000fe20000000f00 */
[----:B------:R-:W-:Y:S01]  /*41b0*/  IMAD.MOV.U32 R5, RZ, RZ, R2 ;  /* 0x000000ffff057224 */ /* 0x000fe200078e0002 */
[----:B------:R-:W-:-:S07]  /*41c0*/  MOV R3, 0x41e0 ;  /* 0x000041e000037802 */ /* 0x000fce0000000f00 */
[----:B------:R-:W-:Y:S05]  /*41d0*/  CALL.REL.NOINC `($__internal_54_$__cuda_sm20_div_s64) ;  /* 0x0000002800187944 */ /* 0x000fea0003c00000 */
[----:B------:R-:W-:-:S07]  /*41e0*/  IMAD.MOV.U32 R7, RZ, RZ, R5 ;  /* 0x000000ffff077224 */ /* 0x000fce00078e0005 */
.L_x_2416:
[----:B------:R-:W-:Y:S05]  /*41f0*/  BSYNC.RECONVERGENT B1 ;  /* 0x0000000000017941 */ /* 0x000fea0003800200 */
.L_x_2414:
        /* <DEDUP_REMOVED lines=19> */
.L_x_2417:
[----:B------:R-:W0:Y:S02]  /*4330*/  LDS.64 R4, [R3] ;  /* 0x0000000003047984 */ /* 0x000e240000000a00 */
[----:B0----5:R-:W-:-:S05]  /*4340*/  IADD3 R6, P0, PT, R8, R4, RZ ;  /* 0x0000000408067210 */ /* 0x021fca0007f1e0ff */
[----:B------:R-:W-:-:S07]  /*4350*/  IMAD.X R7, R9, 0x1, R5, P0 ;  /* 0x0000000109077824 */ /* 0x000fce00000e0605 */
[----:B------:R-:W0:Y:S02]  /*4360*/  ATOMS.CAST.SPIN.64 P0, [R3], R4, R6 ;  /* 0x000000040300758d */ /* 0x000e240001800406 */
[----:B0-----:R-:W-:Y:S05]  /*4370*/  @!P0 BRA `(.L_x_2417) ;  /* 0xfffffffc00ec8947 */ /* 0x001fea000383ffff */
.L_x_2413:
[----:B------:R-:W-:Y:S05]  /*4380*/  BSYNC.RECONVERGENT B0 ;  /* 0x0000000000007941 */ /* 0x000fea0003800200 */
.L_x_2412:
[----:B------:R-:W0:Y:S01]  /*4390*/  LDCU.64 UR6, c[0x0][0x878] ;  /* 0x00010f00ff0677ac */ /* 0x000e220008000a00 */
[----:B------:R-:W-:-:S05]  /*43a0*/  IADD3 R23, P0, PT, R31, R23, RZ ;  /* 0x000000171f177210 */ /* 0x000fca0007f1e0ff */
[----:B------:R-:W-:Y:S01]  /*43b0*/  IMAD.X R27, RZ, RZ, R27, P0 ;  /* 0x000000ffff1b7224 */ /* 0x000fe200000e061b */
[----:B0-----:R-:W-:-:S04]  /*43c0*/  ISETP.GE.U32.AND P0, PT, R23, UR6, PT ;  /* 0x0000000617007c0c */ /* 0x001fc8000bf06070 */
[----:B------:R-:W-:-:S13]  /*43d0*/  ISETP.GE.AND.EX P0, PT, R27, UR7, PT, P0 ;  /* 0x000000071b007c0c */ /* 0x000fda000bf06300 */
[----:B------:R-:W-:Y:S05]  /*43e0*/  @!P0 BRA `(.L_x_2418) ;  /* 0xffffffc000f08947 */ /* 0x000fea000383ffff */
[----:B------:R-:W-:Y:S05]  /*43f0*/  BRA `(.L_x_2359) ;  /* 0x0000001c00507947 */ /* 0x000fea0003800000 */
.L_x_2360:
        /* <DEDUP_REMOVED lines=34> */
.L_x_2420:
[----:B------:R-:W-:Y:S01]  /*4620*/  MOV R3, R8 ;  /* 0x0000000800037202 */ /* 0x000fe20000000f00 */
[----:B------:R-:W-:Y:S01]  /*4630*/  IMAD.MOV.U32 R9, RZ, RZ, R31 ;  /* 0x000000ffff097224 */ /* 0x000fe200078e001f */
[----:B------:R-:W-:-:S07]  /*4640*/  MOV R8, 0x4660 ;  /* 0x0000466000087802 */ /* 0x000fce0000000f00 */
[----:B------:R-:W-:Y:S05]  /*4650*/  CALL.REL.NOINC `($__internal_55_$__cuda_sm20_div_u64) ;  /* 0x0000002800547944 */ /* 0x000fea0003c00000 */
[----:B------:R-:W-:Y:S01]  /*4660*/  IMAD.MOV.U32 R4, RZ, RZ, R0 ;  /* 0x000000ffff047224 */ /* 0x000fe200078e0000 */
[----:B------:R-:W-:-:S07]  /*4670*/  MOV R5, R3 ;  /* 0x0000000300057202 */ /* 0x000fce0000000f00 */
.L_x_2421:
[----:B------:R-:W-:Y:S05]  /*4680*/  BSYNC.RECONVERGENT B0 ;  /* 0x0000000000007941 */ /* 0x000fea0003800200 */
.L_x_2419:
        /* <DEDUP_REMOVED lines=14> */
.L_x_2430:
        /* <DEDUP_REMOVED lines=53> */
.L_x_2427:
[----:B------:R-:W-:Y:S01]  /*4ac0*/  IMAD.MOV.U32 R7, RZ, RZ, R4 ;  /* 0x000000ffff077224 */ /* 0x000fe200078e0004 */
[----:B------:R-:W-:Y:S01]  /*4ad0*/  MOV R4, R28 ;  /* 0x0000001c00047202 */ /* 0x000fe20000000f00 */
[----:B------:R-:W-:Y:S01]  /*4ae0*/  IMAD.MOV.U32 R5, RZ, RZ, R2 ;  /* 0x000000ffff057224 */ /* 0x000fe200078e0002 */
[----:B------:R-:W-:-:S07]  /*4af0*/  MOV R3, 0x4b10 ;  /* 0x00004b1000037802 */ /* 0x000fce0000000f00 */
[----:B------:R-:W-:Y:S05]  /*4b00*/  CALL.REL.NOINC `($__internal_54_$__cuda_sm20_div_s64) ;  /* 0x0000001c00cc7944 */ /* 0x000fea0003c00000 */
[----:B------:R-:W-:-:S07]  /*4b10*/  IMAD.MOV.U32 R3, RZ, RZ, R5 ;  /* 0x000000ffff037224 */ /* 0x000fce00078e0005 */
.L_x_2428:
[----:B------:R-:W-:Y:S05]  /*4b20*/  BSYNC.RECONVERGENT B2 ;  /* 0x0000000000027941 */ /* 0x000fea0003800200 */
.L_x_2426:
        /* <DEDUP_REMOVED lines=8> */
[----:B------:R-:W-:-:S06]  /*4bb0*/  LEA.HI.X R9, R4, UR13, R5, 0x3, P1 ;  /* 0x0000000d04097c11 */ /* 0x000fcc00088f1c05 */
[----:B------:R-:W5:Y:S01]  /*4bc0*/  LDG.E.64 R8, desc[UR8][R8.64] ;  /* 0x0000000808087981 */ /* 0x000f62000c1e1b00 */
[----:B------:R-:W-:Y:S02]  /*4bd0*/  SHF.R.S32.HI R4, RZ, 0x1f, R3 ;  /* 0x0000001fff047819 */ /* 0x000fe40000011403 */
[----:B0-----:R-:W-:-:S04]  /*4be0*/  ISETP.NE.U32.AND P1, PT, R3, UR6, PT ;  /* 0x0000000603007c0c */ /* 0x001fc8000bf25070 */
[----:B------:R-:W-:-:S04]  /*4bf0*/  ISETP.NE.AND.EX P1, PT, R4, UR7, PT, P1 ;  /* 0x0000000704007c0c */ /* 0x000fc8000bf25310 */
[----:B------:R-:W-:-:S04]  /*4c00*/  SEL R4, RZ, 0xffffffff, P1 ;  /* 0xffffffffff047807 */ /* 0x000fc80000800000 */
[----:B------:R-:W-:-:S05]  /*4c10*/  IADD3 R3, PT, PT, R3, R4, RZ ;  /* 0x0000000403037210 */ /* 0x000fca0007ffe0ff */
[----:B------:R-:W-:-:S07]  /*4c20*/  IMAD R3, R3, 0x8, R18 ;  /* 0x0000000803037824 */ /* 0x000fce00078e0212 */
.L_x_2429:
[----:B------:R-:W0:Y:S02]  /*4c30*/  LDS.64 R4, [R3] ;  /* 0x0000000003047984 */ /* 0x000e240000000a00 */
[----:B0----5:R-:W-:-:S05]  /*4c40*/  IADD3 R6, P1, PT, R8, R4, RZ ;  /* 0x0000000408067210 */ /* 0x021fca0007f3e0ff */
[----:B------:R-:W-:-:S07]  /*4c50*/  IMAD.X R7, R9, 0x1, R5, P1 ;  /* 0x0000000109077824 */ /* 0x000fce00008e0605 */
[----:B------:R-:W0:Y:S02]  /*4c60*/  ATOMS.CAST.SPIN.64 P1, [R3], R4, R6 ;  /* 0x000000040300758d */ /* 0x000e240001820406 */
[----:B0-----:R-:W-:Y:S05]  /*4c70*/  @!P1 BRA `(.L_x_2429) ;  /* 0xfffffffc00ec9947 */ /* 0x001fea000383ffff */
.L_x_2425:
[----:B------:R-:W-:Y:S05]  /*4c80*/  BSYNC.RECONVERGENT B1 ;  /* 0x0000000000017941 */ /* 0x000fea0003800200 */
.L_x_2424:
[----:B------:R-:W-:-:S04]  /*4c90*/  IADD3 R23, P1, PT, R31, R23, RZ ;  /* 0x000000171f177210 */ /* 0x000fc80007f3e0ff */
[----:B------:R-:W-:Y:S01]  /*4ca0*/  IADD3.X R27, PT, PT, RZ, R27, RZ, P1, !PT ;  /* 0x0000001bff1b7210 */ /* 0x000fe20000ffe4ff */
[----:B------:R-:W-:Y:S08]  /*4cb0*/  @P0 BRA `(.L_x_2430) ;  /* 0xfffffff800ac0947 */ /* 0x000ff0000383ffff */
.L_x_2423:
[----:B------:R-:W-:Y:S05]  /*4cc0*/  BSYNC B0 ;  /* 0x0000000000007941 */ /* 0x000fea0003800000 */
.L_x_2422:
[----:B------:R-:W-:-:S04]  /*4cd0*/  ISETP.GE.U32.AND P0, PT, R14, 0x3, PT ;  /* 0x000000030e00780c */ /* 0x000fc80003f06070 */
[----:B------:R-:W-:-:S13]  /*4ce0*/  ISETP.GE.U32.AND.EX P0, PT, R15, RZ, PT, P0 ;  /* 0x000000ff0f00720c */ /* 0x000fda0003f06100 */
[----:B------:R-:W-:Y:S05]  /*4cf0*/  @!P0 BRA `(.L_x_2359) ;  /* 0x0000001400108947 */ /* 0x000fea0003800000 */
[----:B------:R-:W0:Y:S01]  /*4d00*/  S2R R3, SR_CgaCtaId ;  /* 0x0000000000037919 */ /* 0x000e220000008800 */
[----:B------:R-:W-:-:S04]  /*4d10*/  MOV R0, 0x400 ;  /* 0x0000040000007802 */ /* 0x000fc80000000f00 */
[----:B0-----:R-:W-:-:S07]  /*4d20*/  LEA R0, R3, R0, 0x18 ;  /* 0x0000000003007211 */ /* 0x001fce00078ec0ff */
.L_x_2455:
        /* <DEDUP_REMOVED lines=49> */
.L_x_2434:
[----:B------:R-:W-:Y:S01]  /*5040*/  IMAD.MOV.U32 R7, RZ, RZ, R4 ;  /* 0x000000ffff077224 */ /* 0x000fe200078e0004 */
[----:B------:R-:W-:Y:S01]  /*5050*/  MOV R5, R2 ;  /* 0x0000000200057202 */ /* 0x000fe20000000f00 */
[----:B------:R-:W-:Y:S01]  /*5060*/  IMAD.MOV.U32 R4, RZ, RZ, R28 ;  /* 0x000000ffff047224 */ /* 0x000fe200078e001c */
[----:B------:R-:W-:-:S07]  /*5070*/  MOV R3, 0x5090 ;  /* 0x0000509000037802 */ /* 0x000fce0000000f00 */
[----:B------:R-:W-:Y:S05]  /*5080*/  CALL.REL.NOINC `($__internal_54_$__cuda_sm20_div_s64) ;  /* 0x00000018006c7944 */ /* 0x000fea0003c00000 */
[----:B------:R-:W-:-:S07]  /*5090*/  MOV R3, R5 ;  /* 0x0000000500037202 */ /* 0x000fce0000000f00 */
.L_x_2435:
[----:B------:R-:W-:Y:S05]  /*50a0*/  BSYNC.RECONVERGENT B1 ;  /* 0x0000000000017941 */ /* 0x000fea0003800200 */
.L_x_2433:
        /* <DEDUP_REMOVED lines=16> */
.L_x_2436:
[----:B------:R-:W0:Y:S02]  /*51b0*/  LDS.64 R4, [R3] ;  /* 0x0000000003047984 */ /* 0x000e240000000a00 */
[----:B0----5:R-:W-:-:S04]  /*51c0*/  IADD3 R6, P0, PT, R8, R4, RZ ;  /* 0x0000000408067210 */ /* 0x021fc80007f1e0ff */
[----:B------:R-:W-:-:S08]  /*51d0*/  IADD3.X R7, PT, PT, R9, R5, RZ, P0, !PT ;  /* 0x0000000509077210 */ /* 0x000fd000007fe4ff */
[----:B------:R-:W0:Y:S02]  /*51e0*/  ATOMS.CAST.SPIN.64 P0, [R3], R4, R6 ;  /* 0x000000040300758d */ /* 0x000e240001800406 */
[----:B0-----:R-:W-:Y:S05]  /*51f0*/  @!P0 BRA `(.L_x_2436) ;  /* 0xfffffffc00ec8947 */ /* 0x001fea000383ffff */
.L_x_2432:
[----:B------:R-:W-:Y:S05]  /*5200*/  BSYNC.RECONVERGENT B0 ;  /* 0x0000000000007941 */ /* 0x000fea0003800200 */
.L_x_2431:
        /* <DEDUP_REMOVED lines=50> */
.L_x_2440:
[----:B------:R-:W-:Y:S01]  /*5530*/  MOV R7, R4 ;  /* 0x0000000400077202 */ /* 0x000fe20000000f00 */
[----:B------:R-:W-:Y:S01]  /*5540*/  IMAD.MOV.U32 R5, RZ, RZ, R2 ;  /* 0x000000ffff057224 */ /* 0x000fe200078e0002 */
[----:B------:R-:W-:Y:S02]  /*5550*/  MOV R4, R28 ;  /* 0x0000001c00047202 */ /* 0x000fe40000000f00 */
[----:B------:R-:W-:-:S07]  /*5560*/  MOV R3, 0x5580 ;  /* 0x0000558000037802 */ /* 0x000fce0000000f00 */
[----:B------:R-:W-:Y:S05]  /*5570*/  CALL.REL.NOINC `($__internal_54_$__cuda_sm20_div_s64) ;  /* 0x0000001400307944 */ /* 0x000fea0003c00000 */
[----:B------:R-:W-:-:S07]  /*5580*/  IMAD.MOV.U32 R3, RZ, RZ, R5 ;  /* 0x000000ffff037224 */ /* 0x000fce00078e0005 */
.L_x_2441:
[----:B------:R-:W-:Y:S05]  /*5590*/  BSYNC.RECONVERGENT B1 ;  /* 0x0000000000017941 */ /* 0x000fea0003800200 */
.L_x_2439:
        /* <DEDUP_REMOVED lines=8> */
[----:B------:R-:W-:-:S06]  /*5620*/  LEA.HI.X R9, R4, UR13, R5, 0x3, P0 ;  /* 0x0000000d04097c11 */ /* 0x000fcc00080f1c05 */
[----:B------:R-:W5:Y:S01]  /*5630*/  LDG.E.64 R8, desc[UR8][R8.64] ;  /* 0x0000000808087981 */ /* 0x000f62000c1e1b00 */
[----:B------:R-:W-:Y:S02]  /*5640*/  SHF.R.S32.HI R4, RZ, 0x1f, R3 ;  /* 0x0000001fff047819 */ /* 0x000fe40000011403 */
[----:B0-----:R-:W-:-:S04]  /*5650*/  ISETP.NE.U32.AND P0, PT, R3, UR6, PT ;  /* 0x0000000603007c0c */ /* 0x001fc8000bf05070 */
[----:B------:R-:W-:-:S04]  /*5660*/  ISETP.NE.AND.EX P0, PT, R4, UR7, PT, P0 ;  /* 0x0000000704007c0c */ /* 0x000fc8000bf05300 */
[----:B------:R-:W-:-:S05]  /*5670*/  SEL R4, RZ, 0xffffffff, P0 ;  /* 0xffffffffff047807 */ /* 0x000fca0000000000 */
[----:B------:R-:W-:-:S05]  /*5680*/  IMAD.IADD R3, R3, 0x1, R4 ;  /* 0x0000000103037824 */ /* 0x000fca00078e0204 */
[----:B------:R-:W-:-:S07]  /*5690*/  LEA R3, R3, R0, 0x3 ;  /* 0x0000000003037211 */ /* 0x000fce00078e18ff */
.L_x_2442:
[----:B------:R-:W0:Y:S02]  /*56a0*/  LDS.64 R4, [R3] ;  /* 0x0000000003047984 */ /* 0x000e240000000a00 */
[----:B0----5:R-:W-:-:S05]  /*56b0*/  IADD3 R6, P0, PT, R8, R4, RZ ;  /* 0x0000000408067210 */ /* 0x021fca0007f1e0ff */
[----:B------:R-:W-:-:S07]  /*56c0*/  IMAD.X R7, R9, 0x1, R5, P0 ;  /* 0x0000000109077824 */ /* 0x000fce00000e0605 */
[----:B------:R-:W0:Y:S02]  /*56d0*/  ATOMS.CAST.SPIN.64 P0, [R3], R4, R6 ;  /* 0x000000040300758d */ /* 0x000e240001800406 */
[----:B0-----:R-:W-:Y:S05]  /*56e0*/  @!P0 BRA `(.L_x_2442) ;  /* 0xfffffffc00ec8947 */ /* 0x001fea000383ffff */
.L_x_2438:
[----:B------:R-:W-:Y:S05]  /*56f0*/  BSYNC.RECONVERGENT B0 ;  /* 0x0000000000007941 */ /* 0x000fea0003800200 */
.L_x_2437:
[----:B------:R-:W0:Y:S01]  /*5700*/  LDCU.64 UR6, c[0x0][0x790] ;  /* 0x0000f200ff0677ac */ /* 0x000e220008000a00 */
[----:B------:R-:W-:Y:S01]  /*5710*/  IADD3 R23, P0, PT, R31, R23, RZ ;  /* 0x000000171f177210 */ /* 0x000fe20007f1e0ff */
[----:B------:R-:W1:Y:S01]  /*5720*/  LDC.64 R8, c[0x0][0x868] ;  /* 0x00021a00ff087b82 */ /* 0x000e620000000a00 */
[----:B------:R-:W2:Y:S02]  /*5730*/  LDCU.64 UR12, c[0x0][0x6c0] ;  /* 0x0000d800ff0c77ac */ /* 0x000ea40008000a00 */
[----:B------:R-:W-:-:S05]  /*5740*/  IADD3.X R27, PT, PT, RZ, R27, RZ, P0, !PT ;  /* 0x0000001bff1b7210 */ /* 0x000fca00007fe4ff */
        /* <DEDUP_REMOVED lines=45> */
.L_x_2446:
[----:B------:R-:W-:Y:S01]  /*5a20*/  IMAD.MOV.U32 R7, RZ, RZ, R4 ;  /* 0x000000ffff077224 */ /* 0x000fe200078e0004 */
[----:B------:R-:W-:Y:S01]  /*5a30*/  MOV R5, R2 ;  /* 0x0000000200057202 */ /* 0x000fe20000000f00 */
[----:B------:R-:W-:Y:S01]  /*5a40*/  IMAD.MOV.U32 R4, RZ, RZ, R28 ;  /* 0x000000ffff047224 */ /* 0x000fe200078e001c */
[----:B------:R-:W-:-:S07]  /*5a50*/  MOV R3, 0x5a70 ;  /* 0x00005a7000037802 */ /* 0x000fce0000000f00 */
[----:B------:R-:W-:Y:S05]  /*5a60*/  CALL.REL.NOINC `($__internal_54_$__cuda_sm20_div_s64) ;  /* 0x0000000c00f47944 */ /* 0x000fea0003c00000 */
[----:B------:R-:W-:-:S07]  /*5a70*/  MOV R3, R5 ;  /* 0x0000000500037202 */ /* 0x000fce0000000f00 */
.L_x_2447:
[----:B------:R-:W-:Y:S05]  /*5a80*/  BSYNC.RECONVERGENT B1 ;  /* 0x0000000000017941 */ /* 0x000fea0003800200 */
.L_x_2445:
        /* <DEDUP_REMOVED lines=16> */
.L_x_2448:
[----:B------:R-:W0:Y:S02]  /*5b90*/  LDS.64 R4, [R3] ;  /* 0x0000000003047984 */ /* 0x000e240000000a00 */
[----:B0----5:R-:W-:-:S04]  /*5ba0*/  IADD3 R6, P0, PT, R8, R4, RZ ;  /* 0x0000000408067210 */ /* 0x021fc80007f1e0ff */
[----:B------:R-:W-:-:S08]  /*5bb0*/  IADD3.X R7, PT, PT, R9, R5, RZ, P0, !PT ;  /* 0x0000000509077210 */ /* 0x000fd000007fe4ff */
[----:B------:R-:W0:Y:S02]  /*5bc0*/  ATOMS.CAST.SPIN.64 P0, [R3], R4, R6 ;  /* 0x000000040300758d */ /* 0x000e240001800406 */
[----:B0-----:R-:W-:Y:S05]  /*5bd0*/  @!P0 BRA `(.L_x_2448) ;  /* 0xfffffffc00ec8947 */ /* 0x001fea000383ffff */
.L_x_2444:
[----:B------:R-:W-:Y:S05]  /*5be0*/  BSYNC.RECONVERGENT B0 ;  /* 0x0000000000007941 */ /* 0x000fea0003800200 */
.L_x_2443:
        /* <DEDUP_REMOVED lines=50> */
.L_x_2452:
[----:B------:R-:W-:Y:S01]  /*5f10*/  MOV R7, R4 ;  /* 0x0000000400077202 */ /* 0x000fe20000000f00 */
[----:B------:R-:W-:Y:S01]  /*5f20*/  IMAD.MOV.U32 R5, RZ, RZ, R2 ;  /* 0x000000ffff057224 */ /* 0x000fe200078e0002 */
[----:B------:R-:W-:Y:S02]  /*5f30*/  MOV R4, R28 ;  /* 0x0000001c00047202 */ /* 0x000fe40000000f00 */
[----:B------:R-:W-:-:S07]  /*5f40*/  MOV R3, 0x5f60 ;  /* 0x00005f6000037802 */ /* 0x000fce0000000f00 */
[----:B------:R-:W-:Y:S05]  /*5f50*/  CALL.REL.NOINC `($__internal_54_$__cuda_sm20_div_s64) ;  /* 0x0000000800b87944 */ /* 0x000fea0003c00000 */
[----:B------:R-:W-:-:S07]  /*5f60*/  IMAD.MOV.U32 R3, RZ, RZ, R5 ;  /* 0x000000ffff037224 */ /* 0x000fce00078e0005 */
.L_x_2453:
[----:B------:R-:W-:Y:S05]  /*5f70*/  BSYNC.RECONVERGENT B1 ;  /* 0x0000000000017941 */ /* 0x000fea0003800200 */
.L_x_2451:
        /* <DEDUP_REMOVED lines=16> */
.L_x_2454:
[----:B------:R-:W0:Y:S02]  /*6080*/  LDS.64 R4, [R3] ;  /* 0x0000000003047984 */ /* 0x000e240000000a00 */
[----:B0----5:R-:W-:-:S05]  /*6090*/  IADD3 R6, P0, PT, R8, R4, RZ ;  /* 0x0000000408067210 */ /* 0x021fca0007f1e0ff */
[----:B------:R-:W-:-:S07]  /*60a0*/  IMAD.X R7, R9, 0x1, R5, P0 ;  /* 0x0000000109077824 */ /* 0x000fce00000e0605 */
[----:B------:R-:W0:Y:S02]  /*60b0*/  ATOMS.CAST.SPIN.64 P0, [R3], R4, R6 ;  /* 0x000000040300758d */ /* 0x000e240001800406 */
[----:B0-----:R-:W-:Y:S05]  /*60c0*/  @!P0 BRA `(.L_x_2454) ;  /* 0xfffffffc00ec8947 */ /* 0x001fea000383ffff */
.L_x_2450:
[----:B------:R-:W-:Y:S05]  /*60d0*/  BSYNC.RECONVERGENT B0 ;  /* 0x0000000000007941 */ /* 0x000fea0003800200 */
.L_x_2449:
[----:B------:R-:W0:Y:S01]  /*60e0*/  LDCU.64 UR6, c[0x0][0x878] ;  /* 0x00010f00ff0677ac */ /* 0x000e220008000a00 */
[----:B------:R-:W-:-:S04]  /*60f0*/  IADD3 R23, P0, PT, R31, R23, RZ ;  /* 0x000000171f177210 */ /* 0x000fc80007f1e0ff */
[----:B------:R-:W-:Y:S02]  /*6100*/  IADD3.X R27, PT, PT, RZ, R27, RZ, P0, !PT ;  /* 0x0000001bff1b7210 */ /* 0x000fe400007fe4ff */
[----:B0-----:R-:W-:-:S04]  /*6110*/  ISETP.GE.U32.AND P0, PT, R23, UR6, PT ;  /* 0x0000000617007c0c */ /* 0x001fc8000bf06070 */
[----:B------:R-:W-:-:S13]  /*6120*/  ISETP.GE.AND.EX P0, PT, R27, UR7, PT, P0 ;  /* 0x000000071b007c0c */ /* 0x000fda000bf06300 */
[----:B------:R-:W-:Y:S05]  /*6130*/  @!P0 BRA `(.L_x_2455) ;  /* 0xffffffe800fc8947 */ /* 0x000fea000383ffff */
.L_x_2359:
        /* <DEDUP_REMOVED lines=40> */
.L_x_2457:
[----:B------:R-:W-:Y:S01]  /*63c0*/  MOV R3, R8 ;  /* 0x0000000800037202 */ /* 0x000fe20000000f00 */
[----:B------:R-:W-:Y:S01]  /*63d0*/  IMAD.MOV.U32 R9, RZ, RZ, R29 ;  /* 0x000000ffff097224 */ /* 0x000fe200078e001d */
[----:B------:R-:W-:-:S07]  /*63e0*/  MOV R8, 0x6400 ;  /* 0x0000640000087802 */ /* 0x000fce0000000f00 */
[----:B------:R-:W-:Y:S05]  /*63f0*/  CALL.REL.NOINC `($__internal_55_$__cuda_sm20_div_u64) ;  /* 0x0000000800ec7944 */ /* 0x000fea0003c00000 */
[----:B------:R-:W-:Y:S01]  /*6400*/  MOV R4, R0 ;  /* 0x0000000000047202 */ /* 0x000fe20000000f00 */
[----:B------:R-:W-:-:S07]  /*6410*/  IMAD.MOV.U32 R5, RZ, RZ, R3 ;  /* 0x000000ffff057224 */ /* 0x000fce00078e0003 */
.L_x_2458:
[----:B------:R-:W-:Y:S05]  /*6420*/  BSYNC.RECONVERGENT B0 ;  /* 0x0000000000007941 */ /* 0x000fea0003800200 */
.L_x_2456:
        /* <DEDUP_REMOVED lines=28> */
.L_x_2461:
[----:B0-----:R0:W1:Y:S01]  /*65f0*/  LDS.64 R4, [R0] ;  /* 0x0000000000047984 */ /* 0x0010620000000a00 */
        /* <DEDUP_REMOVED lines=11> */
[----:B-1----:R0:W-:Y:S03]  /*66b0*/  REDG.E.ADD.64.STRONG.GPU desc[UR8][R6.64], R4 ;  /* 0x000000040600798e */ /* 0x0021e6000c12e508 */
[----:B------:R-:W-:Y:S05]  /*66c0*/  @P1 BRA `(.L_x_2461) ;  /* 0xfffffffc00c81947 */ /* 0x000fea000383ffff */
.L_x_2460:
[----:B------:R-:W-:Y:S05]  /*66d0*/  BSYNC.RECONVERGENT B0 ;  /* 0x0000000000007941 */ /* 0x000fea0003800200 */
.L_x_2459:
[----:B------:R-:W-:Y:S05]  /*66e0*/  @!P0 EXIT ;  /* 0x000000000000894d */ /* 0x000fea0003800000 */
[----:B------:R-:W1:Y:S01]  /*66f0*/  S2UR UR5, SR_CgaCtaId ;  /* 0x00000000000579c3 */ /* 0x000e620000008800 */
[----:B------:R-:W-:Y:S01]  /*6700*/  UMOV UR4, 0x400 ;  /* 0x0000040000047882 */ /* 0x000fe20000000000 */
[----:B------:R-:W2:Y:S01]  /*6710*/  LDCU.64 UR6, c[0x0][0x450] ;  /* 0x00008a00ff0677ac */ /* 0x000ea20008000a00 */
[----:B------:R-:W3:Y:S02]  /*6720*/  LDCU.128 UR12, c[0x0][0x380] ;  /* 0x00007000ff0c77ac */ /* 0x000ee40008000c00 */
[----:B-123--:R-:W-:-:S12]  /*6730*/  ULEA UR4, UR5, UR4, 0x18 ;  /* 0x0000000405047291 */ /* 0x00efd8000f8ec0ff */
.L_x_2462:
[----:B----4-:R-:W-:Y:S01]  /*6740*/  LEA R2, R30, UR4, 0x3 ;  /* 0x000000041e027c11 */ /* 0x010fe2000f8e18ff */
[----:B------:R-:W-:Y:S01]  /*6750*/  IMAD R11, R32, UR6, RZ ;  /* 0x00000006200b7c24 */ /* 0x000fe2000f8e02ff */
[C---:B------:R-:W-:Y:S01]  /*6760*/  IADD3 R15, P0, PT, R29.reuse, R30, RZ ;  /* 0x0000001e1d0f7210 */ /* 0x040fe20007f1e0ff */
[C---:B------:R-:W-:Y:S01]  /*6770*/  IMAD.WIDE.U32 R12, R30.reuse, UR6, RZ ;  /* 0x000000061e0c7c25 */ /* 0x040fe2000f8e00ff */
[C---:B0-----:R-:W-:Y:S02]  /*6780*/  LEA R4, R29.reuse, R2, 0x3 ;  /* 0x000000021d047211 */ /* 0x041fe400078e18ff */
[----:B------:R-:W0:Y:S01]  /*6790*/  LDS.64 R2, [R2] ;  /* 0x0000000002027984 */ /* 0x000e220000000a00 */
[----:B------:R-:W-:Y:S01]  /*67a0*/  IMAD R11, R30, UR7, R11 ;  /* 0x000000071e0b7c24 */ /* 0x000fe2000f8e020b */
[C---:B------:R-:W-:Y:S01]  /*67b0*/  IADD3 R0, P1, PT, R29.reuse, R15, RZ ;  /* 0x0000000f1d007210 */ /* 0x040fe20007f3e0ff */
[----:B------:R-:W-:Y:S02]  /*67c0*/  IMAD R6, R29, 0x8, R4 ;  /* 0x000000081d067824 */ /* 0x000fe400078e0204 */
[----:B------:R-:W1:Y:S01]  /*67d0*/  LDS.64 R4, [R4] ;  /* 0x0000000004047984 */ /* 0x000e620000000a00 */
[----:B------:R-:W-:Y:S01]  /*67e0*/  IMAD.X R14, RZ, RZ, R32, P0 ;  /* 0x000000ffff0e7224 */ /* 0x000fe200000e0620 */
[----:B------:R-:W-:-:S02]  /*67f0*/  IADD3 R11, PT, PT, R13, R11, RZ ;  /* 0x0000000b0d0b7210 */ /* 0x000fc40007ffe0ff */
[C---:B------:R-:W-:Y:S01]  /*6800*/  LEA R8, R29.reuse, R6, 0x3 ;  /* 0x000000061d087211 */ /* 0x040fe200078e18ff */
[----:B------:R-:W-:Y:S01]  /*6810*/  IMAD.X R13, RZ, RZ, R14, P1 ;  /* 0x000000ffff0d7224 */ /* 0x000fe200008e060e */
[----:B------:R-:W2:Y:S01]  /*6820*/  LDS.64 R6, [R6] ;  /* 0x0000000006067984 */ /* 0x000ea20000000a00 */
[----:B------:R-:W-:Y:S01]  /*6830*/  LEA R10, P0, R12, UR12, 0x3 ;  /* 0x0000000c0c0a7c11 */ /* 0x000fe2000f8018ff */
[----:B------:R-:W-:Y:S01]  /*6840*/  IMAD R14, R14, UR6, RZ ;  /* 0x000000060e0e7c24 */ /* 0x000fe2000f8e02ff */
[----:B------:R-:W-:Y:S01]  /*6850*/  IADD3 R30, P1, PT, R29, R0, RZ ;  /* 0x000000001d1e7210 */ /* 0x000fe20007f3e0ff */
[----:B------:R-:W3:Y:S01]  /*6860*/  LDS.64 R8, [R8] ;  /* 0x0000000008087984 */ /* 0x000ee20000000a00 */
        /* <DEDUP_REMOVED lines=8> */
[----:B------:R-:W-:Y:S01]  /*68f0*/  IMAD R21, R0, UR7, R17 ;  /* 0x0000000700157c24 */ /* 0x000fe2000f8e0211 */
[----:B------:R-:W-:Y:S01]  /*6900*/  LEA.HI.X R19, R12, UR13, R19, 0x3, P0 ;  /* 0x0000000d0c137c11 */ /* 0x000fe200080f1c13 */
[----:B------:R-:W-:-:S04]  /*6910*/  IMAD.WIDE.U32 R16, R30, UR6, RZ ;  /* 0x000000061e107c25 */ /* 0x000fc8000f8e00ff */
[----:B------:R-:W-:Y:S01]  /*6920*/  IMAD R23, R30, UR7, R23 ;  /* 0x000000071e177c24 */ /* 0x000fe2000f8e0217 */
[----:B------:R-:W-:Y:S01]  /*6930*/  IADD3 R30, P0, PT, R29, R30, RZ ;  /* 0x0000001e1d1e7210 */ /* 0x000fe20007f1e0ff */
[----:B------:R-:W-:Y:S01]  /*6940*/  IMAD.WIDE.U32 R14, R0, UR6, RZ ;  /* 0x00000006000e7c25 */ /* 0x000fe2000f8e00ff */
[----:B------:R-:W-:Y:S02]  /*6950*/  LEA R22, P2, R16, UR12, 0x3 ;  /* 0x0000000c10167c11 */ /* 0x000fe4000f8418ff */
[----:B------:R-:W-:Y:S01]  /*6960*/  IADD3.X R32, PT, PT, RZ, R32, RZ, P0, !PT ;  /* 0x00000020ff207210 */ /* 0x000fe200007fe4ff */
[----:B------:R-:W-:Y:S01]  /*6970*/  IMAD.IADD R13, R17, 0x1, R23 ;  /* 0x00000001110d7824 */ /* 0x000fe200078e0217 */
[----:B------:R-:W-:Y:S01]  /*6980*/  ISETP.GE.U32.AND P0, PT, R30, UR14, PT ;  /* 0x0000000e1e007c0c */ /* 0x000fe2000bf06070 */
[----:B0-----:R4:W-:Y:S01]  /*6990*/  REDG.E.ADD.64.STRONG.GPU desc[UR8][R10.64], R2 ;  /* 0x000000020a00798e */ /* 0x0019e2000c12e508 */
[----:B------:R-:W-:Y:S02]  /*69a0*/  LEA R20, P1, R14, UR12, 0x3 ;  /* 0x0000000c0e147c11 */ /* 0x000fe4000f8218ff */
[----:B------:R-:W-:Y:S01]  /*69b0*/  ISETP.GE.AND.EX P0, PT, R32, UR15, PT, P0 ;  /* 0x0000000f20007c0c */ /* 0x000fe2000bf06300 */
[----:B-1----:R4:W-:Y:S01]  /*69c0*/  REDG.E.ADD.64.STRONG.GPU desc[UR8][R18.64], R4 ;  /* 0x000000041200798e */ /* 0x0029e2000c12e508 */
[----:B------:R-:W-:-:S02]  /*69d0*/  IADD3 R15, PT, PT, R15, R21, RZ ;  /* 0x000000150f0f7210 */ /* 0x000fc40007ffe0ff */
[----:B------:R-:W-:Y:S02]  /*69e0*/  LEA.HI.X R23, R16, UR13, R13, 0x3, P2 ;  /* 0x0000000d10177c11 */ /* 0x000fe400090f1c0d */
[----:B------:R-:W-:-:S05]  /*69f0*/  LEA.HI.X R21, R14, UR13, R15, 0x3, P1 ;  /* 0x0000000d0e157c11 */ /* 0x000fca00088f1c0f */
[----:B--2---:R4:W-:Y:S04]  /*6a00*/  REDG.E.ADD.64.STRONG.GPU desc[UR8][R20.64], R6 ;  /* 0x000000061400798e */ /* 0x0049e8000c12e508 */
[----:B---3--:R4:W-:Y:S01]  /*6a10*/  REDG.E.ADD.64.STRONG.GPU desc[UR8][R22.64], R8 ;  /* 0x000000081600798e */ /* 0x0089e2000c12e508 */
[----:B------:R-:W-:Y:S05]  /*6a20*/  @!P0 BRA `(.L_x_2462) ;  /* 0xfffffffc00448947 */ /* 0x000fea000383ffff */
[----:B------:R-:W-:Y:S05]  /*6a30*/  EXIT ;  /* 0x000000000000794d */ /* 0x000fea0003800000 */
        .weak           $__internal_54_$__cuda_sm20_div_s64
        .type           $__internal_54_$__cuda_sm20_div_s64,@function
        .size           $__internal_54_$__cuda_sm20_div_s64,($__internal_55_$__cuda_sm20_div_u64 - $__internal_54_$__cuda_sm20_div_s64)
$__internal_54_$__cuda_sm20_div_s64:
        /* <DEDUP_REMOVED lines=86> */
[----:B------:R-:W-:Y:S06]  /*6fa0*/  RET.REL.NODEC R8 `(_ZN2at4cuda17kernelHistogram1DIlslLi1ELi2ELin1ELNS0_23CUDAHistogramMemoryTypeE0EZNS0_21CUDA_tensor_histogramIlsLb0EEEbNS_6TensorES4_S4_lNS_14AccumulateTypeIT0_Lb1EE4typeES8_NS0_13TensorArgTypeES9_S9_EUllE_EEvNS0_6detail10TensorInfoIT_T1_EESF_NSC_IKS6_SE_EElS8_S8_SE_T6_) ;  /* 0xffffff9008147950 */ /* 0x000fec0003c3ffff */
        .weak           $__internal_55_$__cuda_sm20_div_u64
        .type           $__internal_55_$__cuda_sm20_div_u64,@function
        .size           $__internal_55_$__cuda_sm20_div_u64,(.L_x_6431 - $__internal_55_$__cuda_sm20_div_u64)
$__internal_55_$__cuda_sm20_div_u64:
        /* <DEDUP_REMOVED lines=72> */
[----:B------:R-:W-:Y:S06]  /*7430*/  RET.REL.NODEC R4 `(_ZN2at4cuda17kernelHistogram1DIlslLi1ELi2ELin1ELNS0_23CUDAHistogramMemoryTypeE0EZNS0_21CUDA_tensor_histogramIlsLb0EEEbNS_6TensorES4_S4_lNS_14AccumulateTypeIT0_Lb1EE4typeES8_NS0_13TensorArgTypeES9_S9_EUllE_EEvNS0_6detail10TensorInfoIT_T1_EESF_NSC_IKS6_SE_EElS8_S8_SE_T6_) ;  /* 0xffffff8804f07950 */ /* 0x000fec0003c3ffff */
.L_x_2463:
        /* <DEDUP_REMOVED lines=12> */
.L_x_6431:


//--------------------- .text._ZN2at4cuda17kernelHistogram1DIfslLi1ELi2ELin1ELNS0_23CUDAHistogramMemoryTypeE1EZNS0_21CUDA_tensor_histogramIfsLb1EEEbNS_6TensorES4_S4_lNS_14AccumulateTypeIT0_Lb1EE4typeES8_NS0_13TensorArgTypeES9_S9_EUllE0_EEvNS0_6detail10TensorInfoIT_T1_EESF_NSC_IKS6_SE_EElS8_S8_SE_T6_ --------------------------
	.section	.text._ZN2at4cuda17kernelHistogram1DIfslLi1ELi2ELin1ELNS0_23CUDAHistogramMemoryTypeE1EZNS0_21CUDA_tensor_histogramIfsLb1EEEbNS_6TensorES4_S4_lNS_14AccumulateTypeIT0_Lb1EE4typeES8_NS0_13TensorArgTypeES9_S9_EUllE0_EEvNS0_6detail10TensorInfoIT_T1_EESF_NSC_IKS6_SE_EElS8_S8_SE_T6_,"ax",@progbits
	.align	128
        .global         _ZN2at4cuda17kernelHistogram1DIfslLi1ELi2ELin1ELNS0_23CUDAHistogramMemoryTypeE1EZNS0_21CUDA_tensor_histogramIfsLb1EEEbNS_6TensorES4_S4_lNS_14AccumulateTypeIT0_Lb1EE4typeES8_NS0_13TensorArgTypeES9_S9_EUllE0_EEvNS0_6detail10TensorInfoIT_T1_EESF_NSC_IKS6_SE_EElS8_S8_SE_T6_
        .type           _ZN2at4cuda17kernelHistogram1DIfslLi1ELi2ELin1ELNS0_23CUDAHistogramMemoryTypeE1EZNS0_21CUDA_tensor_histogramIfsLb1EEEbNS_6TensorES4_S4_lNS_14AccumulateTypeIT0_Lb1EE4typeES8_NS0_13TensorArgTypeES9_S9_EUllE0_EEvNS0_6detail10TensorInfoIT_T1_EESF_NSC_IKS6_SE_EElS8_S8_SE_T6_,@function
        .size           _ZN2at4cuda17kernelHistogram1DIfslLi1ELi2ELin1ELNS0_23CUDAHistogramMemoryTypeE1EZNS0_21CUDA_tensor_histogramIfsLb1EEEbNS_6TensorES4_S4_lNS_14AccumulateTypeIT0_Lb1EE4typeES8_NS0_13TensorArgTypeES9_S9_EUllE0_EEvNS0_6detail10TensorInfoIT_T1_EESF_NSC_IKS6_SE_EElS8_S8_SE_T6_,(.L_x_6432 - _ZN2at4cuda17kernelHistogram1DIfslLi1ELi2ELin1ELNS0_23CUDAHistogramMemoryTypeE1EZNS0_21CUDA_tensor_histogramIfsLb1EEEbNS_6TensorES4_S4_lNS_14AccumulateTypeIT0_Lb1EE4typeES8_NS0_13TensorArgTypeES9_S9_EUllE0_EEvNS0_6detail10TensorInfoIT_T1_EESF_NSC_IKS6_SE_EElS8_S8_SE_T6_)
        .other          _ZN2at4cuda17kernelHistogram1DIfslLi1ELi2ELin1ELNS0_23CUDAHistogramMemoryTypeE1EZNS0_21CUDA_tensor_histogramIfsLb1EEEbNS_6TensorES4_S4_lNS_14AccumulateTypeIT0_Lb1EE4typeES8_NS0_13TensorArgTypeES9_S9_EUllE0_EEvNS0_6detail10TensorInfoIT_T1_EESF_NSC_IKS6_SE_EElS8_S8_SE_T6_,@"STO_CUDA_ENTRY STV_DEFAULT"
_ZN2at4cuda17kernelHistogram1DIfslLi1ELi2ELin1ELNS0_23CUDAHistogramMemoryTypeE1EZNS0_21CUDA_tensor_histogramIfsLb1EEEbNS_6TensorES4_S4_lNS_14AccumulateTypeIT0_Lb1EE4typeES8_NS0_13TensorArgTypeES9_S9_EUllE0_EEvNS0_6detail10TensorInfoIT_T1_EESF_NSC_IKS6_SE_EElS8_S8_SE_T6_:
.text._ZN2at4cuda17kernelHistogram1DIfslLi1ELi2ELin1ELNS0_23CUDAHistogramMemoryTypeE1EZNS0_21CUDA_tensor_histogramIfsLb1EEEbNS_6TensorES4_S4_lNS_14AccumulateTypeIT0_Lb1EE4typeES8_NS0_13TensorArgTypeES9_S9_EUllE0_EEvNS0_6detail10TensorInfoIT_T1_EESF_NSC_IKS6_SE_EElS8_S8_SE_T6_:
        /* <DEDUP_REMOVED lines=22> */
.L_x_2519:
        /* <DEDUP_REMOVED lines=24> */
.L_x_2490:
        /* <DEDUP_REMOVED lines=33> */
.L_x_2467:
[----:B------:R-:W-:Y:S01]  /*04f0*/  MOV R24, R14 ;  /* 0x0000000e00187202 */ /* 0x000fe20000000f00 */
[----:B------:R-:W-:Y:S01]  /*0500*/  IMAD.MOV.U32 R20, RZ, RZ, R9 ;  /* 0x000000ffff147224 */ /* 0x000fe200078e0009 */
[----:B------:R-:W-:Y:S01]  /*0510*/  MOV R11, R16 ;  /* 0x00000010000b7202 */ /* 0x000fe20000000f00 */
[----:B------:R-:W-:Y:S01]  /*0520*/  IMAD.MOV.U32 R10, RZ, RZ, R17 ;  /* 0x000000ffff0a7224 */ /* 0x000fe200078e0011 */
[----:B------:R-:W-:-:S07]  /*0530*/  MOV R7, 0x550 ;  /* 0x0000055000077802 */ /* 0x000fce0000000f00 */
[----:B------:R-:W-:Y:S05]  /*0540*/  CALL.REL.NOINC `($__internal_56_$__cuda_sm20_div_s64) ;  /* 0x0000003800007944 */ /* 0x000fea0003c00000 */
        /* <DEDUP_REMOVED lines=10> */
.L_x_2468:
[----:B------:R-:W-:Y:S05]  /*05f0*/  BSYNC.RECONVERGENT B0 ;  /* 0x0000000000007941 */ /* 0x000fea0003800200 */
.L_x_2466:
        /* <DEDUP_REMOVED lines=38> */
.L_x_2470:
[----:B------:R-:W-:Y:S01]  /*0860*/  MOV R24, R30 ;  /* 0x0000001e00187202 */ /* 0x000fe20000000f00 */
[----:B------:R-:W-:Y:S01]  /*0870*/  IMAD.MOV.U32 R20, RZ, RZ, R31 ;  /* 0x000000ffff147224 */ /* 0x000fe200078e001f */
[----:B------:R-:W-:Y:S01]  /*0880*/  MOV R11, R16 ;  /* 0x00000010000b7202 */ /* 0x000fe20000000f00 */
[----:B------:R-:W-:Y:S01]  /*0890*/  IMAD.MOV.U32 R10, RZ, RZ, R17 ;  /* 0x000000ffff0a7224 */ /* 0x000fe200078e0011 */
[----:B------:R-:W-:-:S07]  /*08a0*/  MOV R7, 0x8c0 ;  /* 0x000008c000077802 */ /* 0x000fce0000000f00 */
[----:B------:R-:W-:Y:S05]  /*08b0*/  CALL.REL.NOINC `($__internal_56_$__cuda_sm20_div_s64) ;  /* 0x0000003400247944 */ /* 0x000fea0003c00000 */
        /* <DEDUP_REMOVED lines=11> */
.L_x_2471:
[----:B------:R-:W-:Y:S05]  /*0970*/  BSYNC.RECONVERGENT B0 ;  /* 0x0000000000007941 */ /* 0x000fea0003800200 */
.L_x_2469:
        /* <DEDUP_REMOVED lines=38> */
.L_x_2473:
[----:B------:R-:W-:Y:S01]  /*0be0*/  IMAD.MOV.U32 R24, RZ, RZ, R16 ;  /* 0x000000ffff187224 */ /* 0x000fe200078e0010 */
[----:B------:R-:W-:Y:S01]  /*0bf0*/  MOV R20, R17 ;  /* 0x0000001100147202 */ /* 0x000fe20000000f00 */
[----:B------:R-:W-:Y:S01]  /*0c00*/  IMAD.MOV.U32 R11, RZ, RZ, R12 ;  /* 0x000000ffff0b7224 */ /* 0x000fe200078e000c */
[----:B------:R-:W-:Y:S02]  /*0c10*/  MOV R10, R13 ;  /* 0x0000000d000a7202 */ /* 0x000fe40000000f00 */
[----:B------:R-:W-:-:S07]  /*0c20*/  MOV R7, 0xc40 ;  /* 0x00000c4000077802 */ /* 0x000fce0000000f00 */
[----:B------:R-:W-:Y:S05]  /*0c30*/  CALL.REL.NOINC `($__internal_56_$__cuda_sm20_div_s64) ;  /* 0x0000003000447944 */ /* 0x000fea0003c00000 */
        /* <DEDUP_REMOVED lines=11> */
.L_x_2474:
[----:B------:R-:W-:Y:S05]  /*0cf0*/  BSYNC.RECONVERGENT B0 ;  /* 0x0000000000007941 */ /* 0x000fea0003800200 */
.L_x_2472:
        /* <DEDUP_REMOVED lines=37> */
.L_x_2476:
        /* <DEDUP_REMOVED lines=17> */
.L_x_2477:
[----:B------:R-:W-:Y:S05]  /*1060*/  BSYNC.RECONVERGENT B0 ;  /* 0x0000000000007941 */ /* 0x000fea0003800200 */
.L_x_2475:
        /* <DEDUP_REMOVED lines=38> */
.L_x_2479:
        /* <DEDUP_REMOVED lines=17> */
.L_x_2480:
[----:B------:R-:W-:Y:S05]  /*13e0*/  BSYNC.RECONVERGENT B0 ;  /* 0x0000000000007941 */ /* 0x000fea0003800200 */
.L_x_2478:
        /* <DEDUP_REMOVED lines=38> */
.L_x_2482:
        /* <DEDUP_REMOVED lines=17> */
.L_x_2483:
[----:B------:R-:W-:Y:S05]  /*1760*/  BSYNC.RECONVERGENT B0 ;  /* 0x0000000000007941 */ /* 0x000fea0003800200 */
.L_x_2481:
        /* <DEDUP_REMOVED lines=39> */
.L_x_2485:
        /* <DEDUP_REMOVED lines=17> */
.L_x_2486:
[----:B------:R-:W-:Y:S05]  /*1af0*/  BSYNC.RECONVERGENT B0 ;  /* 0x0000000000007941 */ /* 0x000fea0003800200 */
.L_x_2484:
        /* <DEDUP_REMOVED lines=38> */
.L_x_2488:
        /* <DEDUP_REMOVED lines=17> */
.L_x_2489:
[----:B------:R-:W-:Y:S05]  /*1e70*/  BSYNC.RECONVERGENT B0 ;  /* 0x0000000000007941 */ /* 0x000fea0003800200 */
.L_x_2487:
        /* <DEDUP_REMOVED lines=11> */
.L_x_2465:
        /* <DEDUP_REMOVED lines=35> */
.L_x_2493:
        /* <DEDUP_REMOVED lines=16> */
.L_x_2494:
[----:B------:R-:W-:Y:S05]  /*2260*/  BSYNC.RECONVERGENT B0 ;  /* 0x0000000000007941 */ /* 0x000fea0003800200 */
.L_x_2492:
        /* <DEDUP_REMOVED lines=38> */
.L_x_2496:
        /* <DEDUP_REMOVED lines=17> */
.L_x_2497:
[----:B------:R-:W-:Y:S05]  /*25e0*/  BSYNC.RECONVERGENT B0 ;  /* 0x0000000000007941 */ /* 0x000fea0003800200 */
.L_x_2495:
        /* <DEDUP_REMOVED lines=38> */
.L_x_2499:
        /* <DEDUP_REMOVED lines=17> */
.L_x_2500:
[----:B------:R-:W-:Y:S05]  /*2960*/  BSYNC.RECONVERGENT B0 ;  /* 0x0000000000007941 */ /* 0x000fea0003800200 */
.L_x_2498:
        /* <DEDUP_REMOVED lines=38> */
.L_x_2502:
        /* <DEDUP_REMOVED lines=17> */
.L_x_2503:
[----:B------:R-:W-:Y:S05]  /*2ce0*/  BSYNC.RECONVERGENT B0 ;  /* 0x0000000000007941 */ /* 0x000fea0003800200 */
.L_x_2501:
        /* <DEDUP_REMOVED lines=8> */
.L_x_2491:
        /* <DEDUP_REMOVED lines=36> */
.L_x_2506:
[----:B------:R-:W-:Y:S01]  /*2fb0*/  IMAD.MOV.U32 R24, RZ, RZ, R14 ;  /* 0x000000ffff187224 */ /* 0x000fe200078e000e */
[----:B------:R-:W-:Y:S01]  /*2fc0*/  MOV R20, R9 ;  /* 0x0000000900147202 */ /* 0x000fe20000000f00 */
[----:B------:R-:W-:Y:S01]  /*2fd0*/  IMAD.MOV.U32 R11, RZ, RZ, R16 ;  /* 0x000000ffff0b7224 */ /* 0x000fe200078e0010 */
[----:B------:R-:W-:Y:S02]  /*2fe0*/  MOV R10, R17 ;  /* 0x00000011000a7202 */ /* 0x000fe40000000f00 */
[----:B------:R-:W-:-:S07]  /*2ff0*/  MOV R7, 0x3010 ;  /* 0x0000301000077802 */ /* 0x000fce0000000f00 */
[----:B------:R-:W-:Y:S05]  /*3000*/  CALL.REL.NOINC `($__internal_56_$__cuda_sm20_div_s64) ;  /* 0x0000000c00507944 */ /* 0x000fea0003c00000 */
        /* <DEDUP_REMOVED lines=10> */
.L_x_2507:
[----:B------:R-:W-:Y:S05]  /*30b0*/  BSYNC.RECONVERGENT B0 ;  /* 0x0000000000007941 */ /* 0x000fea0003800200 */
.L_x_2505:
        /* <DEDUP_REMOVED lines=39> */
.L_x_2509:
        /* <DEDUP_REMOVED lines=17> */
.L_x_2510:
[----:B------:R-:W-:Y:S05]  /*3440*/  BSYNC.RECONVERGENT B0 ;  /* 0x0000000000007941 */ /* 0x000fea0003800200 */
.L_x_2508:
[----:B------:R0:W1:Y:S02]  /*3450*/  LDC.64 R6, c[0x0][R4+0x450] ;  /* 0x0001140004067b82 */ /* 0x0000640000000a00 */
[----:B0-----:R-:W-:Y:S02]  /*3460*/  IMAD.MOV.U32 R4, RZ, RZ, R28 ;  /* 0x000000ffff047224 */ /* 0x001fe400078e001c */
[-C--:B-1----:R-:W-:Y:S02]  /*3470*/  IMAD R7, R7, R15.reuse, RZ ;  /* 0x0000000f07077224 */ /* 0x082fe400078e02ff */
[----:B------:R-:W-:-:S04]  /*3480*/  IMAD.WIDE.U32 R10, R6, R15, R4 ;  /* 0x0000000f060a7225 */ /* 0x000fc800078e0004 */
[----:B------:R-:W-:Y:S01]  /*3490*/  IMAD R7, R6, R17, R7 ;  /* 0x0000001106077224 */ /* 0x000fe200078e0207 */
[----:B------:R-:W-:-:S03]  /*34a0*/  MOV R12, R10 ;  /* 0x0000000a000c7202 */ /* 0x000fc60000000f00 */
[----:B------:R-:W-:-:S07]  /*34b0*/  IMAD.IADD R8, R11, 0x1, R7 ;  /* 0x000000010b087824 */ /* 0x000fce00078e0207 */
.L_x_2504:
        /* <DEDUP_REMOVED lines=35> */
.L_x_2512:
        /* <DEDUP_REMOVED lines=15> */
.L_x_2513:
[----:B------:R-:W-:Y:S05]  /*37e0*/  BSYNC.RECONVERGENT B0 ;  /* 0x0000000000007941 */ /* 0x000fea0003800200 */
.L_x_2511:
[----:B------:R-:W0:Y:S01]  /*37f0*/  LDC.64 R4, c[0x0][R4+0x450] ;  /* 0x0001140004047b82 */ /* 0x000e220000000a00 */
[----:B------:R-:W-:Y:S02]  /*3800*/  IMAD.MOV.U32 R13, RZ, RZ, R8 ;  /* 0x000000ffff0d7224 */ /* 0x000fe400078e0008 */
[-C--:B0-----:R-:W-:Y:S02]  /*3810*/  IMAD R5, R5, R6.reuse, RZ ;  /* 0x0000000605057224 */ /* 0x081fe400078e02ff */
[----:B------:R-:W-:-:S04]  /*3820*/  IMAD.WIDE.U32 R12, R4, R6, R12 ;  /* 0x00000006040c7225 */ /* 0x000fc800078e000c */
[----:B------:R-:W-:-:S05]  /*3830*/  IMAD R5, R4, R15, R5 ;  /* 0x0000000f04057224 */ /* 0x000fca00078e0205 */
[----:B------:R-:W-:-:S07]  /*3840*/  IADD3 R8, PT, PT, R13, R5, RZ ;  /* 0x000000050d087210 */ /* 0x000fce0007ffe0ff */
.L_x_2464:
        /* <DEDUP_REMOVED lines=49> */
.L_x_2517:
[----:B------:R-:W-:Y:S01]  /*3b60*/  MOV R11, UR6 ;  /* 0x00000006000b7c02 */ /* 0x000fe20008000f00 */
[----:B------:R-:W-:Y:S01]  /*3b70*/  IMAD.U32 R10, RZ, RZ, UR7 ;  /* 0x00000007ff0a7e24 */ /* 0x000fe2000f8e00ff */
[----:B------:R-:W-:-:S07]  /*3b80*/  MOV R7, 0x3ba0 ;  /* 0x00003ba000077802 */ /* 0x000fce0000000f00 */
[----:B------:R-:W-:Y:S05]  /*3b90*/  CALL.REL.NOINC `($__internal_56_$__cuda_sm20_div_s64) ;  /* 0x00000000006c7944 */ /* 0x000fea0003c00000 */
[----:B------:R-:W-:-:S07]  /*3ba0*/  MOV R5, R10 ;  /* 0x0000000a00057202 */ /* 0x000fce0000000f00 */
.L_x_2518:
[----:B------:R-:W-:Y:S05]  /*3bb0*/  BSYNC.RECONVERGENT B1 ;  /* 0x0000000000017941 */ /* 0x000fea0003800200 */
.L_x_2516:
        /* <DEDUP_REMOVED lines=16> */
[----:B------:R0:W-:Y:S02]  /*3cc0*/  REDG.E.ADD.F32.FTZ.RN.STRONG.GPU desc[UR10][R6.64], R5 ;  /* 0x00000005060079a6 */ /* 0x0001e4000c12f30a */
.L_x_2515:
[----:B------:R-:W-:Y:S05]  /*3cd0*/  BSYNC.RECONVERGENT B0 ;  /* 0x0000000000007941 */ /* 0x000fea0003800200 */
.L_x_2514:
[----:B------:R-:W1:Y:S01]  /*3ce0*/  LDCU.64 UR14, c[0x0][0x878] ;  /* 0x00010f00ff0e77ac */ /* 0x000e620008000a00 */
[----:B------:R-:W-:-:S04]  /*3cf0*/  IADD3 R0, P0, PT, R3, R0, RZ ;  /* 0x0000000003007210 */ /* 0x000fc80007f1e0ff */
[----:B------:R-:W-:Y:S02]  /*3d00*/  IADD3.X R2, PT, PT, RZ, R2, RZ, P0, !PT ;  /* 0x00000002ff027210 */ /* 0x000fe400007fe4ff */
[----:B-1----:R-:W-:-:S04]  /*3d10*/  ISETP.GE.U32.AND P0, PT, R0, UR14, PT ;  /* 0x0000000e00007c0c */ /* 0x002fc8000bf06070 */
[----:B------:R-:W-:-:S13]  /*3d20*/  ISETP.GE.AND.EX P0, PT, R2, UR15, PT, P0 ;  /* 0x0000000f02007c0c */ /* 0x000fda000bf06300 */
[----:B------:R-:W-:Y:S05]  /*3d30*/  @!P0 BRA `(.L_x_2519) ;  /* 0xffffffc400088947 */ /* 0x000fea000383ffff */
[----:B------:R-:W-:Y:S05]  /*3d40*/  EXIT ;  /* 0x000000000000794d */ /* 0x000fea0003800000 */
        .weak           $__internal_56_$__cuda_sm20_div_s64
        .type           $__internal_56_$__cuda_sm20_div_s64,@function
        .size           $__internal_56_$__cuda_sm20_div_s64,(.L_x_6432 - $__internal_56_$__cuda_sm20_div_s64)
$__internal_56_$__cuda_sm20_div_s64:
        /* <DEDUP_REMOVED lines=86> */
[----:B------:R-:W-:Y:S05]  /*42b0*/  RET.REL.NODEC R6 `(_ZN2at4cuda17kernelHistogram1DIfslLi1ELi2ELin1ELNS0_23CUDAHistogramMemoryTypeE1EZNS0_21CUDA_tensor_histogramIfsLb1EEEbNS_6TensorES4_S4_lNS_14AccumulateTypeIT0_Lb1EE4typeES8_NS0_13TensorArgTypeES9_S9_EUllE0_EEvNS0_6detail10TensorInfoIT_T1_EESF_NSC_IKS6_SE_EElS8_S8_SE_T6_) ;  /* 0xffffffbc06507950 */ /* 0x000fea0003c3ffff */
.L_x_2520:
        /* <DEDUP_REMOVED lines=12> */
.L_x_6432:


//--------------------- .text._ZN2at4cuda17kernelHistogram1DIfslLi1ELi2ELin1ELNS0_23CUDAHistogramMemoryTypeE0EZNS0_21CUDA_tensor_histogramIfsLb1EEEbNS_6TensorES4_S4_lNS_14AccumulateTypeIT0_Lb1EE4typeES8_NS0_13TensorArgTypeES9_S9_EUllE0_EEvNS0_6detail10TensorInfoIT_T1_EESF_NSC_IKS6_SE_EElS8_S8_SE_T6_ --------------------------
	.section	.text._ZN2at4cuda17kernelHistogram1DIfslLi1ELi2ELin1ELNS0_23CUDAHistogramMemoryTypeE0EZNS0_21CUDA_tensor_histogramIfsLb1EEEbNS_6TensorES4_S4_lNS_14AccumulateTypeIT0_Lb1EE4typeES8_NS0_13TensorArgTypeES9_S9_EUllE0_EEvNS0_6detail10TensorInfoIT_T1_EESF_NSC_IKS6_SE_EElS8_S8_SE_T6_,"ax",@progbits
	.align	128
        .global         _ZN2at4cuda17kernelHistogram1DIfslLi1ELi2ELin1ELNS0_23CUDAHistogramMemoryTypeE0EZNS0_21CUDA_tensor_histogramIfsLb1EEEbNS_6TensorES4_S4_lNS_14AccumulateTypeIT0_Lb1EE4typeES8_NS0_13TensorArgTypeES9_S9_EUllE0_EEvNS0_6detail10TensorInfoIT_T1_EESF_NSC_IKS6_SE_EElS8_S8_SE_T6_
        .type           _ZN2at4cuda17kernelHistogram1DIfslLi1ELi2ELin1ELNS0_23CUDAHistogramMemoryTypeE0EZNS0_21CUDA_tensor_histogramIfsLb1EEEbNS_6TensorES4_S4_lNS_14AccumulateTypeIT0_Lb1EE4typeES8_NS0_13TensorArgTypeES9_S9_EUllE0_EEvNS0_6detail10TensorInfoIT_T1_EESF_NSC_IKS6_SE_EElS8_S8_SE_T6_,@function
        .size           _ZN2at4cuda17kernelHistogram1DIfslLi1ELi2ELin1ELNS0_23CUDAHistogramMemoryTypeE0EZNS0_21CUDA_tensor_histogramIfsLb1EEEbNS_6TensorES4_S4_lNS_14AccumulateTypeIT0_Lb1EE4typeES8_NS0_13TensorArgTypeES9_S9_EUllE0_EEvNS0_6detail10TensorInfoIT_T1_EESF_NSC_IKS6_SE_EElS8_S8_SE_T6_,(.L_x_6434 - _ZN2at4cuda17kernelHistogram1DIfslLi1ELi2ELin1ELNS0_23CUDAHistogramMemoryTypeE0EZNS0_21CUDA_tensor_histogramIfsLb1EEEbNS_6TensorES4_S4_lNS_14AccumulateTypeIT0_Lb1EE4typeES8_NS0_13TensorArgTypeES9_S9_EUllE0_EEvNS0_6detail10TensorInfoIT_T1_EESF_NSC_IKS6_SE_EElS8_S8_SE_T6_)
        .other          _ZN2at4cuda17kernelHistogram1DIfslLi1ELi2ELin1ELNS0_23CUDAHistogramMemoryTypeE0EZNS0_21CUDA_tensor_histogramIfsLb1EEEbNS_6TensorES4_S4_lNS_14AccumulateTypeIT0_Lb1EE4typeES8_NS0_13TensorArgTypeES9_S9_EUllE0_EEvNS0_6detail10TensorInfoIT_T1_EESF_NSC_IKS6_SE_EElS8_S8_SE_T6_,@"STO_CUDA_ENTRY STV_DEFAULT"
_ZN2at4cuda17kernelHistogram1DIfslLi1ELi2ELin1ELNS0_23CUDAHistogramMemoryTypeE0EZNS0_21CUDA_tensor_histogramIfsLb1EEEbNS_6TensorES4_S4_lNS_14AccumulateTypeIT0_Lb1EE4typeES8_NS0_13TensorArgTypeES9_S9_EUllE0_EEvNS0_6detail10TensorInfoIT_T1_EESF_NSC_IKS6_SE_EElS8_S8_SE_T6_:
.text._ZN2at4cuda17kernelHistogram1DIfslLi1ELi2ELin1ELNS0_23CUDAHistogramMemoryTypeE0EZNS0_21CUDA_tensor_histogramIfsLb1EEEbNS_6TensorES4_S4_lNS_14AccumulateTypeIT0_Lb1EE4typeES8_NS0_13TensorArgTypeES9_S9_EUllE0_EEvNS0_6detail10TensorInfoIT_T1_EESF_NSC_IKS6_SE_EElS8_S8_SE_T6_:
        /* <DEDUP_REMOVED lines=44> */
.L_x_2524:
[----:B------:R-:W-:-:S07]  /*02c0*/  MOV R4, 0x2e0 ;  /* 0x000002e000047802 */ /* 0x000fce0000000f00 */
[----:B------:R-:W-:Y:S05]  /*02d0*/  CALL.REL.NOINC `($__internal_58_$__cuda_sm20_div_u64) ;  /* 0x0000004400d87944 */ /* 0x000fea0003c00000 */
[----:B------:R-:W-:Y:S01]  /*02e0*/  IMAD.MOV.U32 R4, RZ, RZ, R3 ;  /* 0x000000ffff047224 */ /* 0x000fe200078e0003 */
[----:B------:R-:W-:-:S07]  /*02f0*/  MOV R5, R6 ;  /* 0x0000000600057202 */ /* 0x000fce0000000f00 */
.L_x_2525:
[----:B------:R-:W-:Y:S05]  /*0300*/  BSYNC.RECONVERGENT B1 ;  /* 0x0000000000017941 */ /* 0x000fea0003800200 */
.L_x_2523:
        /* <DEDUP_REMOVED lines=19> */
.L_x_2528:
        /* <DEDUP_REMOVED lines=9> */
.L_x_2527:
[----:B------:R-:W-:Y:S05]  /*04d0*/  BSYNC.RECONVERGENT B1 ;  /* 0x0000000000017941 */ /* 0x000fea0003800200 */
.L_x_2526:
[----:B------:R-:W-:Y:S05]  /*04e0*/  @!P1 BRA `(.L_x_2522) ;  /* 0x0000000000409947 */ /* 0x000fea0003800000 */
[----:B------:R-:W0:Y:S01]  /*04f0*/  S2R R3, SR_CgaCtaId ;  /* 0x0000000000037919 */ /* 0x000e220000008800 */
[----:B------:R-:W-:-:S04]  /*0500*/  MOV R2, 0x400 ;  /* 0x0000040000027802 */ /* 0x000fc80000000f00 */
[----:B0-----:R-:W-:-:S07]  /*0510*/  LEA R4, R3, R2, 0x18 ;  /* 0x0000000203047211 */ /* 0x001fce00078ec0ff */
.L_x_2529:
        /* <DEDUP_REMOVED lines=13> */
.L_x_2522:
[----:B------:R-:W-:Y:S05]  /*05f0*/  BSYNC.RECONVERGENT B0 ;  /* 0x0000000000007941 */ /* 0x000fea0003800200 */
.L_x_2521:
        /* <DEDUP_REMOVED lines=11> */
[----:B0-----:R-:W-:Y:S01]  /*06b0*/  HFMA2 R11, -RZ, RZ, 0, 0 ;  /* 0x00000000ff0b7431 */ /* 0x001fe200000001ff */
[----:B------:R-:W0:Y:S05]  /*06c0*/  LDCU UR4, c[0x0][0x370] ;  /* 0x00006e00ff0477ac */ /* 0x000e2a0008000800 */
[----:B------:R-:W2:Y:S01]  /*06d0*/  LDC.64 R2, c[0x0][0x868] ;  /* 0x00021a00ff027b82 */ /* 0x000ea20000000a00 */
[----:B0-----:R-:W-:Y:S02]  /*06e0*/  IMAD R10, R24, UR4, RZ ;  /* 0x00000004180a7c24 */ /* 0x001fe4000f8e02ff */
[----:B-1----:R-:W-:-:S02]  /*06f0*/  VIADD R12, R9, 0xffffffff ;  /* 0xffffffff090c7836 */ /* 0x002fc40000000000 */
[----:B------:R-:W-:-:S03]  /*0700*/  VIADD R9, R9, 0xfffffffe ;  /* 0xfffffffe09097836 */ /* 0x000fc60000000000 */
[----:B------:R-:W-:Y:S02]  /*0710*/  LOP3.LUT R8, R12, 0x7, RZ, 0xc0, !PT ;  /* 0x000000070c087812 */ /* 0x000fe400078ec0ff */
[----:B--2---:R-:W-:Y:S02]  /*0720*/  IADD3 R15, P0, PT, -R2, UR8, RZ ;  /* 0x00000008020f7c10 */ /* 0x004fe4000ff1e1ff */
[----:B------:R-:W-:Y:S02]  /*0730*/  LOP3.LUT R7, R12, 0x3, RZ, 0xc0, !PT ;  /* 0x000000030c077812 */ /* 0x000fe400078ec0ff */
[----:B------:R-:W-:-:S09]  /*0740*/  IADD3.X R14, PT, PT, ~R3, UR9, RZ, P0, !PT ;  /* 0x00000009030e7c10 */ /* 0x000fd200087fe5ff */
.L_x_2587:
        /* <DEDUP_REMOVED lines=23> */
.L_x_2557:
        /* <DEDUP_REMOVED lines=33> */
.L_x_2534:
[----:B------:R-:W-:Y:S01]  /*0ad0*/  IMAD.MOV.U32 R33, RZ, RZ, R19 ;  /* 0x000000ffff217224 */ /* 0x000fe200078e0013 */
[----:B------:R-:W-:Y:S01]  /*0ae0*/  MOV R3, R20 ;  /* 0x0000001400037202 */ /* 0x000fe20000000f00 */
[----:B------:R-:W-:Y:S01]  /*0af0*/  IMAD.MOV.U32 R2, RZ, RZ, R21 ;  /* 0x000000ffff027224 */ /* 0x000fe200078e0015 */
[----:B------:R-:W-:-:S07]  /*0b00*/  MOV R27, 0xb20 ;  /* 0x00000b20001b7802 */ /* 0x000fce0000000f00 */
[----:B------:R-:W-:Y:S05]  /*0b10*/  CALL.REL.NOINC `($__internal_57_$__cuda_sm20_div_s64) ;  /* 0x00000038006c7944 */ /* 0x000fea0003c00000 */
        /* <DEDUP_REMOVED lines=11> */
.L_x_2535:
[----:B------:R-:W-:Y:S05]  /*0bd0*/  BSYNC.RECONVERGENT B0 ;  /* 0x0000000000007941 */ /* 0x000fea0003800200 */
.L_x_2533:
        /* <DEDUP_REMOVED lines=39> */
.L_x_2537:
[----:B------:R-:W-:Y:S01]  /*0e50*/  MOV R33, R38 ;  /* 0x0000002600217202 */ /* 0x000fe20000000f00 */
[----:B------:R-:W-:Y:S01]  /*0e60*/  IMAD.MOV.U32 R4, RZ, RZ, R39 ;  /* 0x000000ffff047224 */ /* 0x000fe200078e0027 */
[----:B------:R-:W-:Y:S01]  /*0e70*/  MOV R2, R21 ;  /* 0x0000001500027202 */ /* 0x000fe20000000f00 */
[----:B------:R-:W-:Y:S01]  /*0e80*/  IMAD.MOV.U32 R3, RZ, RZ, R20 ;  /* 0x000000ffff037224 */ /* 0x000fe200078e0014 */
[----:B------:R-:W-:-:S07]  /*0e90*/  MOV R27, 0xeb0 ;  /* 0x00000eb0001b7802 */ /* 0x000fce0000000f00 */
[----:B------:R-:W-:Y:S05]  /*0ea0*/  CALL.REL.NOINC `($__internal_57_$__cuda_sm20_div_s64) ;  /* 0x0000003400887944 */ /* 0x000fea0003c00000 */
        /* <DEDUP_REMOVED lines=11> */
.L_x_2538:
[----:B------:R-:W-:Y:S05]  /*0f60*/  BSYNC.RECONVERGENT B0 ;  /* 0x0000000000007941 */ /* 0x000fea0003800200 */
.L_x_2536:
        /* <DEDUP_REMOVED lines=38> */
.L_x_2540:
[----:B------:R-:W-:Y:S01]  /*11d0*/  IMAD.MOV.U32 R33, RZ, RZ, R20 ;  /* 0x000000ffff217224 */ /* 0x000fe200078e0014 */
[----:B------:R-:W-:Y:S01]  /*11e0*/  MOV R3, R18 ;  /* 0x0000001200037202 */ /* 0x000fe20000000f00 */
[----:B------:R-:W-:Y:S01]  /*11f0*/  IMAD.MOV.U32 R4, RZ, RZ, R21 ;  /* 0x000000ffff047224 */ /* 0x000fe200078e0015 */
[----:B------:R-:W-:Y:S01]  /*1200*/  MOV R27, 0x1230 ;  /* 0x00001230001b7802 */ /* 0x000fe20000000f00 */
[----:B------:R-:W-:-:S07]  /*1210*/  IMAD.MOV.U32 R2, RZ, RZ, R19 ;  /* 0x000000ffff027224 */ /* 0x000fce00078e0013 */
        /* <DEDUP_REMOVED lines=12> */
.L_x_2541:
[----:B------:R-:W-:Y:S05]  /*12e0*/  BSYNC.RECONVERGENT B0 ;  /* 0x0000000000007941 */ /* 0x000fea0003800200 */
.L_x_2539:
        /* <DEDUP_REMOVED lines=37> */
.L_x_2543:
        /* <DEDUP_REMOVED lines=17> */
.L_x_2544:
[----:B------:R-:W-:Y:S05]  /*1650*/  BSYNC.RECONVERGENT B0 ;  /* 0x0000000000007941 */ /* 0x000fea0003800200 */
.L_x_2542:
        /* <DEDUP_REMOVED lines=38> */
.L_x_2546:
        /* <DEDUP_REMOVED lines=17> */
.L_x_2547:
[----:B------:R-:W-:Y:S05]  /*19d0*/  BSYNC.RECONVERGENT B0 ;  /* 0x0000000000007941 */ /* 0x000fea0003800200 */
.L_x_2545:
        /* <DEDUP_REMOVED lines=38> */
.L_x_2549:
[----:B------:R-:W-:Y:S01]  /*1c40*/  IMAD.MOV.U32 R33, RZ, RZ, R20 ;  /* 0x000000ffff217224 */ /* 0x000fe200078e0014 */
[----:B------:R-:W-:Y:S01]  /*1c50*/  MOV R4, R21 ;  /* 0x0000001500047202 */ /* 0x000fe20000000f00 */
[----:B------:R-:W-:Y:S01]  /*1c60*/  IMAD.MOV.U32 R3, RZ, RZ, R18 ;  /* 0x000000ffff037224 */ /* 0x000fe200078e0012 */
[----:B------:R-:W-:Y:S02]  /*1c70*/  MOV R2, R19 ;  /* 0x0000001300027202 */ /* 0x000fe40000000f00 */
[----:B------:R-:W-:-:S07]  /*1c80*/  MOV R27, 0x1ca0 ;  /* 0x00001ca0001b7802 */ /* 0x000fce0000000f00 */
[----:B------:R-:W-:Y:S05]  /*1c90*/  CALL.REL.NOINC `($__internal_57_$__cuda_sm20_div_s64) ;  /* 0x00000028000c7944 */ /* 0x000fea0003c00000 */
        /* <DEDUP_REMOVED lines=11> */
.L_x_2550:
[----:B------:R-:W-:Y:S05]  /*1d50*/  BSYNC.RECONVERGENT B0 ;  /* 0x0000000000007941 */ /* 0x000fea0003800200 */
.L_x_2548:
        /* <DEDUP_REMOVED lines=39> */
.L_x_2552:
        /* <DEDUP_REMOVED lines=17> */
.L_x_2553:
[----:B------:R-:W-:Y:S05]  /*20e0*/  BSYNC.RECONVERGENT B0 ;  /* 0x0000000000007941 */ /* 0x000fea0003800200 */
.L_x_2551:
        /* <DEDUP_REMOVED lines=38> */
.L_x_2555:
        /* <DEDUP_REMOVED lines=17> */
.L_x_2556:
[----:B------:R-:W-:Y:S05]  /*2460*/  BSYNC.RECONVERGENT B0 ;  /* 0x0000000000007941 */ /* 0x000fea0003800200 */
.L_x_2554:
        /* <DEDUP_REMOVED lines=11> */
.L_x_2532:
        /* <DEDUP_REMOVED lines=35> */
.L_x_2560:
[----:B------:R-:W-:Y:S01]  /*2750*/  MOV R33, R19 ;  /* 0x0000001300217202 */ /* 0x000fe20000000f00 */
[----:B------:R-:W-:Y:S01]  /*2760*/  IMAD.MOV.U32 R3, RZ, RZ, R20 ;  /* 0x000000ffff037224 */ /* 0x000fe200078e0014 */
[----:B------:R-:W-:Y:S02]  /*2770*/  MOV R2, R21 ;  /* 0x0000001500027202 */ /* 0x000fe40000000f00 */
[----:B------:R-:W-:-:S07]  /*2780*/  MOV R27, 0x27a0 ;  /* 0x000027a0001b7802 */ /* 0x000fce0000000f00 */
[----:B------:R-:W-:Y:S05]  /*2790*/  CALL.REL.NOINC `($__internal_57_$__cuda_sm20_div_s64) ;  /* 0x0000001c004c7944 */ /* 0x000fea0003c00000 */
        /* <DEDUP_REMOVED lines=11> */
.L_x_2561:
[----:B------:R-:W-:Y:S05]  /*2850*/  BSYNC.RECONVERGENT B0 ;  /* 0x0000000000007941 */ /* 0x000fea0003800200 */
.L_x_2559:
        /* <DEDUP_REMOVED lines=39> */
.L_x_2563:
        /* <DEDUP_REMOVED lines=17> */
.L_x_2564:
[----:B------:R-:W-:Y:S05]  /*2be0*/  BSYNC.RECONVERGENT B0 ;  /* 0x0000000000007941 */ /* 0x000fea0003800200 */
.L_x_2562:
        /* <DEDUP_REMOVED lines=38> */
.L_x_2566:
        /* <DEDUP_REMOVED lines=17> */
.L_x_2567:
[----:B------:R-:W-:Y:S05]  /*2f60*/  BSYNC.RECONVERGENT B0 ;  /* 0x0000000000007941 */ /* 0x000fea0003800200 */
.L_x_2565:
        /* <DEDUP_REMOVED lines=37> */
.L_x_2569:
        /* <DEDUP_REMOVED lines=17> */
.L_x_2570:
[----:B------:R-:W-:Y:S05]  /*32d0*/  BSYNC.RECONVERGENT B0 ;  /* 0x0000000000007941 */ /* 0x000fea0003800200 */
.L_x_2568:
[----:B------:R-:W0:Y:S01]  /*32e0*/  LDC.64 R2, c[0x0][R5+0x450] ;  /* 0x0001140005027b82 */ /* 0x000e220000000a00 */
[----:B------:R-:W-:Y:S02]  /*32f0*/  IMAD.MOV.U32 R37, RZ, RZ, R0 ;  /* 0x000000ffff257224 */ /* 0x000fe400078e0000 */
[-C--:B0-----:R-:W-:Y:S02]  /*3300*/  IMAD R3, R3, R21.reuse, RZ ;  /* 0x0000001503037224 */ /* 0x081fe400078e02ff */
[----:B------:R-:W-:-:S04]  /*3310*/  IMAD.WIDE.U32 R36, R2, R21, R36 ;  /* 0x0000001502247225 */ /* 0x000fc800078e0024 */
[----:B------:R-:W-:Y:S01]  /*3320*/  IMAD R3, R2, R17, R3 ;  /* 0x0000001102037224 */ /* 0x000fe200078e0203 */
[----:B------:R-:W-:-:S03]  /*3330*/  MOV R17, R36 ;  /* 0x0000002400117202 */ /* 0x000fc60000000f00 */
[----:B------:R-:W-:-:S07]  /*3340*/  IMAD.IADD R0, R37, 0x1, R3 ;  /* 0x0000000125007824 */ /* 0x000fce00078e0203 */
.L_x_2558:
        /* <DEDUP_REMOVED lines=36> */
.L_x_2573:
        /* <DEDUP_REMOVED lines=16> */
.L_x_2574:
[----:B------:R-:W-:Y:S05]  /*3690*/  BSYNC.RECONVERGENT B0 ;  /* 0x0000000000007941 */ /* 0x000fea0003800200 */
.L_x_2572:
        /* <DEDUP_REMOVED lines=38> */
.L_x_2576:
        /* <DEDUP_REMOVED lines=17> */
.L_x_2577:
[----:B------:R-:W-:Y:S05]  /*3a10*/  BSYNC.RECONVERGENT B0 ;  /* 0x0000000000007941 */ /* 0x000fea0003800200 */
.L_x_2575:
[----:B------:R-:W0:Y:S01]  /*3a20*/  LDC.64 R2, c[0x0][R5+0x450] ;  /* 0x0001140005027b82 */ /* 0x000e220000000a00 */
[----:B------:R-:W-:Y:S02]  /*3a30*/  IMAD.MOV.U32 R37, RZ, RZ, R0 ;  /* 0x000000ffff257224 */ /* 0x000fe400078e0000 */
[-C--:B0-----:R-:W-:Y:S02]  /*3a40*/  IMAD R3, R3, R21.reuse, RZ ;  /* 0x0000001503037224 */ /* 0x081fe400078e02ff */
[----:B------:R-:W-:-:S04]  /*3a50*/  IMAD.WIDE.U32 R36, R2, R21, R36 ;  /* 0x0000001502247225 */ /* 0x000fc800078e0024 */
[----:B------:R-:W-:Y:S01]  /*3a60*/  IMAD R3, R2, R17, R3 ;  /* 0x0000001102037224 */ /* 0x000fe200078e0203 */
[----:B------:R-:W-:-:S03]  /*3a70*/  MOV R17, R36 ;  /* 0x0000002400117202 */ /* 0x000fc60000000f00 */
[----:B------:R-:W-:-:S07]  /*3a80*/  IMAD.IADD R0, R37, 0x1, R3 ;  /* 0x0000000125007824 */ /* 0x000fce00078e0203 */
.L_x_2571:
        /* <DEDUP_REMOVED lines=35> */
.L_x_2579:
        /* <DEDUP_REMOVED lines=16> */
.L_x_2580:
[----:B------:R-:W-:Y:S05]  /*3dc0*/  BSYNC.RECONVERGENT B0 ;  /* 0x0000000000007941 */ /* 0x000fea0003800200 */
.L_x_2578:
        /* <DEDUP_REMOVED lines=8> */
.L_x_2531:
        /* <DEDUP_REMOVED lines=50> */
.L_x_2584:
[----:B------:R-:W-:Y:S01]  /*4170*/  MOV R33, R2 ;  /* 0x0000000200217202 */ /* 0x000fe20000000f00 */
[----:B------:R-:W-:Y:S01]  /*4180*/  IMAD.MOV.U32 R3, RZ, RZ, R15 ;  /* 0x000000ffff037224 */ /* 0x000fe200078e000f */
[----:B------:R-:W-:Y:S02]  /*4190*/  MOV R2, R14 ;  /* 0x0000000e00027202 */ /* 0x000fe40000000f00 */
[----:B------:R-:W-:-:S07]  /*41a0*/  MOV R27, 0x41c0 ;  /* 0x000041c0001b7802 */ /* 0x000fce0000000f00 */
[----:B------:R-:W-:Y:S05]  /*41b0*/  CALL.REL.NOINC `($__internal_57_$__cuda_sm20_div_s64) ;  /* 0x0000000000c47944 */ /* 0x000fea0003c00000 */
[----:B------:R-:W-:-:S07]  /*41c0*/  IMAD.MOV.U32 R5, RZ, RZ, R22 ;  /* 0x000000ffff057224 */ /* 0x000fce00078e0016 */
.L_x_2585:
[----:B------:R-:W-:Y:S05]  /*41d0*/  BSYNC.RECONVERGENT B1 ;  /* 0x0000000000017941 */ /* 0x000fea0003800200 */
.L_x_2583:
        /* <DEDUP_REMOVED lines=10> */
.L_x_2586:
[----:B------:R-:W0:Y:S02]  /*4280*/  LDS R2, [R5] ;  /* 0x0000000005027984 */ /* 0x000e240000000800 */
[----:B0-----:R-:W-:-:S05]  /*4290*/  FADD R3, R2, 1 ;  /* 0x3f80000002037421 */ /* 0x001fca0000000000 */
[----:B------:R-:W0:Y:S02]  /*42a0*/  ATOMS.CAST.SPIN P0, [R5], R2, R3 ;  /* 0x000000020500758d */ /* 0x000e240001800003 */
[----:B0-----:R-:W-:Y:S05]  /*42b0*/  @!P0 BRA `(.L_x_2586) ;  /* 0xfffffffc00f08947 */ /* 0x001fea000383ffff */
.L_x_2582:
[----:B------:R-:W-:Y:S05]  /*42c0*/  BSYNC.RECONVERGENT B0 ;  /* 0x0000000000007941 */ /* 0x000fea0003800200 */
.L_x_2581:
[----:B------:R-:W0:Y:S01]  /*42d0*/  LDCU.64 UR4, c[0x0][0x878] ;  /* 0x00010f00ff0477ac */ /* 0x000e220008000a00 */
[----:B------:R-:W-:-:S05]  /*42e0*/  IADD3 R13, P0, PT, R10, R13, RZ ;  /* 0x0000000d0a0d7210 */ /* 0x000fca0007f1e0ff */
[----:B------:R-:W-:Y:S01]  /*42f0*/  IMAD.X R11, RZ, RZ, R11, P0 ;  /* 0x000000ffff0b7224 */ /* 0x000fe200000e060b */
[----:B0-----:R-:W-:-:S04]  /*4300*/  ISETP.GE.U32.AND P0, PT, R13, UR4, PT ;  /* 0x000000040d007c0c */ /* 0x001fc8000bf06070 */
[----:B------:R-:W-:-:S13]  /*4310*/  ISETP.GE.AND.EX P0, PT, R11, UR5, PT, P0 ;  /* 0x000000050b007c0c */ /* 0x000fda000bf06300 */
[----:B------:R-:W-:Y:S05]  /*4320*/  @!P0 BRA `(.L_x_2587) ;  /* 0xffffffc400088947 */ /* 0x000fea000383ffff */
.L_x_2530:
        /* <DEDUP_REMOVED lines=11> */
.L_x_2588:
        /* <DEDUP_REMOVED lines=15> */
        .weak           $__internal_57_$__cuda_sm20_div_s64
        .type           $__internal_57_$__cuda_sm20_div_s64,@function
        .size           $__internal_57_$__cuda_sm20_div_s64,($__internal_58_$__cuda_sm20_div_u64 - $__internal_57_$__cuda_sm20_div_s64)
$__internal_57_$__cuda_sm20_div_s64:
        /* <DEDUP_REMOVED lines=86> */
[----:B------:R-:W-:Y:S06]  /*4a30*/  RET.REL.NODEC R2 `(_ZN2at4cuda17kernelHistogram1DIfslLi1ELi2ELin1ELNS0_23CUDAHistogramMemoryTypeE0EZNS0_21CUDA_tensor_histogramIfsLb1EEEbNS_6TensorES4_S4_lNS_14AccumulateTypeIT0_Lb1EE4typeES8_NS0_13TensorArgTypeES9_S9_EUllE0_EEvNS0_6detail10TensorInfoIT_T1_EESF_NSC_IKS6_SE_EElS8_S8_SE_T6_) ;  /* 0xffffffb402707950 */ /* 0x000fec0003c3ffff */
        .weak           $__internal_58_$__cuda_sm20_div_u64
        .type           $__internal_58_$__cuda_sm20_div_u64,@function
        .size           $__internal_58_$__cuda_sm20_div_u64,(.L_x_6434 - $__internal_58_$__cuda_sm20_div_u64)
$__internal_58_$__cuda_sm20_div_u64:
        /* <DEDUP_REMOVED lines=68> */
[----:B------:R-:W-:Y:S06]  /*4e80*/  RET.REL.NODEC R4 `(_ZN2at4cuda17kernelHistogram1DIfslLi1ELi2ELin1ELNS0_23CUDAHistogramMemoryTypeE0EZNS0_21CUDA_tensor_histogramIfsLb1EEEbNS_6TensorES4_S4_lNS_14AccumulateTypeIT0_Lb1EE4typeES8_NS0_13TensorArgTypeES9_S9_EUllE0_EEvNS0_6detail10TensorInfoIT_T1_EESF_NSC_IKS6_SE_EElS8_S8_SE_T6_) ;  /* 0xffffffb0045c7950 */ /* 0x000fec0003c3ffff */
.L_x_2589:
        /* <DEDUP_REMOVED lines=15> */
.L_x_6434:


//--------------------- .text._ZN2at4cuda17kernelHistogram1DIfslLi1ELi2ELin1ELNS0_23CUDAHistogramMemoryTypeE1EZNS0_21CUDA_tensor_histogramIfsLb1EEEbNS_6TensorES4_S4_lNS_14AccumulateTypeIT0_Lb1EE4typeES8_NS0_13TensorArgTypeES9_S9_EUllE_EEvNS0_6detail10TensorInfoIT_T1_EESF_NSC_IKS6_SE_EElS8_S8_SE_T6_ --------------------------
	.section	.text._ZN2at4cuda17kernelHistogram1DIfslLi1ELi2ELin1ELNS0_23CUDAHistogramMemoryTypeE1EZNS0_21CUDA_tensor_histogramIfsLb1EEEbNS_6TensorES4_S4_lNS_14AccumulateTypeIT0_Lb1EE4typeES8_NS0_13TensorArgTypeES9_S9_EUllE_EEvNS0_6detail10TensorInfoIT_T1_EESF_NSC_IKS6_SE_EElS8_S8_SE_T6_,"ax",@progbits
	.align	128
        .global         _ZN2at4cuda17kernelHistogram1DIfslLi1ELi2ELin1ELNS0_23CUDAHistogramMemoryTypeE1EZNS0_21CUDA_tensor_histogramIfsLb1EEEbNS_6TensorES4_S4_lNS_14AccumulateTypeIT0_Lb1EE4typeES8_NS0_13TensorArgTypeES9_S9_EUllE_EEvNS0_6detail10TensorInfoIT_T1_EESF_NSC_IKS6_SE_EElS8_S8_SE_T6_
        .type           _ZN2at4cuda17kernelHistogram1DIfslLi1ELi2ELin1ELNS0_23CUDAHistogramMemoryTypeE1EZNS0_21CUDA_tensor_histogramIfsLb1EEEbNS_6TensorES4_S4_lNS_14AccumulateTypeIT0_Lb1EE4typeES8_NS0_13TensorArgTypeES9_S9_EUllE_EEvNS0_6detail10TensorInfoIT_T1_EESF_NSC_IKS6_SE_EElS8_S8_SE_T6_,@function
        .size           _ZN2at4cuda17kernelHistogram1DIfslLi1ELi2ELin1ELNS0_23CUDAHistogramMemoryTypeE1EZNS0_21CUDA_tensor_histogramIfsLb1EEEbNS_6TensorES4_S4_lNS_14AccumulateTypeIT0_Lb1EE4typeES8_NS0_13TensorArgTypeES9_S9_EUllE_EEvNS0_6detail10TensorInfoIT_T1_EESF_NSC_IKS6_SE_EElS8_S8_SE_T6_,(.L_x_6435 - _ZN2at4cuda17kernelHistogram1DIfslLi1ELi2ELin1ELNS0_23CUDAHistogramMemoryTypeE1EZNS0_21CUDA_tensor_histogramIfsLb1EEEbNS_6TensorES4_S4_lNS_14AccumulateTypeIT0_Lb1EE4typeES8_NS0_13TensorArgTypeES9_S9_EUllE_EEvNS0_6detail10TensorInfoIT_T1_EESF_NSC_IKS6_SE_EElS8_S8_SE_T6_)
        .other          _ZN2at4cuda17kernelHistogram1DIfslLi1ELi2ELin1ELNS0_23CUDAHistogramMemoryTypeE1EZNS0_21CUDA_tensor_histogramIfsLb1EEEbNS_6TensorES4_S4_lNS_14AccumulateTypeIT0_Lb1EE4typeES8_NS0_13TensorArgTypeES9_S9_EUllE_EEvNS0_6detail10TensorInfoIT_T1_EESF_NSC_IKS6_SE_EElS8_S8_SE_T6_,@"STO_CUDA_ENTRY STV_DEFAULT"
_ZN2at4cuda17kernelHistogram1DIfslLi1ELi2ELin1ELNS0_23CUDAHistogramMemoryTypeE1EZNS0_21CUDA_tensor_histogramIfsLb1EEEbNS_6TensorES4_S4_lNS_14AccumulateTypeIT0_Lb1EE4typeES8_NS0_13TensorArgTypeES9_S9_EUllE_EEvNS0_6detail10TensorInfoIT_T1_EESF_NSC_IKS6_SE_EElS8_S8_SE_T6_:
.text._ZN2at4cuda17kernelHistogram1DIfslLi1ELi2ELin1ELNS0_23CUDAHistogramMemoryTypeE1EZNS0_21CUDA_tensor_histogramIfsLb1EEEbNS_6TensorES4_S4_lNS_14AccumulateTypeIT0_Lb1EE4typeES8_NS0_13TensorArgTypeES9_S9_EUllE_EEvNS0_6detail10TensorInfoIT_T1_EESF_NSC_IKS6_SE_EElS8_S8_SE_T6_:
        /* <DEDUP_REMOVED lines=22> */
.L_x_2645:
        /* <DEDUP_REMOVED lines=24> */
.L_x_2616:
        /* <DEDUP_REMOVED lines=33> */
.L_x_2593:
[----:B------:R-:W-:Y:S01]  /*04f0*/  MOV R24, R14 ;  /* 0x0000000e00187202 */ /* 0x000fe20000000f00 */
[----:B------:R-:W-:Y:S01]  /*0500*/  IMAD.MOV.U32 R20, RZ, RZ, R9 ;  /* 0x000000ffff147224 */ /* 0x000fe200078e0009 */
[----:B------:R-:W-:Y:S01]  /*0510*/  MOV R11, R16 ;  /* 0x00000010000b7202 */ /* 0x000fe20000000f00 */
[----:B------:R-:W-:Y:S01]  /*0520*/  IMAD.MOV.U32 R10, RZ, RZ, R17 ;  /* 0x000000ffff0a7224 */ /* 0x000fe200078e0011 */
[----:B------:R-:W-:-:S07]  /*0530*/  MOV R7, 0x550 ;  /* 0x0000055000077802 */ /* 0x000fce0000000f00 */
[----:B------:R-:W-:Y:S05]  /*0540*/  CALL.REL.NOINC `($__internal_59_$__cuda_sm20_div_s64) ;  /* 0x0000003800207944 */ /* 0x000fea0003c00000 */
        /* <DEDUP_REMOVED lines=10> */
.L_x_2594:
[----:B------:R-:W-:Y:S05]  /*05f0*/  BSYNC.RECONVERGENT B0 ;  /* 0x0000000000007941 */ /* 0x000fea0003800200 */
.L_x_2592:
        /* <DEDUP_REMOVED lines=38> */
.L_x_2596:
[----:B------:R-:W-:Y:S01]  /*0860*/  MOV R24, R30 ;  /* 0x0000001e00187202 */ /* 0x000fe20000000f00 */
[----:B------:R-:W-:Y:S01]  /*0870*/  IMAD.MOV.U32 R20, RZ, RZ, R31 ;  /* 0x000000ffff147224 */ /* 0x000fe200078e001f */
[----:B------:R-:W-:Y:S01]  /*0880*/  MOV R11, R16 ;  /* 0x00000010000b7202 */ /* 0x000fe20000000f00 */
[----:B------:R-:W-:Y:S01]  /*0890*/  IMAD.MOV.U32 R10, RZ, RZ, R17 ;  /* 0x000000ffff0a7224 */ /* 0x000fe200078e0011 */
[----:B------:R-:W-:-:S07]  /*08a0*/  MOV R7, 0x8c0 ;  /* 0x000008c000077802 */ /* 0x000fce0000000f00 */
[----:B------:R-:W-:Y:S05]  /*08b0*/  CALL.REL.NOINC `($__internal_59_$__cuda_sm20_div_s64) ;  /* 0x0000003400447944 */ /* 0x000fea0003c00000 */
        /* <DEDUP_REMOVED lines=11> */
.L_x_2597:
[----:B------:R-:W-:Y:S05]  /*0970*/  BSYNC.RECONVERGENT B0 ;  /* 0x0000000000007941 */ /* 0x000fea0003800200 */
.L_x_2595:
        /* <DEDUP_REMOVED lines=38> */
.L_x_2599:
[----:B------:R-:W-:Y:S01]  /*0be0*/  IMAD.MOV.U32 R24, RZ, RZ, R16 ;  /* 0x000000ffff187224 */ /* 0x000fe200078e0010 */
[----:B------:R-:W-:Y:S01]  /*0bf0*/  MOV R20, R17 ;  /* 0x0000001100147202 */ /* 0x000fe20000000f00 */
[----:B------:R-:W-:Y:S01]  /*0c00*/  IMAD.MOV.U32 R11, RZ, RZ, R12 ;  /* 0x000000ffff0b7224 */ /* 0x000fe200078e000c */
[----:B------:R-:W-:Y:S02]  /*0c10*/  MOV R10, R13 ;  /* 0x0000000d000a7202 */ /* 0x000fe40000000f00 */
[----:B------:R-:W-:-:S07]  /*0c20*/  MOV R7, 0xc40 ;  /* 0x00000c4000077802 */ /* 0x000fce0000000f00 */
[----:B------:R-:W-:Y:S05]  /*0c30*/  CALL.REL.NOINC `($__internal_59_$__cuda_sm20_div_s64) ;  /* 0x0000003000647944 */ /* 0x000fea0003c00000 */
        /* <DEDUP_REMOVED lines=11> */
.L_x_2600:
[----:B------:R-:W-:Y:S05]  /*0cf0*/  BSYNC.RECONVERGENT B0 ;  /* 0x0000000000007941 */ /* 0x000fea0003800200 */
.L_x_2598:
        /* <DEDUP_REMOVED lines=37> */
.L_x_2602:
        /* <DEDUP_REMOVED lines=17> */
.L_x_2603:
[----:B------:R-:W-:Y:S05]  /*1060*/  BSYNC.RECONVERGENT B0 ;  /* 0x0000000000007941 */ /* 0x000fea0003800200 */
.L_x_2601:
        /* <DEDUP_REMOVED lines=38> */
.L_x_2605:
        /* <DEDUP_REMOVED lines=17> */
.L_x_2606:
[----:B------:R-:W-:Y:S05]  /*13e0*/  BSYNC.RECONVERGENT B0 ;  /* 0x0000000000007941 */ /* 0x000fea0003800200 */
.L_x_2604:
        /* <DEDUP_REMOVED lines=38> */
.L_x_2608:
        /* <DEDUP_REMOVED lines=17> */
.L_x_2609:
[----:B------:R-:W-:Y:S05]  /*1760*/  BSYNC.RECONVERGENT B0 ;  /* 0x0000000000007941 */ /* 0x000fea0003800200 */
.L_x_2607:
        /* <DEDUP_REMOVED lines=39> */
.L_x_2611:
        /* <DEDUP_REMOVED lines=17> */
.L_x_2612:
[----:B------:R-:W-:Y:S05]  /*1af0*/  BSYNC.RECONVERGENT B0 ;  /* 0x0000000000007941 */ /* 0x000fea0003800200 */
.L_x_2610:
        /* <DEDUP_REMOVED lines=38> */
.L_x_2614:
        /* <DEDUP_REMOVED lines=17> */
.L_x_2615:
[----:B------:R-:W-:Y:S05]  /*1e70*/  BSYNC.RECONVERGENT B0 ;  /* 0x0000000000007941 */ /* 0x000fea0003800200 */
.L_x_2613:
        /* <DEDUP_REMOVED lines=11> */
.L_x_2591:
        /* <DEDUP_REMOVED lines=35> */
.L_x_2619:
        /* <DEDUP_REMOVED lines=16> */
.L_x_2620:
[----:B------:R-:W-:Y:S05]  /*2260*/  BSYNC.RECONVERGENT B0 ;  /* 0x0000000000007941 */ /* 0x000fea0003800200 */
.L_x_2618:
        /* <DEDUP_REMOVED lines=38> */
.L_x_2622:
        /* <DEDUP_REMOVED lines=17> */
.L_x_2623:
[----:B------:R-:W-:Y:S05]  /*25e0*/  BSYNC.RECONVERGENT B0 ;  /* 0x0000000000007941 */ /* 0x000fea0003800200 */
.L_x_2621:
        /* <DEDUP_REMOVED lines=38> */
.L_x_2625:
        /* <DEDUP_REMOVED lines=17> */
.L_x_2626:
[----:B------:R-:W-:Y:S05]  /*2960*/  BSYNC.RECONVERGENT B0 ;  /* 0x0000000000007941 */ /* 0x000fea0003800200 */
.L_x_2624:
        /* <DEDUP_REMOVED lines=38> */
.L_x_2628:
        /* <DEDUP_REMOVED lines=17> */
.L_x_2629:
[----:B------:R-:W-:Y:S05]  /*2ce0*/  BSYNC.RECONVERGENT B0 ;  /* 0x0000000000007941 */ /* 0x000fea0003800200 */
.L_x_2627:
        /* <DEDUP_REMOVED lines=8> */
.L_x_2617:
        /* <DEDUP_REMOVED lines=36> */
.L_x_2632:
[----:B------:R-:W-:Y:S01]  /*2fb0*/  IMAD.MOV.U32 R24, RZ, RZ, R14 ;  /* 0x000000ffff187224 */ /* 0x000fe200078e000e */
[----:B------:R-:W-:Y:S01]  /*2fc0*/  MOV R20, R9 ;  /* 0x0000000900147202 */ /* 0x000fe20000000f00 */
[----:B------:R-:W-:Y:S01]  /*2fd0*/  IMAD.MOV.U32 R11, RZ, RZ, R16 ;  /* 0x000000ffff0b7224 */ /* 0x000fe200078e0010 */
[----:B------:R-:W-:Y:S02]  /*2fe0*/  MOV R10, R17 ;  /* 0x00000011000a7202 */ /* 0x000fe40000000f00 */
[----:B------:R-:W-:-:S07]  /*2ff0*/  MOV R7, 0x3010 ;  /* 0x0000301000077802 */ /* 0x000fce0000000f00 */
[----:B------:R-:W-:Y:S05]  /*3000*/  CALL.REL.NOINC `($__internal_59_$__cuda_sm20_div_s64) ;  /* 0x0000000c00707944 */ /* 0x000fea0003c00000 */
        /* <DEDUP_REMOVED lines=10> */
.L_x_2633:
[----:B------:R-:W-:Y:S05]  /*30b0*/  BSYNC.RECONVERGENT B0 ;  /* 0x0000000000007941 */ /* 0x000fea0003800200 */
.L_x_2631:
        /* <DEDUP_REMOVED lines=39> */
.L_x_2635:
        /* <DEDUP_REMOVED lines=17> */
.L_x_2636:
[----:B------:R-:W-:Y:S05]  /*3440*/  BSYNC.RECONVERGENT B0 ;  /* 0x0000000000007941 */ /* 0x000fea0003800200 */
.L_x_2634:
[----:B------:R0:W1:Y:S02]  /*3450*/  LDC.64 R6, c[0x0][R4+0x450] ;  /* 0x0001140004067b82 */ /* 0x0000640000000a00 */
[----:B0-----:R-:W-:Y:S02]  /*3460*/  IMAD.MOV.U32 R4, RZ, RZ, R28 ;  /* 0x000000ffff047224 */ /* 0x001fe400078e001c */
[-C--:B-1----:R-:W-:Y:S02]  /*3470*/  IMAD R7, R7, R15.reuse, RZ ;  /* 0x0000000f07077224 */ /* 0x082fe400078e02ff */
[----:B------:R-:W-:-:S04]  /*3480*/  IMAD.WIDE.U32 R10, R6, R15, R4 ;  /* 0x0000000f060a7225 */ /* 0x000fc800078e0004 */
[----:B------:R-:W-:Y:S01]  /*3490*/  IMAD R7, R6, R17, R7 ;  /* 0x0000001106077224 */ /* 0x000fe200078e0207 */
[----:B------:R-:W-:-:S03]  /*34a0*/  MOV R12, R10 ;  /* 0x0000000a000c7202 */ /* 0x000fc60000000f00 */
[----:B------:R-:W-:-:S07]  /*34b0*/  IMAD.IADD R8, R11, 0x1, R7 ;  /* 0x000000010b087824 */ /* 0x000fce00078e0207 */
.L_x_2630:
        /* <DEDUP_REMOVED lines=35> */
.L_x_2638:
        /* <DEDUP_REMOVED lines=15> */
.L_x_2639:
[----:B------:R-:W-:Y:S05]  /*37e0*/  BSYNC.RECONVERGENT B0 ;  /* 0x0000000000007941 */ /* 0x000fea0003800200 */
.L_x_2637:
[----:B------:R-:W0:Y:S01]  /*37f0*/  LDC.64 R4, c[0x0][R4+0x450] ;  /* 0x0001140004047b82 */ /* 0x000e220000000a00 */
[----:B------:R-:W-:Y:S02]  /*3800*/  IMAD.MOV.U32 R13, RZ, RZ, R8 ;  /* 0x000000ffff0d7224 */ /* 0x000fe400078e0008 */
[-C--:B0-----:R-:W-:Y:S02]  /*3810*/  IMAD R5, R5, R6.reuse, RZ ;  /* 0x0000000605057224 */ /* 0x081fe400078e02ff */
[----:B------:R-:W-:-:S04]  /*3820*/  IMAD.WIDE.U32 R12, R4, R6, R12 ;  /* 0x00000006040c7225 */ /* 0x000fc800078e000c */
[----:B------:R-:W-:-:S05]  /*3830*/  IMAD R5, R4, R15, R5 ;  /* 0x0000000f04057224 */ /* 0x000fca00078e0205 */
[----:B------:R-:W-:-:S07]  /*3840*/  IADD3 R8, PT, PT, R13, R5, RZ ;  /* 0x000000050d087210 */ /* 0x000fce0007ffe0ff */
.L_x_2590:
        /* <DEDUP_REMOVED lines=50> */
.L_x_2643:
[----:B------:R-:W-:Y:S01]  /*3b70*/  IMAD.U32 R11, RZ, RZ, UR6 ;  /* 0x00000006ff0b7e24 */ /* 0x000fe2000f8e00ff */
[----:B------:R-:W-:Y:S02]  /*3b80*/  MOV R10, UR7 ;  /* 0x00000007000a7c02 */ /* 0x000fe40008000f00 */
[----:B------:R-:W-:-:S07]  /*3b90*/  MOV R7, 0x3bb0 ;  /* 0x00003bb000077802 */ /* 0x000fce0000000f00 */
[----:B------:R-:W-:Y:S05]  /*3ba0*/  CALL.REL.NOINC `($__internal_59_$__cuda_sm20_div_s64) ;  /* 0x0000000000887944 */ /* 0x000fea0003c00000 */
.L_x_2644:
[----:B------:R-:W-:Y:S05]  /*3bb0*/  BSYNC.RECONVERGENT B1 ;  /* 0x0000000000017941 */ /* 0x000fea0003800200 */
.L_x_2642:
        /* <DEDUP_REMOVED lines=16> */
[----:B------:R-:W-:-:S04]  /*3cc0*/  IADD3 R10, P0, PT, R10, R5, RZ ;  /* 0x000000050a0a7210 */ /* 0x000fc80007f1e0ff */
[----:B------:R-:W-:-:S05]  /*3cd0*/  IADD3.X R4, PT, PT, R4, R5, RZ, P0, !PT ;  /* 0x0000000504047210 */ /* 0x000fca00007fe4ff */
[----:B0-----:R-:W-:Y:S02]  /*3ce0*/  IMAD R11, R4, UR14, RZ ;  /* 0x0000000e040b7c24 */ /* 0x001fe4000f8e02ff */
[----:B------:R-:W-:-:S04]  /*3cf0*/  IMAD.WIDE.U32 R4, R10, UR14, RZ ;  /* 0x0000000e0a047c25 */ /* 0x000fc8000f8e00ff */
[----:B------:R-:W-:Y:S01]  /*3d00*/  IMAD R11, R10, UR15, R11 ;  /* 0x0000000f0a0b7c24 */ /* 0x000fe2000f8e020b */
[----:B--2---:R-:W-:-:S03]  /*3d10*/  LEA R6, P0, R4, UR16, 0x2 ;  /* 0x0000001004067c11 */ /* 0x004fc6000f8010ff */
[----:B------:R-:W-:-:S05]  /*3d20*/  IMAD.IADD R5, R5, 0x1, R11 ;  /* 0x0000000105057824 */ /* 0x000fca00078e020b */
[----:B------:R-:W-:-:S05]  /*3d30*/  LEA.HI.X R7, R4, UR17, R5, 0x2, P0 ;  /* 0x0000001104077c11 */ /* 0x000fca00080f1405 */
[----:B---3--:R0:W-:Y:S02]  /*3d40*/  REDG.E.ADD.F32.FTZ.RN.STRONG.GPU desc[UR10][R6.64], R9 ;  /* 0x00000009060079a6 */ /* 0x0081e4000c12f30a */
.L_x_2641:
[----:B------:R-:W-:Y:S05]  /*3d50*/  BSYNC.RECONVERGENT B0 ;  /* 0x0000000000007941 */ /* 0x000fea0003800200 */
.L_x_2640:
[----:B------:R-:W1:Y:S01]  /*3d60*/  LDCU.64 UR14, c[0x0][0x878] ;  /* 0x00010f00ff0e77ac */ /* 0x000e620008000a00 */
[----:B------:R-:W-:-:S04]  /*3d70*/  IADD3 R0, P0, PT, R3, R0, RZ ;  /* 0x0000000003007210 */ /* 0x000fc80007f1e0ff */
[----:B------:R-:W-:Y:S02]  /*3d80*/  IADD3.X R2, PT, PT, RZ, R2, RZ, P0, !PT ;  /* 0x00000002ff027210 */ /* 0x000fe400007fe4ff */
[----:B-1----:R-:W-:-:S04]  /*3d90*/  ISETP.GE.U32.AND P0, PT, R0, UR14, PT ;  /* 0x0000000e00007c0c */ /* 0x002fc8000bf06070 */
[----:B------:R-:W-:-:S13]  /*3da0*/  ISETP.GE.AND.EX P0, PT, R2, UR15, PT, P0 ;  /* 0x0000000f02007c0c */ /* 0x000fda000bf06300 */
[----:B------:R-:W-:Y:S05]  /*3db0*/  @!P0 BRA `(.L_x_2645) ;  /* 0xffffffc000e88947 */ /* 0x000fea000383ffff */
[----:B------:R-:W-:Y:S05]  /*3dc0*/  EXIT ;  /* 0x000000000000794d */ /* 0x000fea0003800000 */
        .weak           $__internal_59_$__cuda_sm20_div_s64
        .type           $__internal_59_$__cuda_sm20_div_s64,@function
        .size           $__internal_59_$__cuda_sm20_div_s64,(.L_x_6435 - $__internal_59_$__cuda_sm20_div_s64)
$__internal_59_$__cuda_sm20_div_s64:
        /* <DEDUP_REMOVED lines=86> */
[----:B------:R-:W-:Y:S05]  /*4330*/  RET.REL.NODEC R6 `(_ZN2at4cuda17kernelHistogram1DIfslLi1ELi2ELin1ELNS0_23CUDAHistogramMemoryTypeE1EZNS0_21CUDA_tensor_histogramIfsLb1EEEbNS_6TensorES4_S4_lNS_14AccumulateTypeIT0_Lb1EE4typeES8_NS0_13TensorArgTypeES9_S9_EUllE_EEvNS0_6detail10TensorInfoIT_T1_EESF_NSC_IKS6_SE_EElS8_S8_SE_T6_) ;  /* 0xffffffbc06307950 */ /* 0x000fea0003c3ffff */
.L_x_2646:
        /* <DEDUP_REMOVED lines=12> */
.L_x_6435:


//--------------------- .text._ZN2at4cuda17kernelHistogram1DIfslLi1ELi2ELin1ELNS0_23CUDAHistogramMemoryTypeE0EZNS0_21CUDA_tensor_histogramIfsLb1EEEbNS_6TensorES4_S4_lNS_14AccumulateTypeIT0_Lb1EE4typeES8_NS0_13TensorArgTypeES9_S9_EUllE_EEvNS0_6detail10TensorInfoIT_T1_EESF_NSC_IKS6_SE_EElS8_S8_SE_T6_ --------------------------
	.section	.text._ZN2at4cuda17kernelHistogram1DIfslLi1ELi2ELin1ELNS0_23CUDAHistogramMemoryTypeE0EZNS0_21CUDA_tensor_histogramIfsLb1EEEbNS_6TensorES4_S4_lNS_14AccumulateTypeIT0_Lb1EE4typeES8_NS0_13TensorArgTypeES9_S9_EUllE_EEvNS0_6detail10TensorInfoIT_T1_EESF_NSC_IKS6_SE_EElS8_S8_SE_T6_,"ax",@progbits
	.align	128
        .global         _ZN2at4cuda17kernelHistogram1DIfslLi1ELi2ELin1ELNS0_23CUDAHistogramMemoryTypeE0EZNS0_21CUDA_tensor_histogramIfsLb1EEEbNS_6TensorES4_S4_lNS_14AccumulateTypeIT0_Lb1EE4typeES8_NS0_13TensorArgTypeES9_S9_EUllE_EEvNS0_6detail10TensorInfoIT_T1_EESF_NSC_IKS6_SE_EElS8_S8_SE_T6_
        .type           _ZN2at4cuda17kernelHistogram1DIfslLi1ELi2ELin1ELNS0_23CUDAHistogramMemoryTypeE0EZNS0_21CUDA_tensor_histogramIfsLb1EEEbNS_6TensorES4_S4_lNS_14AccumulateTypeIT0_Lb1EE4typeES8_NS0_13TensorArgTypeES9_S9_EUllE_EEvNS0_6detail10TensorInfoIT_T1_EESF_NSC_IKS6_SE_EElS8_S8_SE_T6_,@function
        .size           _ZN2at4cuda17kernelHistogram1DIfslLi1ELi2ELin1ELNS0_23CUDAHistogramMemoryTypeE0EZNS0_21CUDA_tensor_histogramIfsLb1EEEbNS_6TensorES4_S4_lNS_14AccumulateTypeIT0_Lb1EE4typeES8_NS0_13TensorArgTypeES9_S9_EUllE_EEvNS0_6detail10TensorInfoIT_T1_EESF_NSC_IKS6_SE_EElS8_S8_SE_T6_,(.L_x_6437 - _ZN2at4cuda17kernelHistogram1DIfslLi1ELi2ELin1ELNS0_23CUDAHistogramMemoryTypeE0EZNS0_21CUDA_tensor_histogramIfsLb1EEEbNS_6TensorES4_S4_lNS_14AccumulateTypeIT0_Lb1EE4typeES8_NS0_13TensorArgTypeES9_S9_EUllE_EEvNS0_6detail10TensorInfoIT_T1_EESF_NSC_IKS6_SE_EElS8_S8_SE_T6_)
        .other          _ZN2at4cuda17kernelHistogram1DIfslLi1ELi2ELin1ELNS0_23CUDAHistogramMemoryTypeE0EZNS0_21CUDA_tensor_histogramIfsLb1EEEbNS_6TensorES4_S4_lNS_14AccumulateTypeIT0_Lb1EE4typeES8_NS0_13TensorArgTypeES9_S9_EUllE_EEvNS0_6detail10TensorInfoIT_T1_EESF_NSC_IKS6_SE_EElS8_S8_SE_T6_,@"STO_CUDA_ENTRY STV_DEFAULT"
_ZN2at4cuda17kernelHistogram1DIfslLi1ELi2ELin1ELNS0_23CUDAHistogramMemoryTypeE0EZNS0_21CUDA_tensor_histogramIfsLb1EEEbNS_6TensorES4_S4_lNS_14AccumulateTypeIT0_Lb1EE4typeES8_NS0_13TensorArgTypeES9_S9_EUllE_EEvNS0_6detail10TensorInfoIT_T1_EESF_NSC_IKS6_SE_EElS8_S8_SE_T6_:
.text._ZN2at4cuda17kernelHistogram1DIfslLi1ELi2ELin1ELNS0_23CUDAHistogramMemoryTypeE0EZNS0_21CUDA_tensor_histogramIfsLb1EEEbNS_6TensorES4_S4_lNS_14AccumulateTypeIT0_Lb1EE4typeES8_NS0_13TensorArgTypeES9_S9_EUllE_EEvNS0_6detail10TensorInfoIT_T1_EESF_NSC_IKS6_SE_EElS8_S8_SE_T6_:
        /* <DEDUP_REMOVED lines=44> */
.L_x_2650:
[----:B------:R-:W-:-:S07]  /*02c0*/  MOV R4, 0x2e0 ;  /* 0x000002e000047802 */ /* 0x000fce0000000f00 */
[----:B------:R-:W-:Y:S05]  /*02d0*/  CALL.REL.NOINC `($__internal_61_$__cuda_sm20_div_u64) ;  /* 0x0000004400fc7944 */ /* 0x000fea0003c00000 */
[----:B------:R-:W-:Y:S01]  /*02e0*/  IMAD.MOV.U32 R4, RZ, RZ, R3 ;  /* 0x000000ffff047224 */ /* 0x000fe200078e0003 */
[----:B------:R-:W-:-:S07]  /*02f0*/  MOV R5, R6 ;  /* 0x0000000600057202 */ /* 0x000fce0000000f00 */
.L_x_2651:
[----:B------:R-:W-:Y:S05]  /*0300*/  BSYNC.RECONVERGENT B1 ;  /* 0x0000000000017941 */ /* 0x000fea0003800200 */
.L_x_2649:
        /* <DEDUP_REMOVED lines=19> */
.L_x_2654:
        /* <DEDUP_REMOVED lines=9> */
.L_x_2653:
[----:B------:R-:W-:Y:S05]  /*04d0*/  BSYNC.RECONVERGENT B1 ;  /* 0x0000000000017941 */ /* 0x000fea0003800200 */
.L_x_2652:
[----:B------:R-:W-:Y:S05]  /*04e0*/  @!P1 BRA `(.L_x_2648) ;  /* 0x0000000000409947 */ /* 0x000fea0003800000 */
[----:B------:R-:W0:Y:S01]  /*04f0*/  S2R R3, SR_CgaCtaId ;  /* 0x0000000000037919 */ /* 0x000e220000008800 */
[----:B------:R-:W-:-:S04]  /*0500*/  MOV R2, 0x400 ;  /* 0x0000040000027802 */ /* 0x000fc80000000f00 */
[----:B0-----:R-:W-:-:S07]  /*0510*/  LEA R4, R3, R2, 0x18 ;  /* 0x0000000203047211 */ /* 0x001fce00078ec0ff */
.L_x_2655:
        /* <DEDUP_REMOVED lines=13> */
.L_x_2648:
[----:B------:R-:W-:Y:S05]  /*05f0*/  BSYNC.RECONVERGENT B0 ;  /* 0x0000000000007941 */ /* 0x000fea0003800200 */
.L_x_2647:
        /* <DEDUP_REMOVED lines=21> */
.L_x_2713:
        /* <DEDUP_REMOVED lines=23> */
.L_x_2683:
        /* <DEDUP_REMOVED lines=33> */
.L_x_2660:
[----:B------:R-:W-:Y:S01]  /*0ad0*/  IMAD.MOV.U32 R33, RZ, RZ, R19 ;  /* 0x000000ffff217224 */ /* 0x000fe200078e0013 */
[----:B------:R-:W-:Y:S01]  /*0ae0*/  MOV R3, R20 ;  /* 0x0000001400037202 */ /* 0x000fe20000000f00 */
[----:B------:R-:W-:Y:S01]  /*0af0*/  IMAD.MOV.U32 R2, RZ, RZ, R21 ;  /* 0x000000ffff027224 */ /* 0x000fe200078e0015 */
[----:B------:R-:W-:-:S07]  /*0b00*/  MOV R27, 0xb20 ;  /* 0x00000b20001b7802 */ /* 0x000fce0000000f00 */
[----:B------:R-:W-:Y:S05]  /*0b10*/  CALL.REL.NOINC `($__internal_60_$__cuda_sm20_div_s64) ;  /* 0x0000003800907944 */ /* 0x000fea0003c00000 */
        /* <DEDUP_REMOVED lines=11> */
.L_x_2661:
[----:B------:R-:W-:Y:S05]  /*0bd0*/  BSYNC.RECONVERGENT B0 ;  /* 0x0000000000007941 */ /* 0x000fea0003800200 */
.L_x_2659:
        /* <DEDUP_REMOVED lines=39> */
.L_x_2663:
[----:B------:R-:W-:Y:S01]  /*0e50*/  MOV R33, R38 ;  /* 0x0000002600217202 */ /* 0x000fe20000000f00 */
[----:B------:R-:W-:Y:S01]  /*0e60*/  IMAD.MOV.U32 R4, RZ, RZ, R39 ;  /* 0x000000ffff047224 */ /* 0x000fe200078e0027 */
[----:B------:R-:W-:Y:S01]  /*0e70*/  MOV R2, R21 ;  /* 0x0000001500027202 */ /* 0x000fe20000000f00 */
[----:B------:R-:W-:Y:S01]  /*0e80*/  IMAD.MOV.U32 R3, RZ, RZ, R20 ;  /* 0x000000ffff037224 */ /* 0x000fe200078e0014 */
[----:B------:R-:W-:-:S07]  /*0e90*/  MOV R27, 0xeb0 ;  /* 0x00000eb0001b7802 */ /* 0x000fce0000000f00 */
[----:B------:R-:W-:Y:S05]  /*0ea0*/  CALL.REL.NOINC `($__internal_60_$__cuda_sm20_div_s64) ;  /* 0x0000003400ac7944 */ /* 0x000fea0003c00000 */
        /* <DEDUP_REMOVED lines=11> */
.L_x_2664:
[----:B------:R-:W-:Y:S05]  /*0f60*/  BSYNC.RECONVERGENT B0 ;  /* 0x0000000000007941 */ /* 0x000fea0003800200 */
.L_x_2662:
        /* <DEDUP_REMOVED lines=38> */
.L_x_2666:
[----:B------:R-:W-:Y:S01]  /*11d0*/  IMAD.MOV.U32 R33, RZ, RZ, R20 ;  /* 0x000000ffff217224 */ /* 0x000fe200078e0014 */
[----:B------:R-:W-:Y:S01]  /*11e0*/  MOV R3, R18 ;  /* 0x0000001200037202 */ /* 0x000fe20000000f00 */
[----:B------:R-:W-:Y:S01]  /*11f0*/  IMAD.MOV.U32 R4, RZ, RZ, R21 ;  /* 0x000000ffff047224 */ /* 0x000fe200078e0015 */
[----:B------:R-:W-:Y:S01]  /*1200*/  MOV R27, 0x1230 ;  /* 0x00001230001b7802 */ /* 0x000fe20000000f00 */
[----:B------:R-:W-:-:S07]  /*1210*/  IMAD.MOV.U32 R2, RZ, RZ, R19 ;  /* 0x000000ffff027224 */ /* 0x000fce00078e0013 */
        /* <DEDUP_REMOVED lines=12> */
.L_x_2667:
[----:B------:R-:W-:Y:S05]  /*12e0*/  BSYNC.RECONVERGENT B0 ;  /* 0x0000000000007941 */ /* 0x000fea0003800200 */
.L_x_2665:
        /* <DEDUP_REMOVED lines=37> */
.L_x_2669:
        /* <DEDUP_REMOVED lines=17> */
.L_x_2670:
[----:B------:R-:W-:Y:S05]  /*1650*/  BSYNC.RECONVERGENT B0 ;  /* 0x0000000000007941 */ /* 0x000fea0003800200 */
.L_x_2668:
        /* <DEDUP_REMOVED lines=38> */
.L_x_2672:
[----:B------:R-:W-:Y:S01]  /*18c0*/  IMAD.MOV.U32 R33, RZ, RZ, R20 ;  /* 0x000000ffff217224 */ /* 0x000fe200078e0014 */
[----:B------:R-:W-:Y:S01]  /*18d0*/  MOV R4, R21 ;  /* 0x0000001500047202 */ /* 0x000fe20000000f00 */
[----:B------:R-:W-:Y:S01]  /*18e0*/  IMAD.MOV.U32 R3, RZ, RZ, R18 ;  /* 0x000000ffff037224 */ /* 0x000fe200078e0012 */
[----:B------:R-:W-:Y:S02]  /*18f0*/  MOV R2, R19 ;  /* 0x0000001300027202 */ /* 0x000fe40000000f00 */
[----:B------:R-:W-:-:S07]  /*1900*/  MOV R27, 0x1920 ;  /* 0x00001920001b7802 */ /* 0x000fce0000000f00 */
[----:B------:R-:W-:Y:S05]  /*1910*/  CALL.REL.NOINC `($__internal_60_$__cuda_sm20_div_s64) ;  /* 0x0000002c00107944 */ /* 0x000fea0003c00000 */
        /* <DEDUP_REMOVED lines=11> */
.L_x_2673:
[----:B------:R-:W-:Y:S05]  /*19d0*/  BSYNC.RECONVERGENT B0 ;  /* 0x0000000000007941 */ /* 0x000fea0003800200 */
.L_x_2671:
        /* <DEDUP_REMOVED lines=38> */
.L_x_2675:
        /* <DEDUP_REMOVED lines=17> */
.L_x_2676:
[----:B------:R-:W-:Y:S05]  /*1d50*/  BSYNC.RECONVERGENT B0 ;  /* 0x0000000000007941 */ /* 0x000fea0003800200 */
.L_x_2674:
        /* <DEDUP_REMOVED lines=39> */
.L_x_2678:
        /* <DEDUP_REMOVED lines=17> */
.L_x_2679:
[----:B------:R-:W-:Y:S05]  /*20e0*/  BSYNC.RECONVERGENT B0 ;  /* 0x0000000000007941 */ /* 0x000fea0003800200 */
.L_x_2677:
        /* <DEDUP_REMOVED lines=38> */
.L_x_2681:
        /* <DEDUP_REMOVED lines=17> */
.L_x_2682:
[----:B------:R-:W-:Y:S05]  /*2460*/  BSYNC.RECONVERGENT B0 ;  /* 0x0000000000007941 */ /* 0x000fea0003800200 */
.L_x_2680:
        /* <DEDUP_REMOVED lines=11> */
.L_x_2658:
        /* <DEDUP_REMOVED lines=35> */
.L_x_2686:
        /* <DEDUP_REMOVED lines=16> */
.L_x_2687:
[----:B------:R-:W-:Y:S05]  /*2850*/  BSYNC.RECONVERGENT B0 ;  /* 0x0000000000007941 */ /* 0x000fea0003800200 */
.L_x_2685:
        /* <DEDUP_REMOVED lines=39> */
.L_x_2689:
        /* <DEDUP_REMOVED lines=17> */
.L_x_2690:
[----:B------:R-:W-:Y:S05]  /*2be0*/  BSYNC.RECONVERGENT B0 ;  /* 0x0000000000007941 */ /* 0x000fea0003800200 */
.L_x_2688:
        /* <DEDUP_REMOVED lines=38> */
.L_x_2692:
        /* <DEDUP_REMOVED lines=17> */
.L_x_2693:
[----:B------:R-:W-:Y:S05]  /*2f60*/  BSYNC.RECONVERGENT B0 ;  /* 0x0000000000007941 */ /* 0x000fea0003800200 */
.L_x_2691:
        /* <DEDUP_REMOVED lines=37> */
.L_x_2695:
        /* <DEDUP_REMOVED lines=17> */
.L_x_2696:
[----:B------:R-:W-:Y:S05]  /*32d0*/  BSYNC.RECONVERGENT B0 ;  /* 0x0000000000007941 */ /* 0x000fea0003800200 */
.L_x_2694:
[----:B------:R-:W0:Y:S01]  /*32e0*/  LDC.64 R2, c[0x0][R5+0x450] ;  /* 0x0001140005027b82 */ /* 0x000e220000000a00 */
[----:B------:R-:W-:Y:S01]  /*32f0*/  MOV R37, R0 ;  /* 0x0000000000257202 */ /* 0x000fe20000000f00 */
[-C--:B0-----:R-:W-:Y:S02]  /*3300*/  IMAD R3, R3, R21.reuse, RZ ;  /* 0x0000001503037224 */ /* 0x081fe400078e02ff */
[----:B------:R-:W-:-:S04]  /*3310*/  IMAD.WIDE.U32 R36, R2, R21, R36 ;  /* 0x0000001502247225 */ /* 0x000fc800078e0024 */
[----:B------:R-:W-:Y:S02]  /*3320*/  IMAD R3, R2, R17, R3 ;  /* 0x0000001102037224 */ /* 0x000fe400078e0203 */
[----:B------:R-:W-:-:S03]  /*3330*/  IMAD.MOV.U32 R17, RZ, RZ, R36 ;  /* 0x000000ffff117224 */ /* 0x000fc600078e0024 */
[----:B------:R-:W-:-:S07]  /*3340*/  IADD3 R0, PT, PT, R37, R3, RZ ;  /* 0x0000000325007210 */ /* 0x000fce0007ffe0ff */
.L_x_2684:
        /* <DEDUP_REMOVED lines=36> */
.L_x_2699:
        /* <DEDUP_REMOVED lines=16> */
.L_x_2700:
[----:B------:R-:W-:Y:S05]  /*3690*/  BSYNC.RECONVERGENT B0 ;  /* 0x0000000000007941 */ /* 0x000fea0003800200 */
.L_x_2698:
        /* <DEDUP_REMOVED lines=38> */
.L_x_2702:
        /* <DEDUP_REMOVED lines=17> */
.L_x_2703:
[----:B------:R-:W-:Y:S05]  /*3a10*/  BSYNC.RECONVERGENT B0 ;  /* 0x0000000000007941 */ /* 0x000fea0003800200 */
.L_x_2701:
[----:B------:R-:W0:Y:S01]  /*3a20*/  LDC.64 R2, c[0x0][R5+0x450] ;  /* 0x0001140005027b82 */ /* 0x000e220000000a00 */
[----:B------:R-:W-:Y:S01]  /*3a30*/  MOV R37, R0 ;  /* 0x0000000000257202 */ /* 0x000fe20000000f00 */
[-C--:B0-----:R-:W-:Y:S02]  /*3a40*/  IMAD R3, R3, R21.reuse, RZ ;  /* 0x0000001503037224 */ /* 0x081fe400078e02ff */
[----:B------:R-:W-:-:S04]  /*3a50*/  IMAD.WIDE.U32 R36, R2, R21, R36 ;  /* 0x0000001502247225 */ /* 0x000fc800078e0024 */
[----:B------:R-:W-:Y:S02]  /*3a60*/  IMAD R3, R2, R17, R3 ;  /* 0x0000001102037224 */ /* 0x000fe400078e0203 */
[----:B------:R-:W-:-:S03]  /*3a70*/  IMAD.MOV.U32 R17, RZ, RZ, R36 ;  /* 0x000000ffff117224 */ /* 0x000fc600078e0024 */
[----:B------:R-:W-:-:S07]  /*3a80*/  IADD3 R0, PT, PT, R37, R3, RZ ;  /* 0x0000000325007210 */ /* 0x000fce0007ffe0ff */
.L_x_2697:
        /* <DEDUP_REMOVED lines=35> */
.L_x_2705:
        /* <DEDUP_REMOVED lines=16> */
.L_x_2706:
[----:B------:R-:W-:Y:S05]  /*3dc0*/  BSYNC.RECONVERGENT B0 ;  /* 0x0000000000007941 */ /* 0x000fea0003800200 */
.L_x_2704:
        /* <DEDUP_REMOVED lines=8> */
.L_x_2657:
[----:B------:R-:W0:Y:S01]  /*3e50*/  LDCU.64 UR4, c[0x0][0x790] ;  /* 0x0000f200ff0477ac */ /* 0x000e220008000a00 */
[----:B------:R-:W-:Y:S01]  /*3e60*/  MOV R3, R0 ;  /* 0x0000000000037202 */ /* 0x000fe20000000f00 */
[----:B------:R-:W-:Y:S01]  /*3e70*/  IMAD.MOV.U32 R2, RZ, RZ, R17 ;  /* 0x000000ffff027224 */ /* 0x000fe200078e0011 */
[----:B------:R-:W1:Y:S01]  /*3e80*/  LDCU.64 UR8, c[0x0][0x6c0] ;  /* 0x0000d800ff0877ac */ /* 0x000e620008000a00 */
[----:B------:R-:W2:Y:S01]  /*3e90*/  LDC.64 R16, c[0x0][0x868] ;  /* 0x00021a00ff107b82 */ /* 0x000ea20000000a00 */
[----:B0-----:R-:W-:Y:S02]  /*3ea0*/  IMAD R4, R4, UR4, RZ ;  /* 0x0000000404047c24 */ /* 0x001fe4000f8e02ff */
[----:B------:R-:W-:-:S04]  /*3eb0*/  IMAD.WIDE.U32 R2, R19, UR4, R2 ;  /* 0x0000000413027c25 */ /* 0x000fc8000f8e0002 */
[----:B------:R-:W-:Y:S01]  /*3ec0*/  IMAD R5, R19, UR5, R4 ;  /* 0x0000000513057c24 */ /* 0x000fe2000f8e0204 */
[----:B-1----:R-:W-:Y:S01]  /*3ed0*/  LEA R4, P0, R2, UR8, 0x1 ;  /* 0x0000000802047c11 */ /* 0x002fe2000f8008ff */
[----:B------:R-:W0:Y:S02]  /*3ee0*/  LDCU.64 UR4, c[0x0][0x870] ;  /* 0x00010e00ff0477ac */ /* 0x000e240008000a00 */
[----:B------:R-:W-:-:S05]  /*3ef0*/  IMAD.IADD R3, R3, 0x1, R5 ;  /* 0x0000000103037824 */ /* 0x000fca00078e0205 */
[----:B------:R-:W-:-:S06]  /*3f00*/  LEA.HI.X R5, R2, UR9, R3, 0x1, P0 ;  /* 0x0000000902057c11 */ /* 0x000fcc00080f0c03 */
[----:B------:R-:W0:Y:S01]  /*3f10*/  LDG.E.S16 R5, desc[UR6][R4.64] ;  /* 0x0000000604057981 */ /* 0x000e22000c1e1700 */
[----:B------:R-:W-:Y:S01]  /*3f20*/  BSSY.RECONVERGENT B0, `(.L_x_2707) ;  /* 0x0000043000007945 */ /* 0x000fe20003800200 */
        /* <DEDUP_REMOVED lines=34> */
[----:B------:R-:W-:-:S05]  /*4150*/  @!P2 LOP3.LUT R5, RZ, R15, RZ, 0x33, !PT ;  /* 0x0000000fff05a212 */ /* 0x000fca00078e33ff */
[----:B------:R-:W-:Y:S01]  /*4160*/  IMAD.MOV.U32 R22, RZ, RZ, R5 ;  /* 0x000000ffff167224 */ /* 0x000fe200078e0005 */
[----:B------:R-:W-:Y:S06]  /*4170*/  BRA `(.L_x_2711) ;  /* 0x0000000000147947 */ /* 0x000fec0003800000 */
.L_x_2710:
[----:B------:R-:W-:Y:S01]  /*4180*/  MOV R33, R2 ;  /* 0x0000000200217202 */ /* 0x000fe20000000f00 */
[----:B------:R-:W-:Y:S01]  /*4190*/  IMAD.MOV.U32 R3, RZ, RZ, R15 ;  /* 0x000000ffff037224 */ /* 0x000fe200078e000f */
[----:B------:R-:W-:Y:S02]  /*41a0*/  MOV R2, R14 ;  /* 0x0000000e00027202 */ /* 0x000fe40000000f00 */
[----:B------:R-:W-:-:S07]  /*41b0*/  MOV R27, 0x41d0 ;  /* 0x000041d0001b7802 */ /* 0x000fce0000000f00 */
[----:B------:R-:W-:Y:S05]  /*41c0*/  CALL.REL.NOINC `($__internal_60_$__cuda_sm20_div_s64) ;  /* 0x0000000000e47944 */ /* 0x000fea0003c00000 */
.L_x_2711:
[----:B------:R-:W-:Y:S05]  /*41d0*/  BSYNC.RECONVERGENT B1 ;  /* 0x0000000000017941 */ /* 0x000fea0003800200 */
.L_x_2709:
        /* <DEDUP_REMOVED lines=9> */
[----:B------:R1:W5:Y:S01]  /*4270*/  LDG.E R5, desc[UR6][R4.64] ;  /* 0x0000000604057981 */ /* 0x000362000c1e1900 */
[----:B------:R-:W2:Y:S01]  /*4280*/  S2UR UR5, SR_CgaCtaId ;  /* 0x00000000000579c3 */ /* 0x000ea20000008800 */
[----:B------:R-:W-:Y:S01]  /*4290*/  SHF.R.S32.HI R0, RZ, 0x1f, R22 ;  /* 0x0000001fff007819 */ /* 0x000fe20000011416 */
[----:B------:R-:W-:Y:S01]  /*42a0*/  UMOV UR4, 0x400 ;  /* 0x0000040000047882 */ /* 0x000fe20000000000 */
[----:B0-----:R-:W-:-:S04]  /*42b0*/  ISETP.NE.U32.AND P0, PT, R22, UR8, PT ;  /* 0x0000000816007c0c */ /* 0x001fc8000bf05070 */
[----:B------:R-:W-:-:S04]  /*42c0*/  ISETP.NE.AND.EX P0, PT, R0, UR9, PT, P0 ;  /* 0x0000000900007c0c */ /* 0x000fc8000bf05300 */
[----:B------:R-:W-:Y:S01]  /*42d0*/  SEL R3, RZ, 0xffffffff, P0 ;  /* 0xffffffffff037807 */ /* 0x000fe20000000000 */
[----:B--2---:R-:W-:-:S03]  /*42e0*/  ULEA UR4, UR5, UR4, 0x18 ;  /* 0x0000000405047291 */ /* 0x004fc6000f8ec0ff */
[----:B------:R-:W-:-:S04]  /*42f0*/  IADD3 R22, PT, PT, R22, R3, RZ ;  /* 0x0000000316167210 */ /* 0x000fc80007ffe0ff */
[----:B-1----:R-:W-:-:S07]  /*4300*/  LEA R22, R22, UR4, 0x2 ;  /* 0x0000000416167c11 */ /* 0x002fce000f8e10ff */
.L_x_2712:
[----:B------:R-:W0:Y:S02]  /*4310*/  LDS R2, [R22] ;  /* 0x0000000016027984 */ /* 0x000e240000000800 */
[----:B0----5:R-:W-:-:S05]  /*4320*/  FADD R3, R5, R2 ;  /* 0x0000000205037221 */ /* 0x021fca0000000000 */
[----:B------:R-:W0:Y:S02]  /*4330*/  ATOMS.CAST.SPIN P0, [R22], R2, R3 ;  /* 0x000000021600758d */ /* 0x000e240001800003 */
[----:B0-----:R-:W-:Y:S05]  /*4340*/  @!P0 BRA `(.L_x_2712) ;  /* 0xfffffffc00f08947 */ /* 0x001fea000383ffff */
.L_x_2708:
[----:B------:R-:W-:Y:S05]  /*4350*/  BSYNC.RECONVERGENT B0 ;  /* 0x0000000000007941 */ /* 0x000fea0003800200 */
.L_x_2707:
[----:B------:R-:W0:Y:S01]  /*4360*/  LDCU.64 UR4, c[0x0][0x878] ;  /* 0x00010f00ff0477ac */ /* 0x000e220008000a00 */
[----:B------:R-:W-:-:S05]  /*4370*/  IADD3 R13, P0, PT, R10, R13, RZ ;  /* 0x0000000d0a0d7210 */ /* 0x000fca0007f1e0ff */
[----:B------:R-:W-:Y:S01]  /*4380*/  IMAD.X R11, RZ, RZ, R11, P0 ;  /* 0x000000ffff0b7224 */ /* 0x000fe200000e060b */
[----:B0-----:R-:W-:-:S04]  /*4390*/  ISETP.GE.U32.AND P0, PT, R13, UR4, PT ;  /* 0x000000040d007c0c */ /* 0x001fc8000bf06070 */
[----:B------:R-:W-:-:S13]  /*43a0*/  ISETP.GE.AND.EX P0, PT, R11, UR5, PT, P0 ;  /* 0x000000050b007c0c */ /* 0x000fda000bf06300 */
[----:B------:R-:W-:Y:S05]  /*43b0*/  @!P0 BRA `(.L_x_2713) ;  /* 0xffffffc000e48947 */ /* 0x000fea000383ffff */
.L_x_2656:
        /* <DEDUP_REMOVED lines=11> */
.L_x_2714:
        /* <DEDUP_REMOVED lines=15> */
        .weak           $__internal_60_$__cuda_sm20_div_s64
        .type           $__internal_60_$__cuda_sm20_div_s64,@function
        .size           $__internal_60_$__cuda_sm20_div_s64,($__internal_61_$__cuda_sm20_div_u64 - $__internal_60_$__cuda_sm20_div_s64)
$__internal_60_$__cuda_sm20_div_s64:
        /* <DEDUP_REMOVED lines=86> */
[----:B------:R-:W-:Y:S06]  /*4ac0*/  RET.REL.NODEC R2 `(_ZN2at4cuda17kernelHistogram1DIfslLi1ELi2ELin1ELNS0_23CUDAHistogramMemoryTypeE0EZNS0_21CUDA_tensor_histogramIfsLb1EEEbNS_6TensorES4_S4_lNS_14AccumulateTypeIT0_Lb1EE4typeES8_NS0_13TensorArgTypeES9_S9_EUllE_EEvNS0_6detail10TensorInfoIT_T1_EESF_NSC_IKS6_SE_EElS8_S8_SE_T6_) ;  /* 0xffffffb4024c7950 */ /* 0x000fec0003c3ffff */
        .weak           $__internal_61_$__cuda_sm20_div_u64
        .type           $__internal_61_$__cuda_sm20_div_u64,@function
        .size           $__internal_61_$__cuda_sm20_div_u64,(.L_x_6437 - $__internal_61_$__cuda_sm20_div_u64)
$__internal_61_$__cuda_sm20_div_u64:
        /* <DEDUP_REMOVED lines=68> */
[----:B------:R-:W-:Y:S06]  /*4f10*/  RET.REL.NODEC R4 `(_ZN2at4cuda17kernelHistogram1DIfslLi1ELi2ELin1ELNS0_23CUDAHistogramMemoryTypeE0EZNS0_21CUDA_tensor_histogramIfsLb1EEEbNS_6TensorES4_S4_lNS_14AccumulateTypeIT0_Lb1EE4typeES8_NS0_13TensorArgTypeES9_S9_EUllE_EEvNS0_6detail10TensorInfoIT_T1_EESF_NSC_IKS6_SE_EElS8_S8_SE_T6_) ;  /* 0xffffffb004387950 */ /* 0x000fec0003c3ffff */
.L_x_2715:
        /* <DEDUP_REMOVED lines=14> */
.L_x_6437:


//--------------------- .text._ZN2at4cuda17kernelHistogram1DIdllLi1ELi2ELin1ELNS0_23CUDAHistogramMemoryTypeE1EZNS0_21CUDA_tensor_histogramIdlLb1EEEbNS_6TensorES4_S4_lNS_14AccumulateTypeIT0_Lb1EE4typeES8_NS0_13TensorArgTypeES9_S9_EUllE0_EEvNS0_6detail10TensorInfoIT_T1_EESF_NSC_IKS6_SE_EElS8_S8_SE_T6_ --------------------------
	.section	.text._ZN2at4cuda17kernelHistogram1DIdllLi1ELi2ELin1ELNS0_23CUDAHistogramMemoryTypeE1EZNS0_21CUDA_tensor_histogramIdlLb1EEEbNS_6TensorES4_S4_lNS_14AccumulateTypeIT0_Lb1EE4typeES8_NS0_13TensorArgTypeES9_S9_EUllE0_EEvNS0_6detail10TensorInfoIT_T1_EESF_NSC_IKS6_SE_EElS8_S8_SE_T6_,"ax",@progbits
	.align	128
        .global         _ZN2at4cuda17kernelHistogram1DIdllLi1ELi2ELin1ELNS0_23CUDAHistogramMemoryTypeE1EZNS0_21CUDA_tensor_histogramIdlLb1EEEbNS_6TensorES4_S4_lNS_14AccumulateTypeIT0_Lb1EE4typeES8_NS0_13TensorArgTypeES9_S9_EUllE0_EEvNS0_6detail10TensorInfoIT_T1_EESF_NSC_IKS6_SE_EElS8_S8_SE_T6_
        .type           _ZN2at4cuda17kernelHistogram1DIdllLi1ELi2ELin1ELNS0_23CUDAHistogramMemoryTypeE1EZNS0_21CUDA_tensor_histogramIdlLb1EEEbNS_6TensorES4_S4_lNS_14AccumulateTypeIT0_Lb1EE4typeES8_NS0_13TensorArgTypeES9_S9_EUllE0_EEvNS0_6detail10TensorInfoIT_T1_EESF_NSC_IKS6_SE_EElS8_S8_SE_T6_,@function
        .size           _ZN2at4cuda17kernelHistogram1DIdllLi1ELi2ELin1ELNS0_23CUDAHistogramMemoryTypeE1EZNS0_21CUDA_tensor_histogramIdlLb1EEEbNS_6TensorES4_S4_lNS_14AccumulateTypeIT0_Lb1EE4typeES8_NS0_13TensorArgTypeES9_S9_EUllE0_EEvNS0_6detail10TensorInfoIT_T1_EESF_NSC_IKS6_SE_EElS8_S8_SE_T6_,(.L_x_6438 - _ZN2at4cuda17kernelHistogram1DIdllLi1ELi2ELin1ELNS0_23CUDAHistogramMemoryTypeE1EZNS0_21CUDA_tensor_histogramIdlLb1EEEbNS_6TensorES4_S4_lNS_14AccumulateTypeIT0_Lb1EE4typeES8_NS0_13TensorArgTypeES9_S9_EUllE0_EEvNS0_6detail10TensorInfoIT_T1_EESF_NSC_IKS6_SE_EElS8_S8_SE_T6_)
        .other          _ZN2at4cuda17kernelHistogram1DIdllLi1ELi2ELin1ELNS0_23CUDAHistogramMemoryTypeE1EZNS0_21CUDA_tensor_histogramIdlLb1EEEbNS_6TensorES4_S4_lNS_14AccumulateTypeIT0_Lb1EE4typeES8_NS0_13TensorArgTypeES9_S9_EUllE0_EEvNS0_6detail10TensorInfoIT_T1_EESF_NSC_IKS6_SE_EElS8_S8_SE_T6_,@"STO_CUDA_ENTRY STV_DEFAULT"
_ZN2at4cuda17kernelHistogram1DIdllLi1ELi2ELin1ELNS0_23CUDAHistogramMemoryTypeE1EZNS0_21CUDA_tensor_histogramIdlLb1EEEbNS_6TensorES4_S4_lNS_14AccumulateTypeIT0_Lb1EE4typeES8_NS0_13TensorArgTypeES9_S9_EUllE0_EEvNS0_6detail10TensorInfoIT_T1_EESF_NSC_IKS6_SE_EElS8_S8_SE_T6_:
.text._ZN2at4cuda17kernelHistogram1DIdllLi1ELi2ELin1ELNS0_23CUDAHistogramMemoryTypeE1EZNS0_21CUDA_tensor_histogramIdlLb1EEEbNS_6TensorES4_S4_lNS_14AccumulateTypeIT0_Lb1EE4typeES8_NS0_13TensorArgTypeES9_S9_EUllE0_EEvNS0_6detail10TensorInfoIT_T1_EESF_NSC_IKS6_SE_EElS8_S8_SE_T6_:
        /* <DEDUP_REMOVED lines=22> */
.L_x_2771:
        /* <DEDUP_REMOVED lines=24> */
.L_x_2742:
        /* <DEDUP_REMOVED lines=33> */
.L_x_2719:
[----:B------:R-:W-:Y:S01]  /*04f0*/  MOV R24, R14 ;  /* 0x0000000e00187202 */ /* 0x000fe20000000f00 */
[----:B------:R-:W-:Y:S01]  /*0500*/  IMAD.MOV.U32 R20, RZ, RZ, R9 ;  /* 0x000000ffff147224 */ /* 0x000fe200078e0009 */
[----:B------:R-:W-:Y:S01]  /*0510*/  MOV R11, R16 ;  /* 0x00000010000b7202 */ /* 0x000fe20000000f00 */
[----:B------:R-:W-:Y:S01]  /*0520*/  IMAD.MOV.U32 R10, RZ, RZ, R17 ;  /* 0x000000ffff0a7224 */ /* 0x000fe200078e0011 */
[----:B------:R-:W-:-:S07]  /*0530*/  MOV R7, 0x550 ;  /* 0x0000055000077802 */ /* 0x000fce0000000f00 */
[----:B------:R-:W-:Y:S05]  /*0540*/  CALL.REL.NOINC `($__internal_62_$__cuda_sm20_div_s64) ;  /* 0x0000003800007944 */ /* 0x000fea0003c00000 */
        /* <DEDUP_REMOVED lines=10> */
.L_x_2720:
[----:B------:R-:W-:Y:S05]  /*05f0*/  BSYNC.RECONVERGENT B0 ;  /* 0x0000000000007941 */ /* 0x000fea0003800200 */
.L_x_2718:
        /* <DEDUP_REMOVED lines=38> */
.L_x_2722:
[----:B------:R-:W-:Y:S01]  /*0860*/  MOV R24, R30 ;  /* 0x0000001e00187202 */ /* 0x000fe20000000f00 */
[----:B------:R-:W-:Y:S01]  /*0870*/  IMAD.MOV.U32 R20, RZ, RZ, R31 ;  /* 0x000000ffff147224 */ /* 0x000fe200078e001f */
[----:B------:R-:W-:Y:S01]  /*0880*/  MOV R11, R16 ;  /* 0x00000010000b7202 */ /* 0x000fe20000000f00 */
[----:B------:R-:W-:Y:S01]  /*0890*/  IMAD.MOV.U32 R10, RZ, RZ, R17 ;  /* 0x000000ffff0a7224 */ /* 0x000fe200078e0011 */
[----:B------:R-:W-:-:S07]  /*08a0*/  MOV R7, 0x8c0 ;  /* 0x000008c000077802 */ /* 0x000fce0000000f00 */
[----:B------:R-:W-:Y:S05]  /*08b0*/  CALL.REL.NOINC `($__internal_62_$__cuda_sm20_div_s64) ;  /* 0x0000003400247944 */ /* 0x000fea0003c00000 */
        /* <DEDUP_REMOVED lines=11> */
.L_x_2723:
[----:B------:R-:W-:Y:S05]  /*0970*/  BSYNC.RECONVERGENT B0 ;  /* 0x0000000000007941 */ /* 0x000fea0003800200 */
.L_x_2721:
        /* <DEDUP_REMOVED lines=38> */
.L_x_2725:
[----:B------:R-:W-:Y:S01]  /*0be0*/  IMAD.MOV.U32 R24, RZ, RZ, R16 ;  /* 0x000000ffff187224 */ /* 0x000fe200078e0010 */
[----:B------:R-:W-:Y:S01]  /*0bf0*/  MOV R20, R17 ;  /* 0x0000001100147202 */ /* 0x000fe20000000f00 */
[----:B------:R-:W-:Y:S01]  /*0c00*/  IMAD.MOV.U32 R11, RZ, RZ, R12 ;  /* 0x000000ffff0b7224 */ /* 0x000fe200078e000c */
[----:B------:R-:W-:Y:S02]  /*0c10*/  MOV R10, R13 ;  /* 0x0000000d000a7202 */ /* 0x000fe40000000f00 */
[----:B------:R-:W-:-:S07]  /*0c20*/  MOV R7, 0xc40 ;  /* 0x00000c4000077802 */ /* 0x000fce0000000f00 */
[----:B------:R-:W-:Y:S05]  /*0c30*/  CALL.REL.NOINC `($__internal_62_$__cuda_sm20_div_s64) ;  /* 0x0000003000447944 */ /* 0x000fea0003c00000 */
        /* <DEDUP_REMOVED lines=11> */
.L_x_2726:
[----:B------:R-:W-:Y:S05]  /*0cf0*/  BSYNC.RECONVERGENT B0 ;  /* 0x0000000000007941 */ /* 0x000fea0003800200 */
.L_x_2724:
        /* <DEDUP_REMOVED lines=37> */
.L_x_2728:
        /* <DEDUP_REMOVED lines=17> */
.L_x_2729:
[----:B------:R-:W-:Y:S05]  /*1060*/  BSYNC.RECONVERGENT B0 ;  /* 0x0000000000007941 */ /* 0x000fea0003800200 */
.L_x_2727:
        /* <DEDUP_REMOVED lines=38> */
.L_x_2731:
        /* <DEDUP_REMOVED lines=17> */
.L_x_2732:
[----:B------:R-:W-:Y:S05]  /*13e0*/  BSYNC.RECONVERGENT B0 ;  /* 0x0000000000007941 */ /* 0x000fea0003800200 */
.L_x_2730:
        /* <DEDUP_REMOVED lines=38> */
.L_x_2734:
        /* <DEDUP_REMOVED lines=17> */
.L_x_2735:
[----:B------:R-:W-:Y:S05]  /*1760*/  BSYNC.RECONVERGENT B0 ;  /* 0x0000000000007941 */ /* 0x000fea0003800200 */
.L_x_2733:
        /* <DEDUP_REMOVED lines=39> */
.L_x_2737:
        /* <DEDUP_REMOVED lines=17> */
.L_x_2738:
[----:B------:R-:W-:Y:S05]  /*1af0*/  BSYNC.RECONVERGENT B0 ;  /* 0x0000000000007941 */ /* 0x000fea0003800200 */
.L_x_2736:
        /* <DEDUP_REMOVED lines=38> */
.L_x_2740:
        /* <DEDUP_REMOVED lines=17> */
.L_x_2741:
[----:B------:R-:W-:Y:S05]  /*1e70*/  BSYNC.RECONVERGENT B0 ;  /* 0x0000000000007941 */ /* 0x000fea0003800200 */
.L_x_2739:
        /* <DEDUP_REMOVED lines=11> */
.L_x_2717:
        /* <DEDUP_REMOVED lines=35> */
.L_x_2745:
        /* <DEDUP_REMOVED lines=16> */
.L_x_2746:
[----:B------:R-:W-:Y:S05]  /*2260*/  BSYNC.RECONVERGENT B0 ;  /* 0x0000000000007941 */ /* 0x000fea0003800200 */
.L_x_2744:
        /* <DEDUP_REMOVED lines=38> */
.L_x_2748:
        /* <DEDUP_REMOVED lines=17> */
.L_x_2749:
[----:B------:R-:W-:Y:S05]  /*25e0*/  BSYNC.RECONVERGENT B0 ;  /* 0x0000000000007941 */ /* 0x000fea0003800200 */
.L_x_2747:
        /* <DEDUP_REMOVED lines=38> */
.L_x_2751:
        /* <DEDUP_REMOVED lines=17> */
.L_x_2752:
[----:B------:R-:W-:Y:S05]  /*2960*/  BSYNC.RECONVERGENT B0 ;  /* 0x0000000000007941 */ /* 0x000fea0003800200 */
.L_x_2750:
        /* <DEDUP_REMOVED lines=38> */
.L_x_2754:
        /* <DEDUP_REMOVED lines=17> */
.L_x_2755:
[----:B------:R-:W-:Y:S05]  /*2ce0*/  BSYNC.RECONVERGENT B0 ;  /* 0x0000000000007941 */ /* 0x000fea0003800200 */
.L_x_2753:
        /* <DEDUP_REMOVED lines=8> */
.L_x_2743:
        /* <DEDUP_REMOVED lines=36> */
.L_x_2758:
[----:B------:R-:W-:Y:S01]  /*2fb0*/  IMAD.MOV.U32 R24, RZ, RZ, R14 ;  /* 0x000000ffff187224 */ /* 0x000fe200078e000e */
[----:B------:R-:W-:Y:S01]  /*2fc0*/  MOV R20, R9 ;  /* 0x0000000900147202 */ /* 0x000fe20000000f00 */
[----:B------:R-:W-:Y:S01]  /*2fd0*/  IMAD.MOV.U32 R11, RZ, RZ, R16 ;  /* 0x000000ffff0b7224 */ /* 0x000fe200078e0010 */
[----:B------:R-:W-:Y:S02]  /*2fe0*/  MOV R10, R17 ;  /* 0x00000011000a7202 */ /* 0x000fe40000000f00 */
[----:B------:R-:W-:-:S07]  /*2ff0*/  MOV R7, 0x3010 ;  /* 0x0000301000077802 */ /* 0x000fce0000000f00 */
[----:B------:R-:W-:Y:S05]  /*3000*/  CALL.REL.NOINC `($__internal_62_$__cuda_sm20_div_s64) ;  /* 0x0000000c00507944 */ /* 0x000fea0003c00000 */
        /* <DEDUP_REMOVED lines=10> */
.L_x_2759:
[----:B------:R-:W-:Y:S05]  /*30b0*/  BSYNC.RECONVERGENT B0 ;  /* 0x0000000000007941 */ /* 0x000fea0003800200 */
.L_x_2757:
        /* <DEDUP_REMOVED lines=39> */
.L_x_2761:
        /* <DEDUP_REMOVED lines=17> */
.L_x_2762:
[----:B------:R-:W-:Y:S05]  /*3440*/  BSYNC.RECONVERGENT B0 ;  /* 0x0000000000007941 */ /* 0x000fea0003800200 */
.L_x_2760:
[----:B------:R0:W1:Y:S02]  /*3450*/  LDC.64 R6, c[0x0][R4+0x450] ;  /* 0x0001140004067b82 */ /* 0x0000640000000a00 */
[----:B0-----:R-:W-:Y:S02]  /*3460*/  IMAD.MOV.U32 R4, RZ, RZ, R28 ;  /* 0x000000ffff047224 */ /* 0x001fe400078e001c */
[-C--:B-1----:R-:W-:Y:S02]  /*3470*/  IMAD R7, R7, R15.reuse, RZ ;  /* 0x0000000f07077224 */ /* 0x082fe400078e02ff */
[----:B------:R-:W-:-:S04]  /*3480*/  IMAD.WIDE.U32 R10, R6, R15, R4 ;  /* 0x0000000f060a7225 */ /* 0x000fc800078e0004 */
[----:B------:R-:W-:Y:S01]  /*3490*/  IMAD R7, R6, R17, R7 ;  /* 0x0000001106077224 */ /* 0x000fe200078e0207 */
[----:B------:R-:W-:-:S03]  /*34a0*/  MOV R12, R10 ;  /* 0x0000000a000c7202 */ /* 0x000fc60000000f00 */
[----:B------:R-:W-:-:S07]  /*34b0*/  IMAD.IADD R8, R11, 0x1, R7 ;  /* 0x000000010b087824 */ /* 0x000fce00078e0207 */
.L_x_2756:
        /* <DEDUP_REMOVED lines=35> */
.L_x_2764:
        /* <DEDUP_REMOVED lines=15> */
.L_x_2765:
[----:B------:R-:W-:Y:S05]  /*37e0*/  BSYNC.RECONVERGENT B0 ;  /* 0x0000000000007941 */ /* 0x000fea0003800200 */
.L_x_2763:
[----:B------:R-:W0:Y:S01]  /*37f0*/  LDC.64 R4, c[0x0][R4+0x450] ;  /* 0x0001140004047b82 */ /* 0x000e220000000a00 */
[----:B------:R-:W-:Y:S02]  /*3800*/  IMAD.MOV.U32 R13, RZ, RZ, R8 ;  /* 0x000000ffff0d7224 */ /* 0x000fe400078e0008 */
[-C--:B0-----:R-:W-:Y:S02]  /*3810*/  IMAD R5, R5, R6.reuse, RZ ;  /* 0x0000000605057224 */ /* 0x081fe400078e02ff */
[----:B------:R-:W-:-:S04]  /*3820*/  IMAD.WIDE.U32 R12, R4, R6, R12 ;  /* 0x00000006040c7225 */ /* 0x000fc800078e000c */
[----:B------:R-:W-:-:S05]  /*3830*/  IMAD R5, R4, R15, R5 ;  /* 0x0000000f04057224 */ /* 0x000fca00078e0205 */
[----:B------:R-:W-:-:S07]  /*3840*/  IADD3 R8, PT, PT, R13, R5, RZ ;  /* 0x000000050d087210 */ /* 0x000fce0007ffe0ff */
.L_x_2716:
        /* <DEDUP_REMOVED lines=11> */
[----:B------:R-:W0:Y:S01]  /*3900*/  LDG.E.64 R6, desc[UR10][R6.64] ;  /* 0x0000000a06067981 */ /* 0x000e22000c1e1b00 */
[----:B------:R-:W-:Y:S01]  /*3910*/  BSSY.RECONVERGENT B0, `(.L_x_2766) ;  /* 0x000003c000007945 */ /* 0x000fe20003800200 */
[C---:B0-----:R-:W-:Y:S02]  /*3920*/  ISETP.GT.U32.AND P0, PT, R6.reuse, UR14, PT ;  /* 0x0000000e06007c0c */ /* 0x041fe4000bf04070 */
[----:B-1----:R-:W-:-:S02]  /*3930*/  ISETP.LT.U32.AND P1, PT, R6, R4, PT ;  /* 0x000000040600720c */ /* 0x002fc40003f21070 */
        /* <DEDUP_REMOVED lines=33> */
.L_x_2769:
[----:B------:R-:W-:Y:S01]  /*3b50*/  MOV R11, UR6 ;  /* 0x00000006000b7c02 */ /* 0x000fe20008000f00 */
[----:B------:R-:W-:Y:S01]  /*3b60*/  IMAD.U32 R10, RZ, RZ, UR7 ;  /* 0x00000007ff0a7e24 */ /* 0x000fe2000f8e00ff */
[----:B------:R-:W-:-:S07]  /*3b70*/  MOV R7, 0x3b90 ;  /* 0x00003b9000077802 */ /* 0x000fce0000000f00 */
[----:B------:R-:W-:Y:S05]  /*3b80*/  CALL.REL.NOINC `($__internal_62_$__cuda_sm20_div_s64) ;  /* 0x0000000000707944 */ /* 0x000fea0003c00000 */
[----:B------:R-:W-:-:S07]  /*3b90*/  MOV R5, R10 ;  /* 0x0000000a00057202 */ /* 0x000fce0000000f00 */
.L_x_2770:
[----:B------:R-:W-:Y:S05]  /*3ba0*/  BSYNC.RECONVERGENT B1 ;  /* 0x0000000000017941 */ /* 0x000fea0003800200 */
.L_x_2768:
        /* <DEDUP_REMOVED lines=18> */
.L_x_2767:
[----:B------:R-:W-:Y:S05]  /*3cd0*/  BSYNC.RECONVERGENT B0 ;  /* 0x0000000000007941 */ /* 0x000fea0003800200 */
.L_x_2766:
[----:B------:R-:W1:Y:S01]  /*3ce0*/  LDCU.64 UR14, c[0x0][0x878] ;  /* 0x00010f00ff0e77ac */ /* 0x000e620008000a00 */
[----:B------:R-:W-:-:S05]  /*3cf0*/  IADD3 R0, P0, PT, R3, R0, RZ ;  /* 0x0000000003007210 */ /* 0x000fca0007f1e0ff */
[----:B------:R-:W-:Y:S01]  /*3d00*/  IMAD.X R2, RZ, RZ, R2, P0 ;  /* 0x000000ffff027224 */ /* 0x000fe200000e0602 */
[----:B-1----:R-:W-:-:S04]  /*3d10*/  ISETP.GE.U32.AND P0, PT, R0, UR14, PT ;  /* 0x0000000e00007c0c */ /* 0x002fc8000bf06070 */
[----:B------:R-:W-:-:S13]  /*3d20*/  ISETP.GE.AND.EX P0, PT, R2, UR15, PT, P0 ;  /* 0x0000000f02007c0c */ /* 0x000fda000bf06300 */
[----:B------:R-:W-:Y:S05]  /*3d30*/  @!P0 BRA `(.L_x_2771) ;  /* 0xffffffc400088947 */ /* 0x000fea000383ffff */
[----:B------:R-:W-:Y:S05]  /*3d40*/  EXIT ;  /* 0x000000000000794d */ /* 0x000fea0003800000 */
        .weak           $__internal_62_$__cuda_sm20_div_s64
        .type           $__internal_62_$__cuda_sm20_div_s64,@function
        .size           $__internal_62_$__cuda_sm20_div_s64,(.L_x_6438 - $__internal_62_$__cuda_sm20_div_s64)
$__internal_62_$__cuda_sm20_div_s64:
        /* <DEDUP_REMOVED lines=57> */
[----:B------:R-:W-:-:S04]  /*40e0*/  ISETP.GE.U32.AND P0, PT, R25, R18, PT ;  /* 0x000000121900720c */ /* 0x000fc80003f06070 */
        /* <DEDUP_REMOVED lines=28> */
[----:B------:R-:W-:Y:S05]  /*42b0*/  RET.REL.NODEC R6 `(_ZN2at4cuda17kernelHistogram1DIdllLi1ELi2ELin1ELNS0_23CUDAHistogramMemoryTypeE1EZNS0_21CUDA_tensor_histogramIdlLb1EEEbNS_6TensorES4_S4_lNS_14AccumulateTypeIT0_Lb1EE4typeES8_NS0_13TensorArgTypeES9_S9_EUllE0_EEvNS0_6detail10TensorInfoIT_T1_EESF_NSC_IKS6_SE_EElS8_S8_SE_T6_) ;  /* 0xffffffbc06507950 */ /* 0x000fea0003c3ffff */
.L_x_2772:
        /* <DEDUP_REMOVED lines=12> */
.L_x_6438:


//--------------------- .text._ZN2at4cuda17kernelHistogram1DIdllLi1ELi2ELin1ELNS0_23CUDAHistogramMemoryTypeE0EZNS0_21CUDA_tensor_histogramIdlLb1EEEbNS_6TensorES4_S4_lNS_14AccumulateTypeIT0_Lb1EE4typeES8_NS0_13TensorArgTypeES9_S9_EUllE0_EEvNS0_6detail10TensorInfoIT_T1_EESF_NSC_IKS6_SE_EElS8_S8_SE_T6_ --------------------------
	.section	.text._ZN2at4cuda17kernelHistogram1DIdllLi1ELi2ELin1ELNS0_23CUDAHistogramMemoryTypeE0EZNS0_21CUDA_tensor_histogramIdlLb1EEEbNS_6TensorES4_S4_lNS_14AccumulateTypeIT0_Lb1EE4typeES8_NS0_13TensorArgTypeES9_S9_EUllE0_EEvNS0_6detail10TensorInfoIT_T1_EESF_NSC_IKS6_SE_EElS8_S8_SE_T6_,"ax",@progbits
	.align	128
        .global         _ZN2at4cuda17kernelHistogram1DIdllLi1ELi2ELin1ELNS0_23CUDAHistogramMemoryTypeE0EZNS0_21CUDA_tensor_histogramIdlLb1EEEbNS_6TensorES4_S4_lNS_14AccumulateTypeIT0_Lb1EE4typeES8_NS0_13TensorArgTypeES9_S9_EUllE0_EEvNS0_6detail10TensorInfoIT_T1_EESF_NSC_IKS6_SE_EElS8_S8_SE_T6_
        .type           _ZN2at4cuda17kernelHistogram1DIdllLi1ELi2ELin1ELNS0_23CUDAHistogramMemoryTypeE0EZNS0_21CUDA_tensor_histogramIdlLb1EEEbNS_6TensorES4_S4_lNS_14AccumulateTypeIT0_Lb1EE4typeES8_NS0_13TensorArgTypeES9_S9_EUllE0_EEvNS0_6detail10TensorInfoIT_T1_EESF_NSC_IKS6_SE_EElS8_S8_SE_T6_,@function
        .size           _ZN2at4cuda17kernelHistogram1DIdllLi1ELi2ELin1ELNS0_23CUDAHistogramMemoryTypeE0EZNS0_21CUDA_tensor_histogramIdlLb1EEEbNS_6TensorES4_S4_lNS_14AccumulateTypeIT0_Lb1EE4typeES8_NS0_13TensorArgTypeES9_S9_EUllE0_EEvNS0_6detail10TensorInfoIT_T1_EESF_NSC_IKS6_SE_EElS8_S8_SE_T6_,(.L_x_6440 - _ZN2at4cuda17kernelHistogram1DIdllLi1ELi2ELin1ELNS0_23CUDAHistogramMemoryTypeE0EZNS0_21CUDA_tensor_histogramIdlLb1EEEbNS_6TensorES4_S4_lNS_14AccumulateTypeIT0_Lb1EE4typeES8_NS0_13TensorArgTypeES9_S9_EUllE0_EEvNS0_6detail10TensorInfoIT_T1_EESF_NSC_IKS6_SE_EElS8_S8_SE_T6_)
        .other          _ZN2at4cuda17kernelHistogram1DIdllLi1ELi2ELin1ELNS0_23CUDAHistogramMemoryTypeE0EZNS0_21CUDA_tensor_histogramIdlLb1EEEbNS_6TensorES4_S4_lNS_14AccumulateTypeIT0_Lb1EE4typeES8_NS0_13TensorArgTypeES9_S9_EUllE0_EEvNS0_6detail10TensorInfoIT_T1_EESF_NSC_IKS6_SE_EElS8_S8_SE_T6_,@"STO_CUDA_ENTRY STV_DEFAULT"
_ZN2at4cuda17kernelHistogram1DIdllLi1ELi2ELin1ELNS0_23CUDAHistogramMemoryTypeE0EZNS0_21CUDA_tensor_histogramIdlLb1EEEbNS_6TensorES4_S4_lNS_14AccumulateTypeIT0_Lb1EE4typeES8_NS0_13TensorArgTypeES9_S9_EUllE0_EEvNS0_6detail10TensorInfoIT_T1_EESF_NSC_IKS6_SE_EElS8_S8_SE_T6_:
.text._ZN2at4cuda17kernelHistogram1DIdllLi1ELi2ELin1ELNS0_23CUDAHistogramMemoryTypeE0EZNS0_21CUDA_tensor_histogramIdlLb1EEEbNS_6TensorES4_S4_lNS_14AccumulateTypeIT0_Lb1EE4typeES8_NS0_13TensorArgTypeES9_S9_EUllE0_EEvNS0_6detail10TensorInfoIT_T1_EESF_NSC_IKS6_SE_EElS8_S8_SE_T6_:
        /* <DEDUP_REMOVED lines=45> */
.L_x_2776:
[----:B------:R-:W-:-:S07]  /*02d0*/  MOV R8, 0x2f0 ;  /* 0x000002f000087802 */ /* 0x000fce0000000f00 */
[----:B------:R-:W-:Y:S05]  /*02e0*/  CALL.REL.NOINC `($__internal_64_$__cuda_sm20_div_u64) ;  /* 0x0000004400947944 */ /* 0x000fea0003c00000 */
.L_x_2777:
[----:B------:R-:W-:Y:S05]  /*02f0*/  BSYNC.RECONVERGENT B1 ;  /* 0x0000000000017941 */ /* 0x000fea0003800200 */
.L_x_2775:
        /* <DEDUP_REMOVED lines=19> */
.L_x_2780:
        /* <DEDUP_REMOVED lines=9> */
.L_x_2779:
[----:B------:R-:W-:Y:S05]  /*04c0*/  BSYNC.RECONVERGENT B1 ;  /* 0x0000000000017941 */ /* 0x000fea0003800200 */
.L_x_2778:
[----:B------:R-:W-:Y:S05]  /*04d0*/  @!P1 BRA `(.L_x_2774) ;  /* 0x0000000000409947 */ /* 0x000fea0003800000 */
[----:B------:R-:W0:Y:S01]  /*04e0*/  S2R R5, SR_CgaCtaId ;  /* 0x0000000000057919 */ /* 0x000e220000008800 */
[----:B------:R-:W-:-:S04]  /*04f0*/  MOV R4, 0x400 ;  /* 0x0000040000047802 */ /* 0x000fc80000000f00 */
[----:B0-----:R-:W-:-:S07]  /*0500*/  LEA R7, R5, R4, 0x18 ;  /* 0x0000000405077211 */ /* 0x001fce00078ec0ff */
.L_x_2781:
        /* <DEDUP_REMOVED lines=13> */
.L_x_2774:
[----:B------:R-:W-:Y:S05]  /*05e0*/  BSYNC.RECONVERGENT B0 ;  /* 0x0000000000007941 */ /* 0x000fea0003800200 */
.L_x_2773:
        /* <DEDUP_REMOVED lines=21> */
.L_x_2839:
        /* <DEDUP_REMOVED lines=23> */
.L_x_2809:
        /* <DEDUP_REMOVED lines=33> */
.L_x_2786:
[----:B------:R-:W-:Y:S01]  /*0ac0*/  IMAD.MOV.U32 R33, RZ, RZ, R20 ;  /* 0x000000ffff217224 */ /* 0x000fe200078e0014 */
[----:B------:R-:W-:Y:S01]  /*0ad0*/  MOV R17, R36 ;  /* 0x0000002400117202 */ /* 0x000fe20000000f00 */
[----:B------:R-:W-:Y:S01]  /*0ae0*/  IMAD.MOV.U32 R24, RZ, RZ, R11 ;  /* 0x000000ffff187224 */ /* 0x000fe200078e000b */
[----:B------:R-:W-:Y:S01]  /*0af0*/  MOV R27, 0xb20 ;  /* 0x00000b20001b7802 */ /* 0x000fe20000000f00 */
[----:B------:R-:W-:-:S07]  /*0b00*/  IMAD.MOV.U32 R9, RZ, RZ, R37 ;  /* 0x000000ffff097224 */ /* 0x000fce00078e0025 */
[----:B------:R-:W-:Y:S05]  /*0b10*/  CALL.REL.NOINC `($__internal_63_$__cuda_sm20_div_s64) ;  /* 0x00000038002c7944 */ /* 0x000fea0003c00000 */
        /* <DEDUP_REMOVED lines=10> */
.L_x_2787:
[----:B------:R-:W-:Y:S05]  /*0bc0*/  BSYNC.RECONVERGENT B0 ;  /* 0x0000000000007941 */ /* 0x000fea0003800200 */
.L_x_2785:
        /* <DEDUP_REMOVED lines=38> */
.L_x_2789:
[----:B------:R-:W-:Y:S01]  /*0e30*/  IMAD.MOV.U32 R33, RZ, RZ, R38 ;  /* 0x000000ffff217224 */ /* 0x000fe200078e0026 */
[----:B------:R-:W-:Y:S01]  /*0e40*/  MOV R17, R20 ;  /* 0x0000001400117202 */ /* 0x000fe20000000f00 */
[----:B------:R-:W-:Y:S01]  /*0e50*/  IMAD.MOV.U32 R24, RZ, RZ, R39 ;  /* 0x000000ffff187224 */ /* 0x000fe200078e0027 */
[----:B------:R-:W-:Y:S01]  /*0e60*/  MOV R27, 0xe90 ;  /* 0x00000e90001b7802 */ /* 0x000fe20000000f00 */
[----:B------:R-:W-:-:S07]  /*0e70*/  IMAD.MOV.U32 R9, RZ, RZ, R21 ;  /* 0x000000ffff097224 */ /* 0x000fce00078e0015 */
[----:B------:R-:W-:Y:S05]  /*0e80*/  CALL.REL.NOINC `($__internal_63_$__cuda_sm20_div_s64) ;  /* 0x0000003400507944 */ /* 0x000fea0003c00000 */
        /* <DEDUP_REMOVED lines=11> */
.L_x_2790:
[----:B------:R-:W-:Y:S05]  /*0f40*/  BSYNC.RECONVERGENT B0 ;  /* 0x0000000000007941 */ /* 0x000fea0003800200 */
.L_x_2788:
        /* <DEDUP_REMOVED lines=38> */
.L_x_2792:
[----:B------:R-:W-:Y:S01]  /*11b0*/  IMAD.MOV.U32 R33, RZ, RZ, R20 ;  /* 0x000000ffff217224 */ /* 0x000fe200078e0014 */
[----:B------:R-:W-:Y:S01]  /*11c0*/  MOV R24, R21 ;  /* 0x0000001500187202 */ /* 0x000fe20000000f00 */
[----:B------:R-:W-:Y:S01]  /*11d0*/  IMAD.MOV.U32 R17, RZ, RZ, R18 ;  /* 0x000000ffff117224 */ /* 0x000fe200078e0012 */
[----:B------:R-:W-:Y:S01]  /*11e0*/  MOV R27, 0x1210 ;  /* 0x00001210001b7802 */ /* 0x000fe20000000f00 */
[----:B------:R-:W-:-:S07]  /*11f0*/  IMAD.MOV.U32 R9, RZ, RZ, R19 ;  /* 0x000000ffff097224 */ /* 0x000fce00078e0013 */
[----:B------:R-:W-:Y:S05]  /*1200*/  CALL.REL.NOINC `($__internal_63_$__cuda_sm20_div_s64) ;  /* 0x0000003000707944 */ /* 0x000fea0003c00000 */
        /* <DEDUP_REMOVED lines=9> */
.L_x_2793:
[----:B------:R-:W-:Y:S05]  /*12a0*/  BSYNC.RECONVERGENT B0 ;  /* 0x0000000000007941 */ /* 0x000fea0003800200 */
.L_x_2791:
        /* <DEDUP_REMOVED lines=37> */
.L_x_2795:
[----:B------:R-:W-:Y:S01]  /*1500*/  MOV R33, R20 ;  /* 0x0000001400217202 */ /* 0x000fe20000000f00 */
[----:B------:R-:W-:Y:S01]  /*1510*/  IMAD.MOV.U32 R24, RZ, RZ, R21 ;  /* 0x000000ffff187224 */ /* 0x000fe200078e0015 */
[----:B------:R-:W-:Y:S01]  /*1520*/  MOV R9, R19 ;  /* 0x0000001300097202 */ /* 0x000fe20000000f00 */
[----:B------:R-:W-:Y:S01]  /*1530*/  IMAD.MOV.U32 R17, RZ, RZ, R18 ;  /* 0x000000ffff117224 */ /* 0x000fe200078e0012 */
[----:B------:R-:W-:-:S07]  /*1540*/  MOV R27, 0x1560 ;  /* 0x00001560001b7802 */ /* 0x000fce0000000f00 */
[----:B------:R-:W-:Y:S05]  /*1550*/  CALL.REL.NOINC `($__internal_63_$__cuda_sm20_div_s64) ;  /* 0x0000002c009c7944 */ /* 0x000fea0003c00000 */
        /* <DEDUP_REMOVED lines=9> */
.L_x_2796:
[----:B------:R-:W-:Y:S05]  /*15f0*/  BSYNC.RECONVERGENT B0 ;  /* 0x0000000000007941 */ /* 0x000fea0003800200 */
.L_x_2794:
        /* <DEDUP_REMOVED lines=38> */
.L_x_2798:
        /* <DEDUP_REMOVED lines=15> */
.L_x_2799:
[----:B------:R-:W-:Y:S05]  /*1950*/  BSYNC.RECONVERGENT B0 ;  /* 0x0000000000007941 */ /* 0x000fea0003800200 */
.L_x_2797:
        /* <DEDUP_REMOVED lines=38> */
.L_x_2801:
[----:B------:R-:W-:Y:S01]  /*1bc0*/  MOV R33, R20 ;  /* 0x0000001400217202 */ /* 0x000fe20000000f00 */
[----:B------:R-:W-:Y:S01]  /*1bd0*/  IMAD.MOV.U32 R24, RZ, RZ, R21 ;  /* 0x000000ffff187224 */ /* 0x000fe200078e0015 */
[----:B------:R-:W-:Y:S01]  /*1be0*/  MOV R17, R18 ;  /* 0x0000001200117202 */ /* 0x000fe20000000f00 */
[----:B------:R-:W-:Y:S01]  /*1bf0*/  IMAD.MOV.U32 R9, RZ, RZ, R19 ;  /* 0x000000ffff097224 */ /* 0x000fe200078e0013 */
[----:B------:R-:W-:-:S07]  /*1c00*/  MOV R27, 0x1c20 ;  /* 0x00001c20001b7802 */ /* 0x000fce0000000f00 */
[----:B------:R-:W-:Y:S05]  /*1c10*/  CALL.REL.NOINC `($__internal_63_$__cuda_sm20_div_s64) ;  /* 0x0000002400ec7944 */ /* 0x000fea0003c00000 */
        /* <DEDUP_REMOVED lines=9> */
.L_x_2802:
[----:B------:R-:W-:Y:S05]  /*1cb0*/  BSYNC.RECONVERGENT B0 ;  /* 0x0000000000007941 */ /* 0x000fea0003800200 */
.L_x_2800:
        /* <DEDUP_REMOVED lines=39> */
.L_x_2804:
[----:B------:R-:W-:Y:S01]  /*1f30*/  MOV R33, R20 ;  /* 0x0000001400217202 */ /* 0x000fe20000000f00 */
[----:B------:R-:W-:Y:S01]  /*1f40*/  IMAD.MOV.U32 R24, RZ, RZ, R21 ;  /* 0x000000ffff187224 */ /* 0x000fe200078e0015 */
[----:B------:R-:W-:Y:S01]  /*1f50*/  MOV R17, R18 ;  /* 0x0000001200117202 */ /* 0x000fe20000000f00 */
[----:B------:R-:W-:Y:S01]  /*1f60*/  IMAD.MOV.U32 R9, RZ, RZ, R19 ;  /* 0x000000ffff097224 */ /* 0x000fe200078e0013 */
[----:B------:R-:W-:-:S07]  /*1f70*/  MOV R27, 0x1f90 ;  /* 0x00001f90001b7802 */ /* 0x000fce0000000f00 */
[----:B------:R-:W-:Y:S05]  /*1f80*/  CALL.REL.NOINC `($__internal_63_$__cuda_sm20_div_s64) ;  /* 0x0000002400107944 */ /* 0x000fea0003c00000 */
        /* <DEDUP_REMOVED lines=11> */
.L_x_2805:
[----:B------:R-:W-:Y:S05]  /*2040*/  BSYNC.RECONVERGENT B0 ;  /* 0x0000000000007941 */ /* 0x000fea0003800200 */
.L_x_2803:
        /* <DEDUP_REMOVED lines=39> */
.L_x_2807:
        /* <DEDUP_REMOVED lines=15> */
.L_x_2808:
[----:B------:R-:W-:Y:S05]  /*23b0*/  BSYNC.RECONVERGENT B0 ;  /* 0x0000000000007941 */ /* 0x000fea0003800200 */
.L_x_2806:
        /* <DEDUP_REMOVED lines=10> */
.L_x_2784:
        /* <DEDUP_REMOVED lines=36> */
.L_x_2812:
[----:B------:R-:W-:Y:S01]  /*26a0*/  MOV R33, R20 ;  /* 0x0000001400217202 */ /* 0x000fe20000000f00 */
[----:B------:R-:W-:Y:S01]  /*26b0*/  IMAD.MOV.U32 R24, RZ, RZ, R11 ;  /* 0x000000ffff187224 */ /* 0x000fe200078e000b */
[----:B------:R-:W-:Y:S01]  /*26c0*/  MOV R17, R36 ;  /* 0x0000002400117202 */ /* 0x000fe20000000f00 */
[----:B------:R-:W-:Y:S01]  /*26d0*/  IMAD.MOV.U32 R9, RZ, RZ, R37 ;  /* 0x000000ffff097224 */ /* 0x000fe200078e0025 */
[----:B------:R-:W-:-:S07]  /*26e0*/  MOV R27, 0x2700 ;  /* 0x00002700001b7802 */ /* 0x000fce0000000f00 */
[----:B------:R-:W-:Y:S05]  /*26f0*/  CALL.REL.NOINC `($__internal_63_$__cuda_sm20_div_s64) ;  /* 0x0000001c00347944 */ /* 0x000fea0003c00000 */
        /* <DEDUP_REMOVED lines=10> */
.L_x_2813:
[----:B------:R-:W-:Y:S05]  /*27a0*/  BSYNC.RECONVERGENT B0 ;  /* 0x0000000000007941 */ /* 0x000fea0003800200 */
.L_x_2811:
        /* <DEDUP_REMOVED lines=38> */
.L_x_2815:
[----:B------:R-:W-:Y:S01]  /*2a10*/  MOV R33, R36 ;  /* 0x0000002400217202 */ /* 0x000fe20000000f00 */
[----:B------:R-:W-:Y:S01]  /*2a20*/  IMAD.MOV.U32 R24, RZ, RZ, R37 ;  /* 0x000000ffff187224 */ /* 0x000fe200078e0025 */
[----:B------:R-:W-:Y:S01]  /*2a30*/  MOV R17, R20 ;  /* 0x0000001400117202 */ /* 0x000fe20000000f00 */
[----:B------:R-:W-:Y:S01]  /*2a40*/  IMAD.MOV.U32 R9, RZ, RZ, R21 ;  /* 0x000000ffff097224 */ /* 0x000fe200078e0015 */
[----:B------:R-:W-:-:S07]  /*2a50*/  MOV R27, 0x2a70 ;  /* 0x00002a70001b7802 */ /* 0x000fce0000000f00 */
[----:B------:R-:W-:Y:S05]  /*2a60*/  CALL.REL.NOINC `($__internal_63_$__cuda_sm20_div_s64) ;  /* 0x0000001800587944 */ /* 0x000fea0003c00000 */
        /* <DEDUP_REMOVED lines=10> */
.L_x_2816:
[----:B------:R-:W-:Y:S05]  /*2b10*/  BSYNC.RECONVERGENT B0 ;  /* 0x0000000000007941 */ /* 0x000fea0003800200 */
.L_x_2814:
        /* <DEDUP_REMOVED lines=39> */
.L_x_2818:
[----:B------:R-:W-:Y:S01]  /*2d90*/  IMAD.MOV.U32 R33, RZ, RZ, R38 ;  /* 0x000000ffff217224 */ /* 0x000fe200078e0026 */
[----:B------:R-:W-:Y:S01]  /*2da0*/  MOV R24, R39 ;  /* 0x0000002700187202 */ /* 0x000fe20000000f00 */
[----:B------:R-:W-:Y:S01]  /*2db0*/  IMAD.MOV.U32 R17, RZ, RZ, R20 ;  /* 0x000000ffff117224 */ /* 0x000fe200078e0014 */
[----:B------:R-:W-:Y:S02]  /*2dc0*/  MOV R9, R21 ;  /* 0x0000001500097202 */ /* 0x000fe40000000f00 */
[----:B------:R-:W-:-:S07]  /*2dd0*/  MOV R27, 0x2df0 ;  /* 0x00002df0001b7802 */ /* 0x000fce0000000f00 */
[----:B------:R-:W-:Y:S05]  /*2de0*/  CALL.REL.NOINC `($__internal_63_$__cuda_sm20_div_s64) ;  /* 0x0000001400787944 */ /* 0x000fea0003c00000 */
        /* <DEDUP_REMOVED lines=11> */
.L_x_2819:
[----:B------:R-:W-:Y:S05]  /*2ea0*/  BSYNC.RECONVERGENT B0 ;  /* 0x0000000000007941 */ /* 0x000fea0003800200 */
.L_x_2817:
        /* <DEDUP_REMOVED lines=38> */
.L_x_2821:
        /* <DEDUP_REMOVED lines=16> */
.L_x_2822:
[----:B------:R-:W-:Y:S05]  /*3210*/  BSYNC.RECONVERGENT B0 ;  /* 0x0000000000007941 */ /* 0x000fea0003800200 */
.L_x_2820:
        /* <DEDUP_REMOVED lines=8> */
.L_x_2810:
        /* <DEDUP_REMOVED lines=36> */
.L_x_2825:
        /* <DEDUP_REMOVED lines=16> */
.L_x_2826:
[----:B------:R-:W-:Y:S05]  /*35e0*/  BSYNC.RECONVERGENT B0 ;  /* 0x0000000000007941 */ /* 0x000fea0003800200 */
.L_x_2824:
        /* <DEDUP_REMOVED lines=38> */
.L_x_2828:
        /* <DEDUP_REMOVED lines=16> */
.L_x_2829:
[----:B------:R-:W-:Y:S05]  /*3950*/  BSYNC.RECONVERGENT B0 ;  /* 0x0000000000007941 */ /* 0x000fea0003800200 */
.L_x_2827:
[----:B------:R-:W0:Y:S01]  /*3960*/  LDC.64 R22, c[0x0][R10+0x450] ;  /* 0x000114000a167b82 */ /* 0x000e220000000a00 */
[----:B------:R-:W-:Y:S01]  /*3970*/  MOV R9, R8 ;  /* 0x0000000800097202 */ /* 0x000fe20000000f00 */
[----:B------:R-:W-:Y:S02]  /*3980*/  IMAD.MOV.U32 R8, RZ, RZ, R18 ;  /* 0x000000ffff087224 */ /* 0x000fe400078e0012 */
[-C--:B0-----:R-:W-:Y:S02]  /*3990*/  IMAD R21, R23, R24.reuse, RZ ;  /* 0x0000001817157224 */ /* 0x081fe400078e02ff */
[----:B------:R-:W-:-:S04]  /*39a0*/  IMAD.WIDE.U32 R18, R22, R24, R8 ;  /* 0x0000001816127225 */ /* 0x000fc800078e0008 */
[----:B------:R-:W-:-:S05]  /*39b0*/  IMAD R17, R22, R17, R21 ;  /* 0x0000001116117224 */ /* 0x000fca00078e0215 */
[----:B------:R-:W-:-:S07]  /*39c0*/  IADD3 R8, PT, PT, R19, R17, RZ ;  /* 0x0000001113087210 */ /* 0x000fce0007ffe0ff */
.L_x_2823:
        /* <DEDUP_REMOVED lines=35> */
.L_x_2831:
        /* <DEDUP_REMOVED lines=16> */
.L_x_2832:
[----:B------:R-:W-:Y:S05]  /*3d00*/  BSYNC.RECONVERGENT B0 ;  /* 0x0000000000007941 */ /* 0x000fea0003800200 */
.L_x_2830:
[----:B------:R-:W0:Y:S01]  /*3d10*/  LDC.64 R22, c[0x0][R10+0x450] ;  /* 0x000114000a167b82 */ /* 0x000e220000000a00 */
[----:B------:R-:W-:Y:S02]  /*3d20*/  IMAD.MOV.U32 R19, RZ, RZ, R8 ;  /* 0x000000ffff137224 */ /* 0x000fe400078e0008 */
[-C--:B0-----:R-:W-:Y:S02]  /*3d30*/  IMAD R17, R23, R24.reuse, RZ ;  /* 0x0000001817117224 */ /* 0x081fe400078e02ff */
[----:B------:R-:W-:-:S04]  /*3d40*/  IMAD.WIDE.U32 R18, R22, R24, R18 ;  /* 0x0000001816127225 */ /* 0x000fc800078e0012 */
[----:B------:R-:W-:-:S05]  /*3d50*/  IMAD R9, R22, R9, R17 ;  /* 0x0000000916097224 */ /* 0x000fca00078e0211 */
[----:B------:R-:W-:-:S07]  /*3d60*/  IADD3 R8, PT, PT, R19, R9, RZ ;  /* 0x0000000913087210 */ /* 0x000fce0007ffe0ff */
.L_x_2783:
        /* <DEDUP_REMOVED lines=48> */
.L_x_2836:
[----:B------:R-:W-:Y:S01]  /*4070*/  MOV R33, R8 ;  /* 0x0000000800217202 */ /* 0x000fe20000000f00 */
[----:B------:R-:W-:Y:S01]  /*4080*/  IMAD.MOV.U32 R17, RZ, RZ, R4 ;  /* 0x000000ffff117224 */ /* 0x000fe200078e0004 */
[----:B------:R-:W-:Y:S02]  /*4090*/  MOV R9, R5 ;  /* 0x0000000500097202 */ /* 0x000fe40000000f00 */
[----:B------:R-:W-:-:S07]  /*40a0*/  MOV R27, 0x40c0 ;  /* 0x000040c0001b7802 */ /* 0x000fce0000000f00 */
[----:B------:R-:W-:Y:S05]  /*40b0*/  CALL.REL.NOINC `($__internal_63_$__cuda_sm20_div_s64) ;  /* 0x0000000000c47944 */ /* 0x000fea0003c00000 */
[----:B------:R-:W-:-:S07]  /*40c0*/  IMAD.MOV.U32 R11, RZ, RZ, R22 ;  /* 0x000000ffff0b7224 */ /* 0x000fce00078e0016 */
.L_x_2837:
[----:B------:R-:W-:Y:S05]  /*40d0*/  BSYNC.RECONVERGENT B1 ;  /* 0x0000000000017941 */ /* 0x000fea0003800200 */
.L_x_2835:
        /* <DEDUP_REMOVED lines=10> */
.L_x_2838:
[----:B------:R-:W0:Y:S02]  /*4180*/  LDS.64 R8, [R17] ;  /* 0x0000000011087984 */ /* 0x000e240000000a00 */
[----:B0-----:R-:W0:Y:S02]  /*4190*/  DADD R10, R8, 1 ;  /* 0x3ff00000080a7429 */ /* 0x001e240000000000 */
[----:B0-----:R-:W0:Y:S02]  /*41a0*/  ATOMS.CAST.SPIN.64 P0, [R17], R8, R10 ;  /* 0x000000081100758d */ /* 0x001e24000180040a */
[----:B0-----:R-:W-:Y:S05]  /*41b0*/  @!P0 BRA `(.L_x_2838) ;  /* 0xfffffffc00f08947 */ /* 0x001fea000383ffff */
.L_x_2834:
[----:B------:R-:W-:Y:S05]  /*41c0*/  BSYNC.RECONVERGENT B0 ;  /* 0x0000000000007941 */ /* 0x000fea0003800200 */
.L_x_2833:
[----:B------:R-:W0:Y:S01]  /*41d0*/  LDCU.64 UR4, c[0x0][0x878] ;  /* 0x00010f00ff0477ac */ /* 0x000e220008000a00 */
[----:B------:R-:W-:-:S05]  /*41e0*/  IADD3 R6, P0, PT, R13, R6, RZ ;  /* 0x000000060d067210 */ /* 0x000fca0007f1e0ff */
[----:B------:R-:W-:Y:S01]  /*41f0*/  IMAD.X R12, RZ, RZ, R12, P0 ;  /* 0x000000ffff0c7224 */ /* 0x000fe200000e060c */
[----:B0-----:R-:W-:-:S04]  /*4200*/  ISETP.GE.U32.AND P0, PT, R6, UR4, PT ;  /* 0x0000000406007c0c */ /* 0x001fc8000bf06070 */
[----:B------:R-:W-:-:S13]  /*4210*/  ISETP.GE.AND.EX P0, PT, R12, UR5, PT, P0 ;  /* 0x000000050c007c0c */ /* 0x000fda000bf06300 */
[----:B------:R-:W-:Y:S05]  /*4220*/  @!P0 BRA `(.L_x_2839) ;  /* 0xffffffc400448947 */ /* 0x000fea000383ffff */
.L_x_2782:
        /* <DEDUP_REMOVED lines=11> */
.L_x_2840:
        /* <DEDUP_REMOVED lines=15> */
        .weak           $__internal_63_$__cuda_sm20_div_s64
        .type           $__internal_63_$__cuda_sm20_div_s64,@function
        .size           $__internal_63_$__cuda_sm20_div_s64,($__internal_64_$__cuda_sm20_div_u64 - $__internal_63_$__cuda_sm20_div_s64)
$__internal_63_$__cuda_sm20_div_s64:
        /* <DEDUP_REMOVED lines=86> */
[----:B------:R-:W-:Y:S06]  /*4930*/  RET.REL.NODEC R28 `(_ZN2at4cuda17kernelHistogram1DIdllLi1ELi2ELin1ELNS0_23CUDAHistogramMemoryTypeE0EZNS0_21CUDA_tensor_histogramIdlLb1EEEbNS_6TensorES4_S4_lNS_14AccumulateTypeIT0_Lb1EE4typeES8_NS0_13TensorArgTypeES9_S9_EUllE0_EEvNS0_6detail10TensorInfoIT_T1_EESF_NSC_IKS6_SE_EElS8_S8_SE_T6_) ;  /* 0xffffffb41cb07950 */ /* 0x000fec0003c3ffff */
        .weak           $__internal_64_$__cuda_sm20_div_u64
        .type           $__internal_64_$__cuda_sm20_div_u64,@function
        .size           $__internal_64_$__cuda_sm20_div_u64,(.L_x_6440 - $__internal_64_$__cuda_sm20_div_u64)
$__internal_64_$__cuda_sm20_div_u64:
        /* <DEDUP_REMOVED lines=68> */
[----:B------:R-:W-:Y:S06]  /*4d80*/  RET.REL.NODEC R8 `(_ZN2at4cuda17kernelHistogram1DIdllLi1ELi2ELin1ELNS0_23CUDAHistogramMemoryTypeE0EZNS0_21CUDA_tensor_histogramIdlLb1EEEbNS_6TensorES4_S4_lNS_14AccumulateTypeIT0_Lb1EE4typeES8_NS0_13TensorArgTypeES9_S9_EUllE0_EEvNS0_6detail10TensorInfoIT_T1_EESF_NSC_IKS6_SE_EElS8_S8_SE_T6_) ;  /* 0xffffffb0089c7950 */ /* 0x000fec0003c3ffff */
.L_x_2841:
        /* <DEDUP_REMOVED lines=15> */
.L_x_6440:


//--------------------- .text._ZN2at4cuda17kernelHistogram1DIdllLi1ELi2ELin1ELNS0_23CUDAHistogramMemoryTypeE1EZNS0_21CUDA_tensor_histogramIdlLb1EEEbNS_6TensorES4_S4_lNS_14AccumulateTypeIT0_Lb1EE4typeES8_NS0_13TensorArgTypeES9_S9_EUllE_EEvNS0_6detail10TensorInfoIT_T1_EESF_NSC_IKS6_SE_EElS8_S8_SE_T6_ --------------------------
	.section	.text._ZN2at4cuda17kernelHistogram1DIdllLi1ELi2ELin1ELNS0_23CUDAHistogramMemoryTypeE1EZNS0_21CUDA_tensor_histogramIdlLb1EEEbNS_6TensorES4_S4_lNS_14AccumulateTypeIT0_Lb1EE4typeES8_NS0_13TensorArgTypeES9_S9_EUllE_EEvNS0_6detail10TensorInfoIT_T1_EESF_NSC_IKS6_SE_EElS8_S8_SE_T6_,"ax",@progbits
	.align	128
        .global         _ZN2at4cuda17kernelHistogram1DIdllLi1ELi2ELin1ELNS0_23CUDAHistogramMemoryTypeE1EZNS0_21CUDA_tensor_histogramIdlLb1EEEbNS_6TensorES4_S4_lNS_14AccumulateTypeIT0_Lb1EE4typeES8_NS0_13TensorArgTypeES9_S9_EUllE_EEvNS0_6detail10TensorInfoIT_T1_EESF_NSC_IKS6_SE_EElS8_S8_SE_T6_
        .type           _ZN2at4cuda17kernelHistogram1DIdllLi1ELi2ELin1ELNS0_23CUDAHistogramMemoryTypeE1EZNS0_21CUDA_tensor_histogramIdlLb1EEEbNS_6TensorES4_S4_lNS_14AccumulateTypeIT0_Lb1EE4typeES8_NS0_13TensorArgTypeES9_S9_EUllE_EEvNS0_6detail10TensorInfoIT_T1_EESF_NSC_IKS6_SE_EElS8_S8_SE_T6_,@function
        .size           _ZN2at4cuda17kernelHistogram1DIdllLi1ELi2ELin1ELNS0_23CUDAHistogramMemoryTypeE1EZNS0_21CUDA_tensor_histogramIdlLb1EEEbNS_6TensorES4_S4_lNS_14AccumulateTypeIT0_Lb1EE4typeES8_NS0_13TensorArgTypeES9_S9_EUllE_EEvNS0_6detail10TensorInfoIT_T1_EESF_NSC_IKS6_SE_EElS8_S8_SE_T6_,(.L_x_6441 - _ZN2at4cuda17kernelHistogram1DIdllLi1ELi2ELin1ELNS0_23CUDAHistogramMemoryTypeE1EZNS0_21CUDA_tensor_histogramIdlLb1EEEbNS_6TensorES4_S4_lNS_14AccumulateTypeIT0_Lb1EE4typeES8_NS0_13TensorArgTypeES9_S9_EUllE_EEvNS0_6detail10TensorInfoIT_T1_EESF_NSC_IKS6_SE_EElS8_S8_SE_T6_)
        .other          _ZN2at4cuda17kernelHistogram1DIdllLi1ELi2ELin1ELNS0_23CUDAHistogramMemoryTypeE1EZNS0_21CUDA_tensor_histogramIdlLb1EEEbNS_6TensorES4_S4_lNS_14AccumulateTypeIT0_Lb1EE4typeES8_NS0_13TensorArgTypeES9_S9_EUllE_EEvNS0_6detail10TensorInfoIT_T1_EESF_NSC_IKS6_SE_EElS8_S8_SE_T6_,@"STO_CUDA_ENTRY STV_DEFAULT"
_ZN2at4cuda17kernelHistogram1DIdllLi1ELi2ELin1ELNS0_23CUDAHistogramMemoryTypeE1EZNS0_21CUDA_tensor_histogramIdlLb1EEEbNS_6TensorES4_S4_lNS_14AccumulateTypeIT0_Lb1EE4typeES8_NS0_13TensorArgTypeES9_S9_EUllE_EEvNS0_6detail10TensorInfoIT_T1_EESF_NSC_IKS6_SE_EElS8_S8_SE_T6_:
.text._ZN2at4cuda17kernelHistogram1DIdllLi1ELi2ELin1ELNS0_23CUDAHistogramMemoryTypeE1EZNS0_21CUDA_tensor_histogramIdlLb1EEEbNS_6TensorES4_S4_lNS_14AccumulateTypeIT0_Lb1EE4typeES8_NS0_13TensorArgTypeES9_S9_EUllE_EEvNS0_6detail10TensorInfoIT_T1_EESF_NSC_IKS6_SE_EElS8_S8_SE_T6_:
        /* <DEDUP_REMOVED lines=22> */
.L_x_2897:
        /* <DEDUP_REMOVED lines=24> */
.L_x_2868:
        /* <DEDUP_REMOVED lines=33> */
.L_x_2845:
[----:B------:R-:W-:Y:S01]  /*04f0*/  MOV R24, R14 ;  /* 0x0000000e00187202 */ /* 0x000fe20000000f00 */
[----:B------:R-:W-:Y:S01]  /*0500*/  IMAD.MOV.U32 R20, RZ, RZ, R9 ;  /* 0x000000ffff147224 */ /* 0x000fe200078e0009 */
[----:B------:R-:W-:Y:S01]  /*0510*/  MOV R11, R16 ;  /* 0x00000010000b7202 */ /* 0x000fe20000000f00 */
[----:B------:R-:W-:Y:S01]  /*0520*/  IMAD.MOV.U32 R10, RZ, RZ, R17 ;  /* 0x000000ffff0a7224 */ /* 0x000fe200078e0011 */
[----:B------:R-:W-:-:S07]  /*0530*/  MOV R7, 0x550 ;  /* 0x0000055000077802 */ /* 0x000fce0000000f00 */
[----:B------:R-:W-:Y:S05]  /*0540*/  CALL.REL.NOINC `($__internal_65_$__cuda_sm20_div_s64) ;  /* 0x00000038001c7944 */ /* 0x000fea0003c00000 */
        /* <DEDUP_REMOVED lines=10> */
.L_x_2846:
[----:B------:R-:W-:Y:S05]  /*05f0*/  BSYNC.RECONVERGENT B0 ;  /* 0x0000000000007941 */ /* 0x000fea0003800200 */
.L_x_2844:
        /* <DEDUP_REMOVED lines=38> */
.L_x_2848:
[----:B------:R-:W-:Y:S01]  /*0860*/  MOV R24, R30 ;  /* 0x0000001e00187202 */ /* 0x000fe20000000f00 */
[----:B------:R-:W-:Y:S01]  /*0870*/  IMAD.MOV.U32 R20, RZ, RZ, R31 ;  /* 0x000000ffff147224 */ /* 0x000fe200078e001f */
[----:B------:R-:W-:Y:S01]  /*0880*/  MOV R11, R16 ;  /* 0x00000010000b7202 */ /* 0x000fe20000000f00 */
[----:B------:R-:W-:Y:S01]  /*0890*/  IMAD.MOV.U32 R10, RZ, RZ, R17 ;  /* 0x000000ffff0a7224 */ /* 0x000fe200078e0011 */
[----:B------:R-:W-:-:S07]  /*08a0*/  MOV R7, 0x8c0 ;  /* 0x000008c000077802 */ /* 0x000fce0000000f00 */
[----:B------:R-:W-:Y:S05]  /*08b0*/  CALL.REL.NOINC `($__internal_65_$__cuda_sm20_div_s64) ;  /* 0x0000003400407944 */ /* 0x000fea0003c00000 */
        /* <DEDUP_REMOVED lines=11> */
.L_x_2849:
[----:B------:R-:W-:Y:S05]  /*0970*/  BSYNC.RECONVERGENT B0 ;  /* 0x0000000000007941 */ /* 0x000fea0003800200 */
.L_x_2847:
        /* <DEDUP_REMOVED lines=38> */
.L_x_2851:
[----:B------:R-:W-:Y:S01]  /*0be0*/  IMAD.MOV.U32 R24, RZ, RZ, R16 ;  /* 0x000000ffff187224 */ /* 0x000fe200078e0010 */
[----:B------:R-:W-:Y:S01]  /*0bf0*/  MOV R20, R17 ;  /* 0x0000001100147202 */ /* 0x000fe20000000f00 */
[----:B------:R-:W-:Y:S01]  /*0c00*/  IMAD.MOV.U32 R11, RZ, RZ, R12 ;  /* 0x000000ffff0b7224 */ /* 0x000fe200078e000c */
[----:B------:R-:W-:Y:S02]  /*0c10*/  MOV R10, R13 ;  /* 0x0000000d000a7202 */ /* 0x000fe40000000f00 */
[----:B------:R-:W-:-:S07]  /*0c20*/  MOV R7, 0xc40 ;  /* 0x00000c4000077802 */ /* 0x000fce0000000f00 */
[----:B------:R-:W-:Y:S05]  /*0c30*/  CALL.REL.NOINC `($__internal_65_$__cuda_sm20_div_s64) ;  /* 0x0000003000607944 */ /* 0x000fea0003c00000 */
        /* <DEDUP_REMOVED lines=11> */
.L_x_2852:
[----:B------:R-:W-:Y:S05]  /*0cf0*/  BSYNC.RECONVERGENT B0 ;  /* 0x0000000000007941 */ /* 0x000fea0003800200 */
.L_x_2850:
        /* <DEDUP_REMOVED lines=37> */
.L_x_2854:
        /* <DEDUP_REMOVED lines=17> */
.L_x_2855:
[----:B------:R-:W-:Y:S05]  /*1060*/  BSYNC.RECONVERGENT B0 ;  /* 0x0000000000007941 */ /* 0x000fea0003800200 */
.L_x_2853:
        /* <DEDUP_REMOVED lines=38> */
.L_x_2857:
        /* <DEDUP_REMOVED lines=17> */
.L_x_2858:
[----:B------:R-:W-:Y:S05]  /*13e0*/  BSYNC.RECONVERGENT B0 ;  /* 0x0000000000007941 */ /* 0x000fea0003800200 */
.L_x_2856:
        /* <DEDUP_REMOVED lines=38> */
.L_x_2860:
        /* <DEDUP_REMOVED lines=17> */
.L_x_2861:
[----:B------:R-:W-:Y:S05]  /*1760*/  BSYNC.RECONVERGENT B0 ;  /* 0x0000000000007941 */ /* 0x000fea0003800200 */
.L_x_2859:
        /* <DEDUP_REMOVED lines=39> */
.L_x_2863:
        /* <DEDUP_REMOVED lines=17> */
.L_x_2864:
[----:B------:R-:W-:Y:S05]  /*1af0*/  BSYNC.RECONVERGENT B0 ;  /* 0x0000000000007941 */ /* 0x000fea0003800200 */
.L_x_2862:
        /* <DEDUP_REMOVED lines=38> */
.L_x_2866:
        /* <DEDUP_REMOVED lines=17> */
.L_x_2867:
[----:B------:R-:W-:Y:S05]  /*1e70*/  BSYNC.RECONVERGENT B0 ;  /* 0x0000000000007941 */ /* 0x000fea0003800200 */
.L_x_2865:
        /* <DEDUP_REMOVED lines=11> */
.L_x_2843:
        /* <DEDUP_REMOVED lines=35> */
.L_x_2871:
        /* <DEDUP_REMOVED lines=16> */
.L_x_2872:
[----:B------:R-:W-:Y:S05]  /*2260*/  BSYNC.RECONVERGENT B0 ;  /* 0x0000000000007941 */ /* 0x000fea0003800200 */
.L_x_2870:
        /* <DEDUP_REMOVED lines=38> */
.L_x_2874:
        /* <DEDUP_REMOVED lines=17> */
.L_x_2875:
[----:B------:R-:W-:Y:S05]  /*25e0*/  BSYNC.RECONVERGENT B0 ;  /* 0x0000000000007941 */ /* 0x000fea0003800200 */
.L_x_2873:
        /* <DEDUP_REMOVED lines=38> */
.L_x_2877:
        /* <DEDUP_REMOVED lines=17> */
.L_x_2878:
[----:B------:R-:W-:Y:S05]  /*2960*/  BSYNC.RECONVERGENT B0 ;  /* 0x0000000000007941 */ /* 0x000fea0003800200 */
.L_x_2876:
        /* <DEDUP_REMOVED lines=38> */
.L_x_2880:
        /* <DEDUP_REMOVED lines=17> */
.L_x_2881:
[----:B------:R-:W-:Y:S05]  /*2ce0*/  BSYNC.RECONVERGENT B0 ;  /* 0x0000000000007941 */ /* 0x000fea0003800200 */
.L_x_2879:
        /* <DEDUP_REMOVED lines=8> */
.L_x_2869:
        /* <DEDUP_REMOVED lines=36> */
.L_x_2884:
[----:B------:R-:W-:Y:S01]  /*2fb0*/  IMAD.MOV.U32 R24, RZ, RZ, R14 ;  /* 0x000000ffff187224 */ /* 0x000fe200078e000e */
[----:B------:R-:W-:Y:S01]  /*2fc0*/  MOV R20, R9 ;  /* 0x0000000900147202 */ /* 0x000fe20000000f00 */
[----:B------:R-:W-:Y:S01]  /*2fd0*/  IMAD.MOV.U32 R11, RZ, RZ, R16 ;  /* 0x000000ffff0b7224 */ /* 0x000fe200078e0010 */
[----:B------:R-:W-:Y:S02]  /*2fe0*/  MOV R10, R17 ;  /* 0x00000011000a7202 */ /* 0x000fe40000000f00 */
[----:B------:R-:W-:-:S07]  /*2ff0*/  MOV R7, 0x3010 ;  /* 0x0000301000077802 */ /* 0x000fce0000000f00 */
[----:B------:R-:W-:Y:S05]  /*3000*/  CALL.REL.NOINC `($__internal_65_$__cuda_sm20_div_s64) ;  /* 0x0000000c006c7944 */ /* 0x000fea0003c00000 */
        /* <DEDUP_REMOVED lines=10> */
.L_x_2885:
[----:B------:R-:W-:Y:S05]  /*30b0*/  BSYNC.RECONVERGENT B0 ;  /* 0x0000000000007941 */ /* 0x000fea0003800200 */
.L_x_2883:
        /* <DEDUP_REMOVED lines=39> */
.L_x_2887:
        /* <DEDUP_REMOVED lines=17> */
.L_x_2888:
[----:B------:R-:W-:Y:S05]  /*3440*/  BSYNC.RECONVERGENT B0 ;  /* 0x0000000000007941 */ /* 0x000fea0003800200 */
.L_x_2886:
[----:B------:R0:W1:Y:S02]  /*3450*/  LDC.64 R6, c[0x0][R4+0x450] ;  /* 0x0001140004067b82 */ /* 0x0000640000000a00 */
[----:B0-----:R-:W-:Y:S02]  /*3460*/  IMAD.MOV.U32 R4, RZ, RZ, R28 ;  /* 0x000000ffff047224 */ /* 0x001fe400078e001c */
[-C--:B-1----:R-:W-:Y:S02]  /*3470*/  IMAD R7, R7, R15.reuse, RZ ;  /* 0x0000000f07077224 */ /* 0x082fe400078e02ff */
[----:B------:R-:W-:-:S04]  /*3480*/  IMAD.WIDE.U32 R10, R6, R15, R4 ;  /* 0x0000000f060a7225 */ /* 0x000fc800078e0004 */
[----:B------:R-:W-:Y:S01]  /*3490*/  IMAD R7, R6, R17, R7 ;  /* 0x0000001106077224 */ /* 0x000fe200078e0207 */
[----:B------:R-:W-:-:S03]  /*34a0*/  MOV R12, R10 ;  /* 0x0000000a000c7202 */ /* 0x000fc60000000f00 */
[----:B------:R-:W-:-:S07]  /*34b0*/  IMAD.IADD R8, R11, 0x1, R7 ;  /* 0x000000010b087824 */ /* 0x000fce00078e0207 */
.L_x_2882:
        /* <DEDUP_REMOVED lines=35> */
.L_x_2890:
        /* <DEDUP_REMOVED lines=15> */
.L_x_2891:
[----:B------:R-:W-:Y:S05]  /*37e0*/  BSYNC.RECONVERGENT B0 ;  /* 0x0000000000007941 */ /* 0x000fea0003800200 */
.L_x_2889:
[----:B------:R-:W0:Y:S01]  /*37f0*/  LDC.64 R4, c[0x0][R4+0x450] ;  /* 0x0001140004047b82 */ /* 0x000e220000000a00 */
[----:B------:R-:W-:Y:S02]  /*3800*/  IMAD.MOV.U32 R13, RZ, RZ, R8 ;  /* 0x000000ffff0d7224 */ /* 0x000fe400078e0008 */
[-C--:B0-----:R-:W-:Y:S02]  /*3810*/  IMAD R5, R5, R6.reuse, RZ ;  /* 0x0000000605057224 */ /* 0x081fe400078e02ff */
[----:B------:R-:W-:-:S04]  /*3820*/  IMAD.WIDE.U32 R12, R4, R6, R12 ;  /* 0x00000006040c7225 */ /* 0x000fc800078e000c */
[----:B------:R-:W-:-:S05]  /*3830*/  IMAD R5, R4, R15, R5 ;  /* 0x0000000f04057224 */ /* 0x000fca00078e0205 */
[----:B------:R-:W-:-:S07]  /*3840*/  IADD3 R8, PT, PT, R13, R5, RZ ;  /* 0x000000050d087210 */ /* 0x000fce0007ffe0ff */
.L_x_2842:
        /* <DEDUP_REMOVED lines=49> */
.L_x_2895:
[----:B------:R-:W-:Y:S01]  /*3b60*/  IMAD.U32 R11, RZ, RZ, UR6 ;  /* 0x00000006ff0b7e24 */ /* 0x000fe2000f8e00ff */
[----:B------:R-:W-:Y:S02]  /*3b70*/  MOV R10, UR7 ;  /* 0x00000007000a7c02 */ /* 0x000fe40008000f00 */
[----:B------:R-:W-:-:S07]  /*3b80*/  MOV R7, 0x3ba0 ;  /* 0x00003ba000077802 */ /* 0x000fce0000000f00 */
[----:B------:R-:W-:Y:S05]  /*3b90*/  CALL.REL.NOINC `($__internal_65_$__cuda_sm20_div_s64) ;  /* 0x0000000000887944 */ /* 0x000fea0003c00000 */
.L_x_2896:
[----:B------:R-:W-:Y:S05]  /*3ba0*/  BSYNC.RECONVERGENT B1 ;  /* 0x0000000000017941 */ /* 0x000fea0003800200 */
.L_x_2894:
        /* <DEDUP_REMOVED lines=25> */
.L_x_2893:
[----:B------:R-:W-:Y:S05]  /*3d40*/  BSYNC.RECONVERGENT B0 ;  /* 0x0000000000007941 */ /* 0x000fea0003800200 */
.L_x_2892:
[----:B------:R-:W1:Y:S01]  /*3d50*/  LDCU.64 UR14, c[0x0][0x878] ;  /* 0x00010f00ff0e77ac */ /* 0x000e620008000a00 */
[----:B------:R-:W-:-:S04]  /*3d60*/  IADD3 R0, P0, PT, R3, R0, RZ ;  /* 0x0000000003007210 */ /* 0x000fc80007f1e0ff */
[----:B------:R-:W-:Y:S02]  /*3d70*/  IADD3.X R2, PT, PT, RZ, R2, RZ, P0, !PT ;  /* 0x00000002ff027210 */ /* 0x000fe400007fe4ff */
[----:B-1----:R-:W-:-:S04]  /*3d80*/  ISETP.GE.U32.AND P0, PT, R0, UR14, PT ;  /* 0x0000000e00007c0c */ /* 0x002fc8000bf06070 */
[----:B------:R-:W-:-:S13]  /*3d90*/  ISETP.GE.AND.EX P0, PT, R2, UR15, PT, P0 ;  /* 0x0000000f02007c0c */ /* 0x000fda000bf06300 */
[----:B------:R-:W-:Y:S05]  /*3da0*/  @!P0 BRA `(.L_x_2897) ;  /* 0xffffffc000ec8947 */ /* 0x000fea000383ffff */
[----:B------:R-:W-:Y:S05]  /*3db0*/  EXIT ;  /* 0x000000000000794d */ /* 0x000fea0003800000 */
        .weak           $__internal_65_$__cuda_sm20_div_s64
        .type           $__internal_65_$__cuda_sm20_div_s64,@function
        .size           $__internal_65_$__cuda_sm20_div_s64,(.L_x_6441 - $__internal_65_$__cuda_sm20_div_s64)
$__internal_65_$__cuda_sm20_div_s64:
        /* <DEDUP_REMOVED lines=43> */
[----:B------:R-:W-:-:S04]  /*4070*/  IMAD.HI.U32 R22, R21, R25, RZ ;  /* 0x0000001915167227 */ /* 0x000fc800078e00ff */
[----:B------:R-:W-:Y:S01]  /*4080*/  HFMA2 R23, -RZ, RZ, 0, 0 ;  /* 0x00000000ff177431 */ /* 0x000fe200000001ff */
[----:B------:R-:W-:Y:S02]  /*4090*/  IADD3.X R6, PT, PT, RZ, RZ, R6, P3, P1 ;  /* 0x000000ffff067210 */ /* 0x000fe40001fe2406 */
        /* <DEDUP_REMOVED lines=40> */
[----:B------:R-:W-:Y:S05]  /*4320*/  RET.REL.NODEC R6 `(_ZN2at4cuda17kernelHistogram1DIdllLi1ELi2ELin1ELNS0_23CUDAHistogramMemoryTypeE1EZNS0_21CUDA_tensor_histogramIdlLb1EEEbNS_6TensorES4_S4_lNS_14AccumulateTypeIT0_Lb1EE4typeES8_NS0_13TensorArgTypeES9_S9_EUllE_EEvNS0_6detail10TensorInfoIT_T1_EESF_NSC_IKS6_SE_EElS8_S8_SE_T6_) ;  /* 0xffffffbc06347950 */ /* 0x000fea0003c3ffff */
.L_x_2898:
        /* <DEDUP_REMOVED lines=13> */
.L_x_6441:


//--------------------- .text._ZN2at4cuda17kernelHistogram1DIdllLi1ELi2ELin1ELNS0_23CUDAHistogramMemoryTypeE0EZNS0_21CUDA_tensor_histogramIdlLb1EEEbNS_6TensorES4_S4_lNS_14AccumulateTypeIT0_Lb1EE4typeES8_NS0_13TensorArgTypeES9_S9_EUllE_EEvNS0_6detail10TensorInfoIT_T1_EESF_NSC_IKS6_SE_EElS8_S8_SE_T6_ --------------------------
	.section	.text._ZN2at4cuda17kernelHistogram1DIdllLi1ELi2ELin1ELNS0_23CUDAHistogramMemoryTypeE0EZNS0_21CUDA_tensor_histogramIdlLb1EEEbNS_6TensorES4_S4_lNS_14AccumulateTypeIT0_Lb1EE4typeES8_NS0_13TensorArgTypeES9_S9_EUllE_EEvNS0_6detail10TensorInfoIT_T1_EESF_NSC_IKS6_SE_EElS8_S8_SE_T6_,"ax",@progbits
	.align	128
        .global         _ZN2at4cuda17kernelHistogram1DIdllLi1ELi2ELin1ELNS0_23CUDAHistogramMemoryTypeE0EZNS0_21CUDA_tensor_histogramIdlLb1EEEbNS_6TensorES4_S4_lNS_14AccumulateTypeIT0_Lb1EE4typeES8_NS0_13TensorArgTypeES9_S9_EUllE_EEvNS0_6detail10TensorInfoIT_T1_EESF_NSC_IKS6_SE_EElS8_S8_SE_T6_
        .type           _ZN2at4cuda17kernelHistogram1DIdllLi1ELi2ELin1ELNS0_23CUDAHistogramMemoryTypeE0EZNS0_21CUDA_tensor_histogramIdlLb1EEEbNS_6TensorES4_S4_lNS_14AccumulateTypeIT0_Lb1EE4typeES8_NS0_13TensorArgTypeES9_S9_EUllE_EEvNS0_6detail10TensorInfoIT_T1_EESF_NSC_IKS6_SE_EElS8_S8_SE_T6_,@function
        .size           _ZN2at4cuda17kernelHistogram1DIdllLi1ELi2ELin1ELNS0_23CUDAHistogramMemoryTypeE0EZNS0_21CUDA_tensor_histogramIdlLb1EEEbNS_6TensorES4_S4_lNS_14AccumulateTypeIT0_Lb1EE4typeES8_NS0_13TensorArgTypeES9_S9_EUllE_EEvNS0_6detail10TensorInfoIT_T1_EESF_NSC_IKS6_SE_EElS8_S8_SE_T6_,(.L_x_6443 - _ZN2at4cuda17kernelHistogram1DIdllLi1ELi2ELin1ELNS0_23CUDAHistogramMemoryTypeE0EZNS0_21CUDA_tensor_histogramIdlLb1EEEbNS_6TensorES4_S4_lNS_14AccumulateTypeIT0_Lb1EE4typeES8_NS0_13TensorArgTypeES9_S9_EUllE_EEvNS0_6detail10TensorInfoIT_T1_EESF_NSC_IKS6_SE_EElS8_S8_SE_T6_)
        .other          _ZN2at4cuda17kernelHistogram1DIdllLi1ELi2ELin1ELNS0_23CUDAHistogramMemoryTypeE0EZNS0_21CUDA_tensor_histogramIdlLb1EEEbNS_6TensorES4_S4_lNS_14AccumulateTypeIT0_Lb1EE4typeES8_NS0_13TensorArgTypeES9_S9_EUllE_EEvNS0_6detail10TensorInfoIT_T1_EESF_NSC_IKS6_SE_EElS8_S8_SE_T6_,@"STO_CUDA_ENTRY STV_DEFAULT"
_ZN2at4cuda17kernelHistogram1DIdllLi1ELi2ELin1ELNS0_23CUDAHistogramMemoryTypeE0EZNS0_21CUDA_tensor_histogramIdlLb1EEEbNS_6TensorES4_S4_lNS_14AccumulateTypeIT0_Lb1EE4typeES8_NS0_13TensorArgTypeES9_S9_EUllE_EEvNS0_6detail10TensorInfoIT_T1_EESF_NSC_IKS6_SE_EElS8_S8_SE_T6_:
.text._ZN2at4cuda17kernelHistogram1DIdllLi1ELi2ELin1ELNS0_23CUDAHistogramMemoryTypeE0EZNS0_21CUDA_tensor_histogramIdlLb1EEEbNS_6TensorES4_S4_lNS_14AccumulateTypeIT0_Lb1EE4typeES8_NS0_13TensorArgTypeES9_S9_EUllE_EEvNS0_6detail10TensorInfoIT_T1_EESF_NSC_IKS6_SE_EElS8_S8_SE_T6_:
        /* <DEDUP_REMOVED lines=45> */
.L_x_2902:
[----:B------:R-:W-:-:S07]  /*02d0*/  MOV R8, 0x2f0 ;  /* 0x000002f000087802 */ /* 0x000fce0000000f00 */
[----:B------:R-:W-:Y:S05]  /*02e0*/  CALL.REL.NOINC `($__internal_67_$__cuda_sm20_div_u64) ;  /* 0x0000004400b87944 */ /* 0x000fea0003c00000 */
.L_x_2903:
[----:B------:R-:W-:Y:S05]  /*02f0*/  BSYNC.RECONVERGENT B1 ;  /* 0x0000000000017941 */ /* 0x000fea0003800200 */
.L_x_2901:
        /* <DEDUP_REMOVED lines=19> */
.L_x_2906:
        /* <DEDUP_REMOVED lines=9> */
.L_x_2905:
[----:B------:R-:W-:Y:S05]  /*04c0*/  BSYNC.RECONVERGENT B1 ;  /* 0x0000000000017941 */ /* 0x000fea0003800200 */
.L_x_2904:
[----:B------:R-:W-:Y:S05]  /*04d0*/  @!P1 BRA `(.L_x_2900) ;  /* 0x0000000000409947 */ /* 0x000fea0003800000 */
[----:B------:R-:W0:Y:S01]  /*04e0*/  S2R R5, SR_CgaCtaId ;  /* 0x0000000000057919 */ /* 0x000e220000008800 */
[----:B------:R-:W-:-:S04]  /*04f0*/  MOV R4, 0x400 ;  /* 0x0000040000047802 */ /* 0x000fc80000000f00 */
[----:B0-----:R-:W-:-:S07]  /*0500*/  LEA R7, R5, R4, 0x18 ;  /* 0x0000000405077211 */ /* 0x001fce00078ec0ff */
.L_x_2907:
        /* <DEDUP_REMOVED lines=13> */
.L_x_2900:
[----:B------:R-:W-:Y:S05]  /*05e0*/  BSYNC.RECONVERGENT B0 ;  /* 0x0000000000007941 */ /* 0x000fea0003800200 */
.L_x_2899:
        /* <DEDUP_REMOVED lines=21> */
.L_x_2965:
        /* <DEDUP_REMOVED lines=23> */
.L_x_2935:
        /* <DEDUP_REMOVED lines=33> */
.L_x_2912:
[----:B------:R-:W-:Y:S01]  /*0ac0*/  IMAD.MOV.U32 R33, RZ, RZ, R20 ;  /* 0x000000ffff217224 */ /* 0x000fe200078e0014 */
[----:B------:R-:W-:Y:S01]  /*0ad0*/  MOV R17, R36 ;  /* 0x0000002400117202 */ /* 0x000fe20000000f00 */
[----:B------:R-:W-:Y:S01]  /*0ae0*/  IMAD.MOV.U32 R24, RZ, RZ, R11 ;  /* 0x000000ffff187224 */ /* 0x000fe200078e000b */
[----:B------:R-:W-:Y:S01]  /*0af0*/  MOV R27, 0xb20 ;  /* 0x00000b20001b7802 */ /* 0x000fe20000000f00 */
[----:B------:R-:W-:-:S07]  /*0b00*/  IMAD.MOV.U32 R9, RZ, RZ, R37 ;  /* 0x000000ffff097224 */ /* 0x000fce00078e0025 */
[----:B------:R-:W-:Y:S05]  /*0b10*/  CALL.REL.NOINC `($__internal_66_$__cuda_sm20_div_s64) ;  /* 0x0000003800507944 */ /* 0x000fea0003c00000 */
        /* <DEDUP_REMOVED lines=10> */
.L_x_2913:
[----:B------:R-:W-:Y:S05]  /*0bc0*/  BSYNC.RECONVERGENT B0 ;  /* 0x0000000000007941 */ /* 0x000fea0003800200 */
.L_x_2911:
        /* <DEDUP_REMOVED lines=38> */
.L_x_2915:
[----:B------:R-:W-:Y:S01]  /*0e30*/  IMAD.MOV.U32 R33, RZ, RZ, R38 ;  /* 0x000000ffff217224 */ /* 0x000fe200078e0026 */
[----:B------:R-:W-:Y:S01]  /*0e40*/  MOV R17, R20 ;  /* 0x0000001400117202 */ /* 0x000fe20000000f00 */
[----:B------:R-:W-:Y:S01]  /*0e50*/  IMAD.MOV.U32 R24, RZ, RZ, R39 ;  /* 0x000000ffff187224 */ /* 0x000fe200078e0027 */
[----:B------:R-:W-:Y:S01]  /*0e60*/  MOV R27, 0xe90 ;  /* 0x00000e90001b7802 */ /* 0x000fe20000000f00 */
[----:B------:R-:W-:-:S07]  /*0e70*/  IMAD.MOV.U32 R9, RZ, RZ, R21 ;  /* 0x000000ffff097224 */ /* 0x000fce00078e0015 */
[----:B------:R-:W-:Y:S05]  /*0e80*/  CALL.REL.NOINC `($__internal_66_$__cuda_sm20_div_s64) ;  /* 0x0000003400747944 */ /* 0x000fea0003c00000 */
        /* <DEDUP_REMOVED lines=11> */
.L_x_2916:
[----:B------:R-:W-:Y:S05]  /*0f40*/  BSYNC.RECONVERGENT B0 ;  /* 0x0000000000007941 */ /* 0x000fea0003800200 */
.L_x_2914:
        /* <DEDUP_REMOVED lines=38> */
.L_x_2918:
[----:B------:R-:W-:Y:S01]  /*11b0*/  IMAD.MOV.U32 R33, RZ, RZ, R20 ;  /* 0x000000ffff217224 */ /* 0x000fe200078e0014 */
[----:B------:R-:W-:Y:S01]  /*11c0*/  MOV R24, R21 ;  /* 0x0000001500187202 */ /* 0x000fe20000000f00 */
[----:B------:R-:W-:Y:S01]  /*11d0*/  IMAD.MOV.U32 R17, RZ, RZ, R18 ;  /* 0x000000ffff117224 */ /* 0x000fe200078e0012 */
[----:B------:R-:W-:Y:S01]  /*11e0*/  MOV R27, 0x1210 ;  /* 0x00001210001b7802 */ /* 0x000fe20000000f00 */
[----:B------:R-:W-:-:S07]  /*11f0*/  IMAD.MOV.U32 R9, RZ, RZ, R19 ;  /* 0x000000ffff097224 */ /* 0x000fce00078e0013 */
[----:B------:R-:W-:Y:S05]  /*1200*/  CALL.REL.NOINC `($__internal_66_$__cuda_sm20_div_s64) ;  /* 0x0000003000947944 */ /* 0x000fea0003c00000 */
        /* <DEDUP_REMOVED lines=9> */
.L_x_2919:
[----:B------:R-:W-:Y:S05]  /*12a0*/  BSYNC.RECONVERGENT B0 ;  /* 0x0000000000007941 */ /* 0x000fea0003800200 */
.L_x_2917:
        /* <DEDUP_REMOVED lines=37> */
.L_x_2921:
[----:B------:R-:W-:Y:S01]  /*1500*/  MOV R33, R20 ;  /* 0x0000001400217202 */ /* 0x000fe20000000f00 */
[----:B------:R-:W-:Y:S01]  /*1510*/  IMAD.MOV.U32 R24, RZ, RZ, R21 ;  /* 0x000000ffff187224 */ /* 0x000fe200078e0015 */
[----:B------:R-:W-:Y:S01]  /*1520*/  MOV R9, R19 ;  /* 0x0000001300097202 */ /* 0x000fe20000000f00 */
[----:B------:R-:W-:Y:S01]  /*1530*/  IMAD.MOV.U32 R17, RZ, RZ, R18 ;  /* 0x000000ffff117224 */ /* 0x000fe200078e0012 */
[----:B------:R-:W-:-:S07]  /*1540*/  MOV R27, 0x1560 ;  /* 0x00001560001b7802 */ /* 0x000fce0000000f00 */
[----:B------:R-:W-:Y:S05]  /*1550*/  CALL.REL.NOINC `($__internal_66_$__cuda_sm20_div_s64) ;  /* 0x0000002c00c07944 */ /* 0x000fea0003c00000 */
        /* <DEDUP_REMOVED lines=9> */
.L_x_2922:
[----:B------:R-:W-:Y:S05]  /*15f0*/  BSYNC.RECONVERGENT B0 ;  /* 0x0000000000007941 */ /* 0x000fea0003800200 */
.L_x_2920:
        /* <DEDUP_REMOVED lines=38> */
.L_x_2924:
        /* <DEDUP_REMOVED lines=15> */
.L_x_2925:
[----:B------:R-:W-:Y:S05]  /*1950*/  BSYNC.RECONVERGENT B0 ;  /* 0x0000000000007941 */ /* 0x000fea0003800200 */
.L_x_2923:
        /* <DEDUP_REMOVED lines=38> */
.L_x_2927:
[----:B------:R-:W-:Y:S01]  /*1bc0*/  IMAD.MOV.U32 R33, RZ, RZ, R20 ;  /* 0x000000ffff217224 */ /* 0x000fe200078e0014 */
[----:B------:R-:W-:Y:S01]  /*1bd0*/  MOV R24, R21 ;  /* 0x0000001500187202 */ /* 0x000fe20000000f00 */
[----:B------:R-:W-:Y:S01]  /*1be0*/  IMAD.MOV.U32 R17, RZ, RZ, R18 ;  /* 0x000000ffff117224 */ /* 0x000fe200078e0012 */
[----:B------:R-:W-:Y:S02]  /*1bf0*/  MOV R9, R19 ;  /* 0x0000001300097202 */ /* 0x000fe40000000f00 */
[----:B------:R-:W-:-:S07]  /*1c00*/  MOV R27, 0x1c20 ;  /* 0x00001c20001b7802 */ /* 0x000fce0000000f00 */
[----:B------:R-:W-:Y:S05]  /*1c10*/  CALL.REL.NOINC `($__internal_66_$__cuda_sm20_div_s64) ;  /* 0x0000002800107944 */ /* 0x000fea0003c00000 */
        /* <DEDUP_REMOVED lines=9> */
.L_x_2928:
[----:B------:R-:W-:Y:S05]  /*1cb0*/  BSYNC.RECONVERGENT B0 ;  /* 0x0000000000007941 */ /* 0x000fea0003800200 */
.L_x_2926:
        /* <DEDUP_REMOVED lines=39> */
.L_x_2930:
[----:B------:R-:W-:Y:S01]  /*1f30*/  IMAD.MOV.U32 R33, RZ, RZ, R20 ;  /* 0x000000ffff217224 */ /* 0x000fe200078e0014 */
[----:B------:R-:W-:Y:S01]  /*1f40*/  MOV R24, R21 ;  /* 0x0000001500187202 */ /* 0x000fe20000000f00 */
[----:B------:R-:W-:Y:S01]  /*1f50*/  IMAD.MOV.U32 R17, RZ, RZ, R18 ;  /* 0x000000ffff117224 */ /* 0x000fe200078e0012 */
[----:B------:R-:W-:Y:S02]  /*1f60*/  MOV R9, R19 ;  /* 0x0000001300097202 */ /* 0x000fe40000000f00 */
[----:B------:R-:W-:-:S07]  /*1f70*/  MOV R27, 0x1f90 ;  /* 0x00001f90001b7802 */ /* 0x000fce0000000f00 */
[----:B------:R-:W-:Y:S05]  /*1f80*/  CALL.REL.NOINC `($__internal_66_$__cuda_sm20_div_s64) ;  /* 0x0000002400347944 */ /* 0x000fea0003c00000 */
        /* <DEDUP_REMOVED lines=11> */
.L_x_2931:
[----:B------:R-:W-:Y:S05]  /*2040*/  BSYNC.RECONVERGENT B0 ;  /* 0x0000000000007941 */ /* 0x000fea0003800200 */
.L_x_2929:
        /* <DEDUP_REMOVED lines=39> */
.L_x_2933:
        /* <DEDUP_REMOVED lines=15> */
.L_x_2934:
[----:B------:R-:W-:Y:S05]  /*23b0*/  BSYNC.RECONVERGENT B0 ;  /* 0x0000000000007941 */ /* 0x000fea0003800200 */
.L_x_2932:
        /* <DEDUP_REMOVED lines=10> */
.L_x_2910:
        /* <DEDUP_REMOVED lines=36> */
.L_x_2938:
[----:B------:R-:W-:Y:S01]  /*26a0*/  IMAD.MOV.U32 R33, RZ, RZ, R20 ;  /* 0x000000ffff217224 */ /* 0x000fe200078e0014 */
[----:B------:R-:W-:Y:S01]  /*26b0*/  MOV R24, R11 ;  /* 0x0000000b00187202 */ /* 0x000fe20000000f00 */
[----:B------:R-:W-:Y:S01]  /*26c0*/  IMAD.MOV.U32 R17, RZ, RZ, R36 ;  /* 0x000000ffff117224 */ /* 0x000fe200078e0024 */
[----:B------:R-:W-:Y:S02]  /*26d0*/  MOV R9, R37 ;  /* 0x0000002500097202 */ /* 0x000fe40000000f00 */
[----:B------:R-:W-:-:S07]  /*26e0*/  MOV R27, 0x2700 ;  /* 0x00002700001b7802 */ /* 0x000fce0000000f00 */
[----:B------:R-:W-:Y:S05]  /*26f0*/  CALL.REL.NOINC `($__internal_66_$__cuda_sm20_div_s64) ;  /* 0x0000001c00587944 */ /* 0x000fea0003c00000 */
        /* <DEDUP_REMOVED lines=10> */
.L_x_2939:
[----:B------:R-:W-:Y:S05]  /*27a0*/  BSYNC.RECONVERGENT B0 ;  /* 0x0000000000007941 */ /* 0x000fea0003800200 */
.L_x_2937:
        /* <DEDUP_REMOVED lines=38> */
.L_x_2941:
        /* <DEDUP_REMOVED lines=16> */
.L_x_2942:
[----:B------:R-:W-:Y:S05]  /*2b10*/  BSYNC.RECONVERGENT B0 ;  /* 0x0000000000007941 */ /* 0x000fea0003800200 */
.L_x_2940:
        /* <DEDUP_REMOVED lines=39> */
.L_x_2944:
[----:B------:R-:W-:Y:S01]  /*2d90*/  MOV R33, R38 ;  /* 0x0000002600217202 */ /* 0x000fe20000000f00 */
[----:B------:R-:W-:Y:S01]  /*2da0*/  IMAD.MOV.U32 R24, RZ, RZ, R39 ;  /* 0x000000ffff187224 */ /* 0x000fe200078e0027 */
[----:B------:R-:W-:Y:S01]  /*2db0*/  MOV R17, R20 ;  /* 0x0000001400117202 */ /* 0x000fe20000000f00 */
[----:B------:R-:W-:Y:S01]  /*2dc0*/  IMAD.MOV.U32 R9, RZ, RZ, R21 ;  /* 0x000000ffff097224 */ /* 0x000fe200078e0015 */
[----:B------:R-:W-:-:S07]  /*2dd0*/  MOV R27, 0x2df0 ;  /* 0x00002df0001b7802 */ /* 0x000fce0000000f00 */
[----:B------:R-:W-:Y:S05]  /*2de0*/  CALL.REL.NOINC `($__internal_66_$__cuda_sm20_div_s64) ;  /* 0x00000014009c7944 */ /* 0x000fea0003c00000 */
        /* <DEDUP_REMOVED lines=11> */
.L_x_2945:
[----:B------:R-:W-:Y:S05]  /*2ea0*/  BSYNC.RECONVERGENT B0 ;  /* 0x0000000000007941 */ /* 0x000fea0003800200 */
.L_x_2943:
        /* <DEDUP_REMOVED lines=38> */
.L_x_2947:
        /* <DEDUP_REMOVED lines=16> */
.L_x_2948:
[----:B------:R-:W-:Y:S05]  /*3210*/  BSYNC.RECONVERGENT B0 ;  /* 0x0000000000007941 */ /* 0x000fea0003800200 */
.L_x_2946:
        /* <DEDUP_REMOVED lines=8> */
.L_x_2936:
        /* <DEDUP_REMOVED lines=36> */
.L_x_2951:
        /* <DEDUP_REMOVED lines=16> */
.L_x_2952:
[----:B------:R-:W-:Y:S05]  /*35e0*/  BSYNC.RECONVERGENT B0 ;  /* 0x0000000000007941 */ /* 0x000fea0003800200 */
.L_x_2950:
        /* <DEDUP_REMOVED lines=38> */
.L_x_2954:
        /* <DEDUP_REMOVED lines=16> */
.L_x_2955:
[----:B------:R-:W-:Y:S05]  /*3950*/  BSYNC.RECONVERGENT B0 ;  /* 0x0000000000007941 */ /* 0x000fea0003800200 */
.L_x_2953:
[----:B------:R-:W0:Y:S01]  /*3960*/  LDC.64 R22, c[0x0][R10+0x450] ;  /* 0x000114000a167b82 */ /* 0x000e220000000a00 */
[----:B------:R-:W-:Y:S01]  /*3970*/  IMAD.MOV.U32 R9, RZ, RZ, R8 ;  /* 0x000000ffff097224 */ /* 0x000fe200078e0008 */
[----:B------:R-:W-:Y:S01]  /*3980*/  MOV R8, R18 ;  /* 0x0000001200087202 */ /* 0x000fe20000000f00 */
[----:B0-----:R-:W-:-:S04]  /*3990*/  IMAD R21, R23, R24, RZ ;  /* 0x0000001817157224 */ /* 0x001fc800078e02ff */
[----:B------:R-:W-:-:S04]  /*39a0*/  IMAD.WIDE.U32 R18, R22, R24, R8 ;  /* 0x0000001816127225 */ /* 0x000fc800078e0008 */
[----:B------:R-:W-:-:S04]  /*39b0*/  IMAD R17, R22, R17, R21 ;  /* 0x0000001116117224 */ /* 0x000fc800078e0215 */
[----:B------:R-:W-:-:S07]  /*39c0*/  IMAD.IADD R8, R19, 0x1, R17 ;  /* 0x0000000113087824 */ /* 0x000fce00078e0211 */
.L_x_2949:
        /* <DEDUP_REMOVED lines=35> */
.L_x_2957:
        /* <DEDUP_REMOVED lines=16> */
.L_x_2958:
[----:B------:R-:W-:Y:S05]  /*3d00*/  BSYNC.RECONVERGENT B0 ;  /* 0x0000000000007941 */ /* 0x000fea0003800200 */
.L_x_2956:
[----:B------:R-:W0:Y:S01]  /*3d10*/  LDC.64 R22, c[0x0][R10+0x450] ;  /* 0x000114000a167b82 */ /* 0x000e220000000a00 */
[----:B------:R-:W-:Y:S01]  /*3d20*/  MOV R19, R8 ;  /* 0x0000000800137202 */ /* 0x000fe20000000f00 */
[-C--:B0-----:R-:W-:Y:S02]  /*3d30*/  IMAD R17, R23, R24.reuse, RZ ;  /* 0x0000001817117224 */ /* 0x081fe400078e02ff */
[----:B------:R-:W-:-:S04]  /*3d40*/  IMAD.WIDE.U32 R18, R22, R24, R18 ;  /* 0x0000001816127225 */ /* 0x000fc800078e0012 */
[----:B------:R-:W-:-:S04]  /*3d50*/  IMAD R9, R22, R9, R17 ;  /* 0x0000000916097224 */ /* 0x000fc800078e0211 */
[----:B------:R-:W-:-:S07]  /*3d60*/  IMAD.IADD R8, R19, 0x1, R9 ;  /* 0x0000000113087824 */ /* 0x000fce00078e0209 */
.L_x_2909:
[----:B------:R-:W0:Y:S01]  /*3d70*/  LDCU.64 UR4, c[0x0][0x790] ;  /* 0x0000f200ff0477ac */ /* 0x000e220008000a00 */
[----:B------:R-:W-:Y:S01]  /*3d80*/  MOV R19, R8 ;  /* 0x0000000800137202 */ /* 0x000fe20000000f00 */
[----:B------:R-:W1:Y:S01]  /*3d90*/  LDCU.64 UR8, c[0x0][0x6c0] ;  /* 0x0000d800ff0877ac */ /* 0x000e620008000a00 */
[----:B0-----:R-:W-:Y:S02]  /*3da0*/  IMAD R11, R11, UR4, RZ ;  /* 0x000000040b0b7c24 */ /* 0x001fe4000f8e02ff */
[----:B------:R-:W-:-:S04]  /*3db0*/  IMAD.WIDE.U32 R8, R20, UR4, R18 ;  /* 0x0000000414087c25 */ /* 0x000fc8000f8e0012 */
[----:B------:R-:W-:Y:S01]  /*3dc0*/  IMAD R11, R20, UR5, R11 ;  /* 0x00000005140b7c24 */ /* 0x000fe2000f8e020b */
[----:B-1----:R-:W-:Y:S01]  /*3dd0*/  LEA R10, P0, R8, UR8, 0x3 ;  /* 0x00000008080a7c11 */ /* 0x002fe2000f8018ff */
[----:B------:R-:W0:Y:S02]  /*3de0*/  LDCU.64 UR4, c[0x0][0x870] ;  /* 0x00010e00ff0477ac */ /* 0x000e240008000a00 */
[----:B------:R-:W-:-:S05]  /*3df0*/  IMAD.IADD R9, R9, 0x1, R11 ;  /* 0x0000000109097824 */ /* 0x000fca00078e020b */
        /* <DEDUP_REMOVED lines=39> */
.L_x_2962:
[----:B------:R-:W-:Y:S01]  /*4070*/  IMAD.MOV.U32 R33, RZ, RZ, R8 ;  /* 0x000000ffff217224 */ /* 0x000fe200078e0008 */
[----:B------:R-:W-:Y:S01]  /*4080*/  MOV R17, R4 ;  /* 0x0000000400117202 */ /* 0x000fe20000000f00 */
[----:B------:R-:W-:Y:S01]  /*4090*/  IMAD.MOV.U32 R9, RZ, RZ, R5 ;  /* 0x000000ffff097224 */ /* 0x000fe200078e0005 */
[----:B------:R-:W-:-:S07]  /*40a0*/  MOV R27, 0x40c0 ;  /* 0x000040c0001b7802 */ /* 0x000fce0000000f00 */
[----:B------:R-:W-:Y:S05]  /*40b0*/  CALL.REL.NOINC `($__internal_66_$__cuda_sm20_div_s64) ;  /* 0x0000000000e87944 */ /* 0x000fea0003c00000 */
[----:B------:R-:W-:-:S07]  /*40c0*/  MOV R11, R22 ;  /* 0x00000016000b7202 */ /* 0x000fce0000000f00 */
.L_x_2963:
[----:B------:R-:W-:Y:S05]  /*40d0*/  BSYNC.RECONVERGENT B1 ;  /* 0x0000000000017941 */ /* 0x000fea0003800200 */
.L_x_2961:
        /* <DEDUP_REMOVED lines=19> */
.L_x_2964:
[----:B------:R-:W0:Y:S02]  /*4210*/  LDS.64 R8, [R17] ;  /* 0x0000000011087984 */ /* 0x000e240000000a00 */
[----:B0----5:R-:W0:Y:S02]  /*4220*/  DADD R10, R18, R8 ;  /* 0x00000000120a7229 */ /* 0x021e240000000008 */
[----:B0-----:R-:W0:Y:S02]  /*4230*/  ATOMS.CAST.SPIN.64 P0, [R17], R8, R10 ;  /* 0x000000081100758d */ /* 0x001e24000180040a */
[----:B0-----:R-:W-:Y:S05]  /*4240*/  @!P0 BRA `(.L_x_2964) ;  /* 0xfffffffc00f08947 */ /* 0x001fea000383ffff */
.L_x_2960:
[----:B------:R-:W-:Y:S05]  /*4250*/  BSYNC.RECONVERGENT B0 ;  /* 0x0000000000007941 */ /* 0x000fea0003800200 */
.L_x_2959:
[----:B------:R-:W0:Y:S01]  /*4260*/  LDCU.64 UR4, c[0x0][0x878] ;  /* 0x00010f00ff0477ac */ /* 0x000e220008000a00 */
[----:B------:R-:W-:-:S05]  /*4270*/  IADD3 R6, P0, PT, R13, R6, RZ ;  /* 0x000000060d067210 */ /* 0x000fca0007f1e0ff */
[----:B------:R-:W-:Y:S01]  /*4280*/  IMAD.X R12, RZ, RZ, R12, P0 ;  /* 0x000000ffff0c7224 */ /* 0x000fe200000e060c */
[----:B0-----:R-:W-:-:S04]  /*4290*/  ISETP.GE.U32.AND P0, PT, R6, UR4, PT ;  /* 0x0000000406007c0c */ /* 0x001fc8000bf06070 */
[----:B------:R-:W-:-:S13]  /*42a0*/  ISETP.GE.AND.EX P0, PT, R12, UR5, PT, P0 ;  /* 0x000000050c007c0c */ /* 0x000fda000bf06300 */
[----:B------:R-:W-:Y:S05]  /*42b0*/  @!P0 BRA `(.L_x_2965) ;  /* 0xffffffc400208947 */ /* 0x000fea000383ffff */
.L_x_2908:
        /* <DEDUP_REMOVED lines=11> */
.L_x_2966:
        /* <DEDUP_REMOVED lines=15> */
        .weak           $__internal_66_$__cuda_sm20_div_s64
        .type           $__internal_66_$__cuda_sm20_div_s64,@function
        .size           $__internal_66_$__cuda_sm20_div_s64,($__internal_67_$__cuda_sm20_div_u64 - $__internal_66_$__cuda_sm20_div_s64)
$__internal_66_$__cuda_sm20_div_s64:
        /* <DEDUP_REMOVED lines=86> */
[----:B------:R-:W-:Y:S06]  /*49c0*/  RET.REL.NODEC R28 `(_ZN2at4cuda17kernelHistogram1DIdllLi1ELi2ELin1ELNS0_23CUDAHistogramMemoryTypeE0EZNS0_21CUDA_tensor_histogramIdlLb1EEEbNS_6TensorES4_S4_lNS_14AccumulateTypeIT0_Lb1EE4typeES8_NS0_13TensorArgTypeES9_S9_EUllE_EEvNS0_6detail10TensorInfoIT_T1_EESF_NSC_IKS6_SE_EElS8_S8_SE_T6_) ;  /* 0xffffffb41c8c7950 */ /* 0x000fec0003c3ffff */
        .weak           $__internal_67_$__cuda_sm20_div_u64
        .type           $__internal_67_$__cuda_sm20_div_u64,@function
        .size           $__internal_67_$__cuda_sm20_div_u64,(.L_x_6443 - $__internal_67_$__cuda_sm20_div_u64)
$__internal_67_$__cuda_sm20_div_u64:
        /* <DEDUP_REMOVED lines=68> */
[----:B------:R-:W-:Y:S06]  /*4e10*/  RET.REL.NODEC R8 `(_ZN2at4cuda17kernelHistogram1DIdllLi1ELi2ELin1ELNS0_23CUDAHistogramMemoryTypeE0EZNS0_21CUDA_tensor_histogramIdlLb1EEEbNS_6TensorES4_S4_lNS_14AccumulateTypeIT0_Lb1EE4typeES8_NS0_13TensorArgTypeES9_S9_EUllE_EEvNS0_6detail10TensorInfoIT_T1_EESF_NSC_IKS6_SE_EElS8_S8_SE_T6_) ;  /* 0xffffffb008787950 */ /* 0x000fec0003c3ffff */
.L_x_2967:
        /* <DEDUP_REMOVED lines=14> */
.L_x_6443:


//--------------------- .text._ZN2at4cuda17kernelHistogram1DIlllLi1ELi2ELin1ELNS0_23CUDAHistogramMemoryTypeE1EZNS0_21CUDA_tensor_histogramIllLb0EEEbNS_6TensorES4_S4_lNS_14AccumulateTypeIT0_Lb1EE4typeES8_NS0_13TensorArgTypeES9_S9_EUllE0_EEvNS0_6detail10TensorInfoIT_T1_EESF_NSC_IKS6_SE_EElS8_S8_SE_T6_ --------------------------
	.section	.text._ZN2at4cuda17kernelHistogram1DIlllLi1ELi2ELin1ELNS0_23CUDAHistogramMemoryTypeE1EZNS0_21CUDA_tensor_histogramIllLb0EEEbNS_6TensorES4_S4_lNS_14AccumulateTypeIT0_Lb1EE4typeES8_NS0_13TensorArgTypeES9_S9_EUllE0_EEvNS0_6detail10TensorInfoIT_T1_EESF_NSC_IKS6_SE_EElS8_S8_SE_T6_,"ax",@progbits
	.align	128
        .global         _ZN2at4cuda17kernelHistogram1DIlllLi1ELi2ELin1ELNS0_23CUDAHistogramMemoryTypeE1EZNS0_21CUDA_tensor_histogramIllLb0EEEbNS_6TensorES4_S4_lNS_14AccumulateTypeIT0_Lb1EE4typeES8_NS0_13TensorArgTypeES9_S9_EUllE0_EEvNS0_6detail10TensorInfoIT_T1_EESF_NSC_IKS6_SE_EElS8_S8_SE_T6_
        .type           _ZN2at4cuda17kernelHistogram1DIlllLi1ELi2ELin1ELNS0_23CUDAHistogramMemoryTypeE1EZNS0_21CUDA_tensor_histogramIllLb0EEEbNS_6TensorES4_S4_lNS_14AccumulateTypeIT0_Lb1EE4typeES8_NS0_13TensorArgTypeES9_S9_EUllE0_EEvNS0_6detail10TensorInfoIT_T1_EESF_NSC_IKS6_SE_EElS8_S8_SE_T6_,@function
        .size           _ZN2at4cuda17kernelHistogram1DIlllLi1ELi2ELin1ELNS0_23CUDAHistogramMemoryTypeE1EZNS0_21CUDA_tensor_histogramIllLb0EEEbNS_6TensorES4_S4_lNS_14AccumulateTypeIT0_Lb1EE4typeES8_NS0_13TensorArgTypeES9_S9_EUllE0_EEvNS0_6detail10TensorInfoIT_T1_EESF_NSC_IKS6_SE_EElS8_S8_SE_T6_,(.L_x_6445 - _ZN2at4cuda17kernelHistogram1DIlllLi1ELi2ELin1ELNS0_23CUDAHistogramMemoryTypeE1EZNS0_21CUDA_tensor_histogramIllLb0EEEbNS_6TensorES4_S4_lNS_14AccumulateTypeIT0_Lb1EE4typeES8_NS0_13TensorArgTypeES9_S9_EUllE0_EEvNS0_6detail10TensorInfoIT_T1_EESF_NSC_IKS6_SE_EElS8_S8_SE_T6_)
        .other          _ZN2at4cuda17kernelHistogram1DIlllLi1ELi2ELin1ELNS0_23CUDAHistogramMemoryTypeE1EZNS0_21CUDA_tensor_histogramIllLb0EEEbNS_6TensorES4_S4_lNS_14AccumulateTypeIT0_Lb1EE4typeES8_NS0_13TensorArgTypeES9_S9_EUllE0_EEvNS0_6detail10TensorInfoIT_T1_EESF_NSC_IKS6_SE_EElS8_S8_SE_T6_,@"STO_CUDA_ENTRY STV_DEFAULT"
_ZN2at4cuda17kernelHistogram1DIlllLi1ELi2ELin1ELNS0_23CUDAHistogramMemoryTypeE1EZNS0_21CUDA_tensor_histogramIllLb0EEEbNS_6TensorES4_S4_lNS_14AccumulateTypeIT0_Lb1EE4typeES8_NS0_13TensorArgTypeES9_S9_EUllE0_EEvNS0_6detail10TensorInfoIT_T1_EESF_NSC_IKS6_SE_EElS8_S8_SE_T6_:
.text._ZN2at4cuda17kernelHistogram1DIlllLi1ELi2ELin1ELNS0_23CUDAHistogramMemoryTypeE1EZNS0_21CUDA_tensor_histogramIllLb0EEEbNS_6TensorES4_S4_lNS_14AccumulateTypeIT0_Lb1EE4typeES8_NS0_13TensorArgTypeES9_S9_EUllE0_EEvNS0_6detail10TensorInfoIT_T1_EESF_NSC_IKS6_SE_EElS8_S8_SE_T6_:
        /* <DEDUP_REMOVED lines=27> */
.L_x_3024:
        /* <DEDUP_REMOVED lines=11> */
.L_x_2994:
        /* <DEDUP_REMOVED lines=33> */
.L_x_2971:
[----:B------:R-:W-:Y:S01]  /*0470*/  MOV R18, R21 ;  /* 0x0000001500127202 */ /* 0x000fe20000000f00 */
[----:B------:R-:W-:Y:S01]  /*0480*/  IMAD.MOV.U32 R2, RZ, RZ, R26 ;  /* 0x000000ffff027224 */ /* 0x000fe200078e001a */
[----:B------:R-:W-:Y:S01]  /*0490*/  MOV R7, 0x4c0 ;  /* 0x000004c000077802 */ /* 0x000fe20000000f00 */
[----:B------:R-:W-:-:S07]  /*04a0*/  IMAD.MOV.U32 R0, RZ, RZ, R27 ;  /* 0x000000ffff007224 */ /* 0x000fce00078e001b */
[----:B------:R-:W-:Y:S05]  /*04b0*/  CALL.REL.NOINC `($__internal_68_$__cuda_sm20_div_s64) ;  /* 0x00000050002c7944 */ /* 0x000fea0003c00000 */
        /* <DEDUP_REMOVED lines=10> */
.L_x_2972:
[----:B------:R-:W-:Y:S05]  /*0560*/  BSYNC.RECONVERGENT B0 ;  /* 0x0000000000007941 */ /* 0x000fea0003800200 */
.L_x_2970:
        /* <DEDUP_REMOVED lines=38> */
.L_x_2974:
[----:B------:R-:W-:Y:S01]  /*07d0*/  IMAD.MOV.U32 R18, RZ, RZ, R30 ;  /* 0x000000ffff127224 */ /* 0x000fe200078e001e */
        /* <DEDUP_REMOVED lines=16> */
.L_x_2975:
[----:B------:R-:W-:Y:S05]  /*08e0*/  BSYNC.RECONVERGENT B0 ;  /* 0x0000000000007941 */ /* 0x000fea0003800200 */
.L_x_2973:
        /* <DEDUP_REMOVED lines=38> */
.L_x_2977:
[----:B------:R-:W-:Y:S01]  /*0b50*/  MOV R18, R26 ;  /* 0x0000001a00127202 */ /* 0x000fe20000000f00 */
[----:B------:R-:W-:Y:S01]  /*0b60*/  IMAD.MOV.U32 R3, RZ, RZ, R27 ;  /* 0x000000ffff037224 */ /* 0x000fe200078e001b */
[----:B------:R-:W-:Y:S01]  /*0b70*/  MOV R0, R15 ;  /* 0x0000000f00007202 */ /* 0x000fe20000000f00 */
[----:B------:R-:W-:Y:S01]  /*0b80*/  IMAD.MOV.U32 R2, RZ, RZ, R14 ;  /* 0x000000ffff027224 */ /* 0x000fe200078e000e */
[----:B------:R-:W-:-:S07]  /*0b90*/  MOV R7, 0xbb0 ;  /* 0x00000bb000077802 */ /* 0x000fce0000000f00 */
[----:B------:R-:W-:Y:S05]  /*0ba0*/  CALL.REL.NOINC `($__internal_68_$__cuda_sm20_div_s64) ;  /* 0x0000004800707944 */ /* 0x000fea0003c00000 */
        /* <DEDUP_REMOVED lines=11> */
.L_x_2978:
[----:B------:R-:W-:Y:S05]  /*0c60*/  BSYNC.RECONVERGENT B0 ;  /* 0x0000000000007941 */ /* 0x000fea0003800200 */
.L_x_2976:
        /* <DEDUP_REMOVED lines=37> */
.L_x_2980:
        /* <DEDUP_REMOVED lines=17> */
.L_x_2981:
[----:B------:R-:W-:Y:S05]  /*0fd0*/  BSYNC.RECONVERGENT B0 ;  /* 0x0000000000007941 */ /* 0x000fea0003800200 */
.L_x_2979:
        /* <DEDUP_REMOVED lines=38> */
.L_x_2983:
[----:B------:R-:W-:Y:S01]  /*1240*/  IMAD.MOV.U32 R18, RZ, RZ, R26 ;  /* 0x000000ffff127224 */ /* 0x000fe200078e001a */
[----:B------:R-:W-:Y:S01]  /*1250*/  MOV R2, R14 ;  /* 0x0000000e00027202 */ /* 0x000fe20000000f00 */
[----:B------:R-:W-:Y:S01]  /*1260*/  IMAD.MOV.U32 R3, RZ, RZ, R27 ;  /* 0x000000ffff037224 */ /* 0x000fe200078e001b */
[----:B------:R-:W-:Y:S01]  /*1270*/  MOV R7, 0x12a0 ;  /* 0x000012a000077802 */ /* 0x000fe20000000f00 */
[----:B------:R-:W-:-:S07]  /*1280*/  IMAD.MOV.U32 R0, RZ, RZ, R15 ;  /* 0x000000ffff007224 */ /* 0x000fce00078e000f */
[----:B------:R-:W-:Y:S05]  /*1290*/  CALL.REL.NOINC `($__internal_68_$__cuda_sm20_div_s64) ;  /* 0x0000004000b47944 */ /* 0x000fea0003c00000 */
        /* <DEDUP_REMOVED lines=11> */
.L_x_2984:
[----:B------:R-:W-:Y:S05]  /*1350*/  BSYNC.RECONVERGENT B0 ;  /* 0x0000000000007941 */ /* 0x000fea0003800200 */
.L_x_2982:
        /* <DEDUP_REMOVED lines=38> */
.L_x_2986:
        /* <DEDUP_REMOVED lines=17> */
.L_x_2987:
[----:B------:R-:W-:Y:S05]  /*16d0*/  BSYNC.RECONVERGENT B0 ;  /* 0x0000000000007941 */ /* 0x000fea0003800200 */
.L_x_2985:
        /* <DEDUP_REMOVED lines=39> */
.L_x_2989:
        /* <DEDUP_REMOVED lines=17> */
.L_x_2990:
[----:B------:R-:W-:Y:S05]  /*1a60*/  BSYNC.RECONVERGENT B0 ;  /* 0x0000000000007941 */ /* 0x000fea0003800200 */
.L_x_2988:
        /* <DEDUP_REMOVED lines=37> */
.L_x_2992:
        /* <DEDUP_REMOVED lines=16> */
.L_x_2993:
[----:B------:R-:W-:Y:S05]  /*1dc0*/  BSYNC.RECONVERGENT B0 ;  /* 0x0000000000007941 */ /* 0x000fea0003800200 */
.L_x_2991:
[----:B------:R0:W1:Y:S01]  /*1dd0*/  LDC.64 R8, c[0x0][R13+0x450] ;  /* 0x000114000d087b82 */ /* 0x0000620000000a00 */
[----:B------:R-:W-:Y:S02]  /*1de0*/  VIADD R23, R23, 0xfffffff8 ;  /* 0xfffffff817177836 */ /* 0x000fe40000000000 */
[----:B0-----:R-:W-:Y:S01]  /*1df0*/  IMAD.MOV.U32 R13, RZ, RZ, R12 ;  /* 0x000000ffff0d7224 */ /* 0x001fe200078e000c */
[----:B------:R-:W-:Y:S01]  /*1e00*/  MOV R12, R28 ;  /* 0x0000001c000c7202 */ /* 0x000fe20000000f00 */
[----:B-1----:R-:W-:-:S04]  /*1e10*/  IMAD R0, R9, R2, RZ ;  /* 0x0000000209007224 */ /* 0x002fc800078e02ff */
[----:B------:R-:W-:-:S04]  /*1e20*/  IMAD.WIDE.U32 R14, R8, R2, R12 ;  /* 0x00000002080e7225 */ /* 0x000fc800078e000c */
[----:B------:R-:W-:-:S05]  /*1e30*/  IMAD R7, R8, R7, R0 ;  /* 0x0000000708077224 */ /* 0x000fca00078e0200 */
[----:B------:R-:W-:Y:S01]  /*1e40*/  IADD3 R12, PT, PT, R15, R7, RZ ;  /* 0x000000070f0c7210 */ /* 0x000fe20007ffe0ff */
[----:B------:R-:W-:Y:S06]  /*1e50*/  @P0 BRA `(.L_x_2994) ;  /* 0xffffffe400000947 */ /* 0x000fec000383ffff */
[----:B------:R-:W-:-:S07]  /*1e60*/  VIADD R23, R23, 0x4 ;  /* 0x0000000417177836 */ /* 0x000fce0000000000 */
.L_x_2969:
[----:B------:R-:W0:Y:S02]  /*1e70*/  LDCU UR6, c[0x0][0x858] ;  /* 0x00010b00ff0677ac */ /* 0x000e240008000800 */
[----:B0-----:R-:W-:-:S04]  /*1e80*/  UIADD3 UR6, UPT, UPT, UR6, -0x1, URZ ;  /* 0xffffffff06067890 */ /* 0x001fc8000fffe0ff */
[----:B------:R-:W-:-:S09]  /*1e90*/  ULOP3.LUT UP0, URZ, UR6, 0x7, URZ, 0xc0, !UPT ;  /* 0x0000000706ff7892 */ /* 0x000fd2000f80c0ff */
        /* <DEDUP_REMOVED lines=34> */
.L_x_2998:
        /* <DEDUP_REMOVED lines=15> */
.L_x_2999:
[----:B------:R-:W-:Y:S05]  /*21b0*/  BSYNC.RECONVERGENT B0 ;  /* 0x0000000000007941 */ /* 0x000fea0003800200 */
.L_x_2997:
        /* <DEDUP_REMOVED lines=38> */
.L_x_3001:
[----:B------:R-:W-:Y:S01]  /*2420*/  MOV R18, R26 ;  /* 0x0000001a00127202 */ /* 0x000fe20000000f00 */
[----:B------:R-:W-:Y:S01]  /*2430*/  IMAD.MOV.U32 R3, RZ, RZ, R27 ;  /* 0x000000ffff037224 */ /* 0x000fe200078e001b */
[----:B------:R-:W-:Y:S01]  /*2440*/  MOV R2, R24 ;  /* 0x0000001800027202 */ /* 0x000fe20000000f00 */
[----:B------:R-:W-:Y:S01]  /*2450*/  IMAD.MOV.U32 R0, RZ, RZ, R25 ;  /* 0x000000ffff007224 */ /* 0x000fe200078e0019 */
[----:B------:R-:W-:-:S07]  /*2460*/  MOV R7, 0x2480 ;  /* 0x0000248000077802 */ /* 0x000fce0000000f00 */
[----:B------:R-:W-:Y:S05]  /*2470*/  CALL.REL.NOINC `($__internal_68_$__cuda_sm20_div_s64) ;  /* 0x00000030003c7944 */ /* 0x000fea0003c00000 */
        /* <DEDUP_REMOVED lines=11> */
.L_x_3002:
[----:B------:R-:W-:Y:S05]  /*2530*/  BSYNC.RECONVERGENT B0 ;  /* 0x0000000000007941 */ /* 0x000fea0003800200 */
.L_x_3000:
        /* <DEDUP_REMOVED lines=38> */
.L_x_3004:
[----:B------:R-:W-:Y:S01]  /*27a0*/  IMAD.MOV.U32 R18, RZ, RZ, R26 ;  /* 0x000000ffff127224 */ /* 0x000fe200078e001a */
[----:B------:R-:W-:Y:S01]  /*27b0*/  MOV R3, R27 ;  /* 0x0000001b00037202 */ /* 0x000fe20000000f00 */
[----:B------:R-:W-:Y:S01]  /*27c0*/  IMAD.MOV.U32 R2, RZ, RZ, R24 ;  /* 0x000000ffff027224 */ /* 0x000fe200078e0018 */
[----:B------:R-:W-:Y:S02]  /*27d0*/  MOV R0, R25 ;  /* 0x0000001900007202 */ /* 0x000fe40000000f00 */
[----:B------:R-:W-:-:S07]  /*27e0*/  MOV R7, 0x2800 ;  /* 0x0000280000077802 */ /* 0x000fce0000000f00 */
[----:B------:R-:W-:Y:S05]  /*27f0*/  CALL.REL.NOINC `($__internal_68_$__cuda_sm20_div_s64) ;  /* 0x0000002c005c7944 */ /* 0x000fea0003c00000 */
        /* <DEDUP_REMOVED lines=11> */
.L_x_3005:
[----:B------:R-:W-:Y:S05]  /*28b0*/  BSYNC.RECONVERGENT B0 ;  /* 0x0000000000007941 */ /* 0x000fea0003800200 */
.L_x_3003:
        /* <DEDUP_REMOVED lines=38> */
.L_x_3007:
        /* <DEDUP_REMOVED lines=16> */
.L_x_3008:
[----:B------:R-:W-:Y:S05]  /*2c20*/  BSYNC.RECONVERGENT B0 ;  /* 0x0000000000007941 */ /* 0x000fea0003800200 */
.L_x_3006:
[----:B------:R-:W0:Y:S01]  /*2c30*/  LDC.64 R8, c[0x0][R13+0x450] ;  /* 0x000114000d087b82 */ /* 0x000e220000000a00 */
[----:B------:R-:W-:Y:S01]  /*2c40*/  MOV R15, R12 ;  /* 0x0000000c000f7202 */ /* 0x000fe20000000f00 */
[-C--:B0-----:R-:W-:Y:S02]  /*2c50*/  IMAD R0, R9, R2.reuse, RZ ;  /* 0x0000000209007224 */ /* 0x081fe400078e02ff */
[----:B------:R-:W-:-:S04]  /*2c60*/  IMAD.WIDE.U32 R14, R8, R2, R14 ;  /* 0x00000002080e7225 */ /* 0x000fc800078e000e */
[----:B------:R-:W-:-:S04]  /*2c70*/  IMAD R7, R8, R7, R0 ;  /* 0x0000000708077224 */ /* 0x000fc800078e0200 */
[----:B------:R-:W-:-:S07]  /*2c80*/  IMAD.IADD R12, R15, 0x1, R7 ;  /* 0x000000010f0c7824 */ /* 0x000fce00078e0207 */
.L_x_2996:
        /* <DEDUP_REMOVED lines=37> */
.L_x_3011:
        /* <DEDUP_REMOVED lines=15> */
.L_x_3012:
[----:B------:R-:W-:Y:S05]  /*2fd0*/  BSYNC.RECONVERGENT B0 ;  /* 0x0000000000007941 */ /* 0x000fea0003800200 */
.L_x_3010:
        /* <DEDUP_REMOVED lines=37> */
.L_x_3014:
        /* <DEDUP_REMOVED lines=16> */
.L_x_3015:
[----:B------:R-:W-:Y:S05]  /*3330*/  BSYNC.RECONVERGENT B0 ;  /* 0x0000000000007941 */ /* 0x000fea0003800200 */
.L_x_3013:
[----:B------:R-:W0:Y:S01]  /*3340*/  LDC.64 R8, c[0x0][R13+0x450] ;  /* 0x000114000d087b82 */ /* 0x000e220000000a00 */
[----:B------:R-:W-:Y:S02]  /*3350*/  IMAD.MOV.U32 R15, RZ, RZ, R12 ;  /* 0x000000ffff0f7224 */ /* 0x000fe400078e000c */
[-C--:B0-----:R-:W-:Y:S02]  /*3360*/  IMAD R0, R9, R2.reuse, RZ ;  /* 0x0000000209007224 */ /* 0x081fe400078e02ff */
[----:B------:R-:W-:-:S04]  /*3370*/  IMAD.WIDE.U32 R14, R8, R2, R14 ;  /* 0x00000002080e7225 */ /* 0x000fc800078e000e */
[----:B------:R-:W-:-:S05]  /*3380*/  IMAD R7, R8, R7, R0 ;  /* 0x0000000708077224 */ /* 0x000fca00078e0200 */
[----:B------:R-:W-:-:S07]  /*3390*/  IADD3 R12, PT, PT, R15, R7, RZ ;  /* 0x000000070f0c7210 */ /* 0x000fce0007ffe0ff */
.L_x_3009:
        /* <DEDUP_REMOVED lines=36> */
.L_x_3017:
[----:B------:R-:W-:Y:S01]  /*35e0*/  IMAD.MOV.U32 R18, RZ, RZ, R21 ;  /* 0x000000ffff127224 */ /* 0x000fe200078e0015 */
[----:B------:R-:W-:Y:S01]  /*35f0*/  MOV R2, R22 ;  /* 0x0000001600027202 */ /* 0x000fe20000000f00 */
[----:B------:R-:W-:Y:S01]  /*3600*/  IMAD.MOV.U32 R0, RZ, RZ, R23 ;  /* 0x000000ffff007224 */ /* 0x000fe200078e0017 */
[----:B------:R-:W-:-:S07]  /*3610*/  MOV R7, 0x3630 ;  /* 0x0000363000077802 */ /* 0x000fce0000000f00 */
[----:B------:R-:W-:Y:S05]  /*3620*/  CALL.REL.NOINC `($__internal_68_$__cuda_sm20_div_s64) ;  /* 0x0000001c00d07944 */ /* 0x000fea0003c00000 */
        /* <DEDUP_REMOVED lines=9> */
.L_x_3018:
[----:B------:R-:W-:Y:S05]  /*36c0*/  BSYNC.RECONVERGENT B0 ;  /* 0x0000000000007941 */ /* 0x000fea0003800200 */
.L_x_3016:
[----:B------:R-:W0:Y:S01]  /*36d0*/  LDC.64 R8, c[0x0][R13+0x450] ;  /* 0x000114000d087b82 */ /* 0x000e220000000a00 */
[----:B------:R-:W-:Y:S02]  /*36e0*/  IMAD.MOV.U32 R15, RZ, RZ, R12 ;  /* 0x000000ffff0f7224 */ /* 0x000fe400078e000c */
[-C--:B0-----:R-:W-:Y:S02]  /*36f0*/  IMAD R0, R9, R2.reuse, RZ ;  /* 0x0000000209007224 */ /* 0x081fe400078e02ff */
[----:B------:R-:W-:-:S04]  /*3700*/  IMAD.WIDE.U32 R14, R8, R2, R14 ;  /* 0x00000002080e7225 */ /* 0x000fc800078e000e */
[----:B------:R-:W-:-:S05]  /*3710*/  IMAD R7, R8, R7, R0 ;  /* 0x0000000708077224 */ /* 0x000fca00078e0200 */
[----:B------:R-:W-:-:S07]  /*3720*/  IADD3 R12, PT, PT, R15, R7, RZ ;  /* 0x000000070f0c7210 */ /* 0x000fce0007ffe0ff */
.L_x_2995:
        /* <DEDUP_REMOVED lines=14> */
[----:B-1----:R-:W-:-:S02]  /*3810*/  ISETP.GE.U32.AND P1, PT, R8, R2, PT ;  /* 0x000000020800720c */ /* 0x002fc40003f26070 */
        /* <DEDUP_REMOVED lines=34> */
.L_x_3022:
[----:B------:R-:W-:Y:S01]  /*3a40*/  IMAD.U32 R2, RZ, RZ, UR4 ;  /* 0x00000004ff027e24 */ /* 0x000fe2000f8e00ff */
[----:B------:R-:W-:Y:S02]  /*3a50*/  MOV R0, UR5 ;  /* 0x0000000500007c02 */ /* 0x000fe40008000f00 */
[----:B------:R-:W-:-:S07]  /*3a60*/  MOV R7, 0x3a80 ;  /* 0x00003a8000077802 */ /* 0x000fce0000000f00 */
[----:B------:R-:W-:Y:S05]  /*3a70*/  CALL.REL.NOINC `($__internal_68_$__cuda_sm20_div_s64) ;  /* 0x0000001800bc7944 */ /* 0x000fea0003c00000 */
.L_x_3023:
[----:B------:R-:W-:Y:S05]  /*3a80*/  BSYNC.RECONVERGENT B1 ;  /* 0x0000000000017941 */ /* 0x000fea0003800200 */
.L_x_3021:
        /* <DEDUP_REMOVED lines=18> */
.L_x_3020:
[----:B------:R-:W-:Y:S05]  /*3bb0*/  BSYNC.RECONVERGENT B0 ;  /* 0x0000000000007941 */ /* 0x000fea0003800200 */
.L_x_3019:
[----:B------:R-:W1:Y:S01]  /*3bc0*/  LDCU.64 UR14, c[0x0][0x878] ;  /* 0x00010f00ff0e77ac */ /* 0x000e620008000a00 */
[----:B------:R-:W-:-:S05]  /*3bd0*/  IADD3 R6, P0, PT, R4, R6, RZ ;  /* 0x0000000604067210 */ /* 0x000fca0007f1e0ff */
[----:B------:R-:W-:Y:S01]  /*3be0*/  IMAD.X R5, RZ, RZ, R5, P0 ;  /* 0x000000ffff057224 */ /* 0x000fe200000e0605 */
[----:B-1----:R-:W-:-:S04]  /*3bf0*/  ISETP.GE.U32.AND P0, PT, R6, UR14, PT ;  /* 0x0000000e06007c0c */ /* 0x002fc8000bf06070 */
[----:B------:R-:W-:-:S13]  /*3c00*/  ISETP.GE.AND.EX P0, PT, R5, UR15, PT, P0 ;  /* 0x0000000f05007c0c */ /* 0x000fda000bf06300 */
[----:B------:R-:W-:Y:S05]  /*3c10*/  @!P0 BRA `(.L_x_3024) ;  /* 0xffffffc400648947 */ /* 0x000fea000383ffff */
[----:B------:R-:W-:Y:S05]  /*3c20*/  EXIT ;  /* 0x000000000000794d */ /* 0x000fea0003800000 */
.L_x_2968:
        /* <DEDUP_REMOVED lines=34> */
.L_x_3026:
[----:B------:R-:W-:-:S07]  /*3e50*/  MOV R0, 0x3e70 ;  /* 0x00003e7000007802 */ /* 0x000fce0000000f00 */
[----:B------:R-:W-:Y:S05]  /*3e60*/  CALL.REL.NOINC `($__internal_69_$__cuda_sm20_div_u64) ;  /* 0x0000001c001c7944 */ /* 0x000fea0003c00000 */
.L_x_3027:
[----:B------:R-:W-:Y:S05]  /*3e70*/  BSYNC.RECONVERGENT B0 ;  /* 0x0000000000007941 */ /* 0x000fea0003800200 */
.L_x_3025:
        /* <DEDUP_REMOVED lines=24> */
.L_x_3035:
[----:B----4-:R-:W-:Y:S02]  /*4000*/  IMAD R7, R5, UR6, RZ ;  /* 0x0000000605077c24 */ /* 0x010fe4000f8e02ff */
[----:B0-----:R-:W-:-:S04]  /*4010*/  IMAD.WIDE.U32 R2, R6, UR6, RZ ;  /* 0x0000000606027c25 */ /* 0x001fc8000f8e00ff */
[----:B------:R-:W-:Y:S01]  /*4020*/  IMAD R7, R6, UR7, R7 ;  /* 0x0000000706077c24 */ /* 0x000fe2000f8e0207 */
[----:B0-----:R-:W-:-:S03]  /*4030*/  LEA R8, P0, R2, UR8, 0x3 ;  /* 0x0000000802087c11 */ /* 0x001fc6000f8018ff */
[----:B------:R-:W-:-:S05]  /*4040*/  IMAD.IADD R3, R3, 0x1, R7 ;  /* 0x0000000103037824 */ /* 0x000fca00078e0207 */
[----:B------:R-:W-:-:S06]  /*4050*/  LEA.HI.X R9, R2, UR9, R3, 0x3, P0 ;  /* 0x0000000902097c11 */ /* 0x000fcc00080f1c03 */
[----:B------:R-:W3:Y:S01]  /*4060*/  LDG.E.64 R8, desc[UR10][R8.64] ;  /* 0x0000000a08087981 */ /* 0x000ee2000c1e1b00 */
[----:B------:R-:W-:Y:S01]  /*4070*/  IADD3 R23, P0, PT, R23, 0x1, RZ ;  /* 0x0000000117177810 */ /* 0x000fe20007f1e0ff */
[----:B------:R-:W-:Y:S05]  /*4080*/  YIELD ;  /* 0x0000000000007946 */ /* 0x000fea0003800000 */
[----:B------:R-:W-:Y:S01]  /*4090*/  IADD3.X R22, PT, PT, RZ, R22, RZ, P0, !PT ;  /* 0x00000016ff167210 */ /* 0x000fe200007fe4ff */
[----:B------:R-:W-:Y:S01]  /*40a0*/  BSSY.RECONVERGENT B1, `(.L_x_3030) ;  /* 0x0000039000017945 */ /* 0x000fe20003800200 */
[----:B------:R-:W-:-:S04]  /*40b0*/  ISETP.NE.U32.AND P0, PT, R23, R15, PT ;  /* 0x0000000f1700720c */ /* 0x000fc80003f05070 */
[----:B------:R-:W-:Y:S02]  /*40c0*/  ISETP.NE.AND.EX P0, PT, R22, RZ, PT, P0 ;  /* 0x000000ff1600720c */ /* 0x000fe40003f05300 */
[C---:B---3--:R-:W-:Y:S02]  /*40d0*/  ISETP.GT.U32.AND P1, PT, R8.reuse, UR12, PT ;  /* 0x0000000c08007c0c */ /* 0x048fe4000bf24070 */
        /* <DEDUP_REMOVED lines=33> */
.L_x_3033:
[----:B------:R-:W-:Y:S01]  /*42f0*/  MOV R2, UR4 ;  /* 0x0000000400027c02 */ /* 0x000fe20008000f00 */
[----:B------:R-:W-:Y:S01]  /*4300*/  IMAD.U32 R0, RZ, RZ, UR5 ;  /* 0x00000005ff007e24 */ /* 0x000fe2000f8e00ff */
[----:B------:R-:W-:-:S07]  /*4310*/  MOV R7, 0x4330 ;  /* 0x0000433000077802 */ /* 0x000fce0000000f00 */
[----:B--2---:R-:W-:Y:S05]  /*4320*/  CALL.REL.NOINC `($__internal_68_$__cuda_sm20_div_s64) ;  /* 0x0000001000907944 */ /* 0x004fea0003c00000 */
.L_x_3034:
[----:B--2---:R-:W-:Y:S05]  /*4330*/  BSYNC.RECONVERGENT B2 ;  /* 0x0000000000027941 */ /* 0x004fea0003800200 */
.L_x_3032:
        /* <DEDUP_REMOVED lines=15> */
.L_x_3031:
[----:B--2---:R-:W-:Y:S05]  /*4430*/  BSYNC.RECONVERGENT B1 ;  /* 0x0000000000017941 */ /* 0x004fea0003800200 */
.L_x_3030:
[----:B------:R-:W-:-:S04]  /*4440*/  IADD3 R6, P1, PT, R4, R6, RZ ;  /* 0x0000000604067210 */ /* 0x000fc80007f3e0ff */
[----:B------:R-:W-:Y:S01]  /*4450*/  IADD3.X R5, PT, PT, RZ, R5, RZ, P1, !PT ;  /* 0x00000005ff057210 */ /* 0x000fe20000ffe4ff */
[----:B------:R-:W-:Y:S08]  /*4460*/  @P0 BRA `(.L_x_3035) ;  /* 0xfffffff800e40947 */ /* 0x000ff0000383ffff */
.L_x_3029:
[----:B0-234-:R-:W-:Y:S05]  /*4470*/  BSYNC B0 ;  /* 0x0000000000007941 */ /* 0x01dfea0003800000 */
.L_x_3028:
[----:B------:R-:W0:Y:S01]  /*4480*/  LDC.64 R12, c[0x0][0x868] ;  /* 0x00021a00ff0c7b82 */ /* 0x000e220000000a00 */
[----:B------:R-:W-:-:S04]  /*4490*/  ISETP.GE.U32.AND P0, PT, R21, 0x3, PT ;  /* 0x000000031500780c */ /* 0x000fc80003f06070 */
[----:B------:R-:W-:-:S13]  /*44a0*/  ISETP.GE.U32.AND.EX P0, PT, R14, RZ, PT, P0 ;  /* 0x000000ff0e00720c */ /* 0x000fda0003f06100 */
[----:B------:R-:W-:Y:S05]  /*44b0*/  @!P0 EXIT ;  /* 0x000000000000894d */ /* 0x000fea0003800000 */
[----:B------:R-:W-:Y:S01]  /*44c0*/  BSSY B0, `(.L_x_3036) ;  /* 0x0000109000007945 */ /* 0x000fe20003800000 */
.L_x_3057:
[----:B------:R-:W-:Y:S02]  /*44d0*/  IMAD R7, R5, UR20, RZ ;  /* 0x0000001405077c24 */ /* 0x000fe4000f8e02ff */
[----:B0-----:R-:W-:-:S04]  /*44e0*/  IMAD.WIDE.U32 R2, R6, UR20, RZ ;  /* 0x0000001406027c25 */ /* 0x001fc8000f8e00ff */
[----:B------:R-:W-:Y:S01]  /*44f0*/  IMAD R7, R6, UR21, R7 ;  /* 0x0000001506077c24 */ /* 0x000fe2000f8e0207 */
[----:B------:R-:W-:-:S03]  /*4500*/  LEA R8, P0, R2, UR22, 0x3 ;  /* 0x0000001602087c11 */ /* 0x000fc6000f8018ff */
[----:B------:R-:W-:-:S05]  /*4510*/  IMAD.IADD R3, R3, 0x1, R7 ;  /* 0x0000000103037824 */ /* 0x000fca00078e0207 */
[----:B------:R-:W-:-:S06]  /*4520*/  LEA.HI.X R9, R2, UR23, R3, 0x3, P0 ;  /* 0x0000001702097c11 */ /* 0x000fcc00080f1c03 */
[----:B------:R-:W2:Y:S01]  /*4530*/  LDG.E.64 R8, desc[UR10][R8.64] ;  /* 0x0000000a08087981 */ /* 0x000ea2000c1e1b00 */
[----:B------:R-:W-:Y:S05]  /*4540*/  YIELD ;  /* 0x0000000000007946 */ /* 0x000fea0003800000 */
[----:B------:R-:W-:Y:S01]  /*4550*/  BSSY.RECONVERGENT B1, `(.L_x_3037) ;  /* 0x0000037000017945 */ /* 0x000fe20003800200 */
[C---:B--2---:R-:W-:Y:S02]  /*4560*/  ISETP.GT.U32.AND P0, PT, R8.reuse, UR30, PT ;  /* 0x0000001e08007c0c */ /* 0x044fe4000bf04070 */
[----:B0-----:R-:W-:Y:S02]  /*4570*/  ISETP.LT.U32.AND P1, PT, R8, R12, PT ;  /* 0x0000000c0800720c */ /* 0x001fe40003f21070 */
        /* <DEDUP_REMOVED lines=32> */
.L_x_3040:
[----:B------:R-:W-:Y:S01]  /*4780*/  IMAD.U32 R2, RZ, RZ, UR4 ;  /* 0x00000004ff027e24 */ /* 0x000fe2000f8e00ff */
[----:B------:R-:W-:Y:S02]  /*4790*/  MOV R0, UR5 ;  /* 0x0000000500007c02 */ /* 0x000fe40008000f00 */
[----:B------:R-:W-:-:S07]  /*47a0*/  MOV R7, 0x47c0 ;  /* 0x000047c000077802 */ /* 0x000fce0000000f00 */
[----:B------:R-:W-:Y:S05]  /*47b0*/  CALL.REL.NOINC `($__internal_68_$__cuda_sm20_div_s64) ;  /* 0x0000000c006c7944 */ /* 0x000fea0003c00000 */
.L_x_3041:
[----:B------:R-:W-:Y:S05]  /*47c0*/  BSYNC.RECONVERGENT B2 ;  /* 0x0000000000027941 */ /* 0x000fea0003800200 */
.L_x_3039:
        /* <DEDUP_REMOVED lines=15> */
.L_x_3038:
[----:B------:R-:W-:Y:S05]  /*48c0*/  BSYNC.RECONVERGENT B1 ;  /* 0x0000000000017941 */ /* 0x000fea0003800200 */
.L_x_3037:
        /* <DEDUP_REMOVED lines=8> */
[----:B------:R-:W2:Y:S01]  /*4950*/  LDG.E.64 R8, desc[UR10][R8.64] ;  /* 0x0000000a08087981 */ /* 0x000ea2000c1e1b00 */
[----:B------:R-:W-:Y:S01]  /*4960*/  BSSY.RECONVERGENT B1, `(.L_x_3042) ;  /* 0x0000037000017945 */ /* 0x000fe20003800200 */
[C---:B--2---:R-:W-:Y:S02]  /*4970*/  ISETP.GT.U32.AND P0, PT, R8.reuse, UR30, PT ;  /* 0x0000001e08007c0c */ /* 0x044fe4000bf04070 */
        /* <DEDUP_REMOVED lines=33> */
.L_x_3045:
[----:B------:R-:W-:Y:S01]  /*4b90*/  MOV R2, UR4 ;  /* 0x0000000400027c02 */ /* 0x000fe20008000f00 */
[----:B------:R-:W-:Y:S01]  /*4ba0*/  IMAD.U32 R0, RZ, RZ, UR5 ;  /* 0x00000005ff007e24 */ /* 0x000fe2000f8e00ff */
[----:B------:R-:W-:-:S07]  /*4bb0*/  MOV R7, 0x4bd0 ;  /* 0x00004bd000077802 */ /* 0x000fce0000000f00 */
[----:B------:R-:W-:Y:S05]  /*4bc0*/  CALL.REL.NOINC `($__internal_68_$__cuda_sm20_div_s64) ;  /* 0x0000000800687944 */ /* 0x000fea0003c00000 */
.L_x_3046:
[----:B------:R-:W-:Y:S05]  /*4bd0*/  BSYNC.RECONVERGENT B2 ;  /* 0x0000000000027941 */ /* 0x000fea0003800200 */
.L_x_3044:
        /* <DEDUP_REMOVED lines=15> */
.L_x_3043:
[----:B------:R-:W-:Y:S05]  /*4cd0*/  BSYNC.RECONVERGENT B1 ;  /* 0x0000000000017941 */ /* 0x000fea0003800200 */
.L_x_3042:
        /* <DEDUP_REMOVED lines=44> */
.L_x_3050:
[----:B------:R-:W-:Y:S01]  /*4fa0*/  IMAD.U32 R2, RZ, RZ, UR4 ;  /* 0x00000004ff027e24 */ /* 0x000fe2000f8e00ff */
[----:B------:R-:W-:Y:S02]  /*4fb0*/  MOV R0, UR5 ;  /* 0x0000000500007c02 */ /* 0x000fe40008000f00 */
[----:B------:R-:W-:-:S07]  /*4fc0*/  MOV R7, 0x4fe0 ;  /* 0x00004fe000077802 */ /* 0x000fce0000000f00 */
[----:B------:R-:W-:Y:S05]  /*4fd0*/  CALL.REL.NOINC `($__internal_68_$__cuda_sm20_div_s64) ;  /* 0x0000000400647944 */ /* 0x000fea0003c00000 */
.L_x_3051:
[----:B------:R-:W-:Y:S05]  /*4fe0*/  BSYNC.RECONVERGENT B2 ;  /* 0x0000000000027941 */ /* 0x000fea0003800200 */
.L_x_3049:
        /* <DEDUP_REMOVED lines=15> */
.L_x_3048:
[----:B------:R-:W-:Y:S05]  /*50e0*/  BSYNC.RECONVERGENT B1 ;  /* 0x0000000000017941 */ /* 0x000fea0003800200 */
.L_x_3047:
        /* <DEDUP_REMOVED lines=44> */
.L_x_3055:
[----:B------:R-:W-:Y:S01]  /*53b0*/  MOV R2, UR4 ;  /* 0x0000000400027c02 */ /* 0x000fe20008000f00 */
[----:B------:R-:W-:Y:S01]  /*53c0*/  IMAD.U32 R0, RZ, RZ, UR5 ;  /* 0x00000005ff007e24 */ /* 0x000fe2000f8e00ff */
[----:B------:R-:W-:-:S07]  /*53d0*/  MOV R7, 0x53f0 ;  /* 0x000053f000077802 */ /* 0x000fce0000000f00 */
[----:B------:R-:W-:Y:S05]  /*53e0*/  CALL.REL.NOINC `($__internal_68_$__cuda_sm20_div_s64) ;  /* 0x0000000000607944 */ /* 0x000fea0003c00000 */
.L_x_3056:
[----:B------:R-:W-:Y:S05]  /*53f0*/  BSYNC.RECONVERGENT B2 ;  /* 0x0000000000027941 */ /* 0x000fea0003800200 */
.L_x_3054:
        /* <DEDUP_REMOVED lines=15> */
.L_x_3053:
[----:B------:R-:W-:Y:S05]  /*54f0*/  BSYNC.RECONVERGENT B1 ;  /* 0x0000000000017941 */ /* 0x000fea0003800200 */
.L_x_3052:
[----:B------:R-:W-:-:S04]  /*5500*/  IADD3 R6, P0, PT, R4, R6, RZ ;  /* 0x0000000604067210 */ /* 0x000fc80007f1e0ff */
[----:B------:R-:W-:Y:S02]  /*5510*/  IADD3.X R5, PT, PT, RZ, R5, RZ, P0, !PT ;  /* 0x00000005ff057210 */ /* 0x000fe400007fe4ff */
[----:B------:R-:W-:-:S04]  /*5520*/  ISETP.GE.U32.AND P0, PT, R6, UR32, PT ;  /* 0x0000002006007c0c */ /* 0x000fc8000bf06070 */
[----:B------:R-:W-:-:S13]  /*5530*/  ISETP.GE.AND.EX P0, PT, R5, UR33, PT, P0 ;  /* 0x0000002105007c0c */ /* 0x000fda000bf06300 */
[----:B------:R-:W-:Y:S05]  /*5540*/  @!P0 BRA `(.L_x_3057) ;  /* 0xffffffec00e08947 */ /* 0x000fea000383ffff */
[----:B------:R-:W-:Y:S05]  /*5550*/  BSYNC B0 ;  /* 0x0000000000007941 */ /* 0x000fea0003800000 */
.L_x_3036:
[----:B------:R-:W-:Y:S05]  /*5560*/  EXIT ;  /* 0x000000000000794d */ /* 0x000fea0003800000 */
        .weak           $__internal_68_$__cuda_sm20_div_s64
        .type           $__internal_68_$__cuda_sm20_div_s64,@function
        .size           $__internal_68_$__cuda_sm20_div_s64,($__internal_69_$__cuda_sm20_div_u64 - $__internal_68_$__cuda_sm20_div_s64)
$__internal_68_$__cuda_sm20_div_s64:
        /* <DEDUP_REMOVED lines=86> */
[----:B------:R-:W-:Y:S06]  /*5ad0*/  RET.REL.NODEC R10 `(_ZN2at4cuda17kernelHistogram1DIlllLi1ELi2ELin1ELNS0_23CUDAHistogramMemoryTypeE1EZNS0_21CUDA_tensor_histogramIllLb0EEEbNS_6TensorES4_S4_lNS_14AccumulateTypeIT0_Lb1EE4typeES8_NS0_13TensorArgTypeES9_S9_EUllE0_EEvNS0_6detail10TensorInfoIT_T1_EESF_NSC_IKS6_SE_EElS8_S8_SE_T6_) ;  /* 0xffffffa40a487950 */ /* 0x000fec0003c3ffff */
        .weak           $__internal_69_$__cuda_sm20_div_u64
        .type           $__internal_69_$__cuda_sm20_div_u64,@function
        .size           $__internal_69_$__cuda_sm20_div_u64,(.L_x_6445 - $__internal_69_$__cuda_sm20_div_u64)
$__internal_69_$__cuda_sm20_div_u64:
        /* <DEDUP_REMOVED lines=69> */
[----:B------:R-:W-:Y:S06]  /*5f30*/  RET.REL.NODEC R2 `(_ZN2at4cuda17kernelHistogram1DIlllLi1ELi2ELin1ELNS0_23CUDAHistogramMemoryTypeE1EZNS0_21CUDA_tensor_histogramIllLb0EEEbNS_6TensorES4_S4_lNS_14AccumulateTypeIT0_Lb1EE4typeES8_NS0_13TensorArgTypeES9_S9_EUllE0_EEvNS0_6detail10TensorInfoIT_T1_EESF_NSC_IKS6_SE_EElS8_S8_SE_T6_) ;  /* 0xffffffa002307950 */ /* 0x000fec0003c3ffff */
.L_x_3058:
        /* <DEDUP_REMOVED lines=12> */
.L_x_6445:


//--------------------- .text._ZN2at4cuda17kernelHistogram1DIlllLi1ELi2ELin1ELNS0_23CUDAHistogramMemoryTypeE0EZNS0_21CUDA_tensor_histogramIllLb0EEEbNS_6TensorES4_S4_lNS_14AccumulateTypeIT0_Lb1EE4typeES8_NS0_13TensorArgTypeES9_S9_EUllE0_EEvNS0_6detail10TensorInfoIT_T1_EESF_NSC_IKS6_SE_EElS8_S8_SE_T6_ --------------------------
	.section	.text._ZN2at4cuda17kernelHistogram1DIlllLi1ELi2ELin1ELNS0_23CUDAHistogramMemoryTypeE0EZNS0_21CUDA_tensor_histogramIllLb0EEEbNS_6TensorES4_S4_lNS_14AccumulateTypeIT0_Lb1EE4typeES8_NS0_13TensorArgTypeES9_S9_EUllE0_EEvNS0_6detail10TensorInfoIT_T1_EESF_NSC_IKS6_SE_EElS8_S8_SE_T6_,"ax",@progbits
	.align	128
        .global         _ZN2at4cuda17kernelHistogram1DIlllLi1ELi2ELin1ELNS0_23CUDAHistogramMemoryTypeE0EZNS0_21CUDA_tensor_histogramIllLb0EEEbNS_6TensorES4_S4_lNS_14AccumulateTypeIT0_Lb1EE4typeES8_NS0_13TensorArgTypeES9_S9_EUllE0_EEvNS0_6detail10TensorInfoIT_T1_EESF_NSC_IKS6_SE_EElS8_S8_SE_T6_
        .type           _ZN2at4cuda17kernelHistogram1DIlllLi1ELi2ELin1ELNS0_23CUDAHistogramMemoryTypeE0EZNS0_21CUDA_tensor_histogramIllLb0EEEbNS_6TensorES4_S4_lNS_14AccumulateTypeIT0_Lb1EE4typeES8_NS0_13TensorArgTypeES9_S9_EUllE0_EEvNS0_6detail10TensorInfoIT_T1_EESF_NSC_IKS6_SE_EElS8_S8_SE_T6_,@function
        .size           _ZN2at4cuda17kernelHistogram1DIlllLi1ELi2ELin1ELNS0_23CUDAHistogramMemoryTypeE0EZNS0_21CUDA_tensor_histogramIllLb0EEEbNS_6TensorES4_S4_lNS_14AccumulateTypeIT0_Lb1EE4typeES8_NS0_13TensorArgTypeES9_S9_EUllE0_EEvNS0_6detail10TensorInfoIT_T1_EESF_NSC_IKS6_SE_EElS8_S8_SE_T6_,(.L_x_6447 - _ZN2at4cuda17kernelHistogram1DIlllLi1ELi2ELin1ELNS0_23CUDAHistogramMemoryTypeE0EZNS0_21CUDA_tensor_histogramIllLb0EEEbNS_6TensorES4_S4_lNS_14AccumulateTypeIT0_Lb1EE4typeES8_NS0_13TensorArgTypeES9_S9_EUllE0_EEvNS0_6detail10TensorInfoIT_T1_EESF_NSC_IKS6_SE_EElS8_S8_SE_T6_)
        .other          _ZN2at4cuda17kernelHistogram1DIlllLi1ELi2ELin1ELNS0_23CUDAHistogramMemoryTypeE0EZNS0_21CUDA_tensor_histogramIllLb0EEEbNS_6TensorES4_S4_lNS_14AccumulateTypeIT0_Lb1EE4typeES8_NS0_13TensorArgTypeES9_S9_EUllE0_EEvNS0_6detail10TensorInfoIT_T1_EESF_NSC_IKS6_SE_EElS8_S8_SE_T6_,@"STO_CUDA_ENTRY STV_DEFAULT"
_ZN2at4cuda17kernelHistogram1DIlllLi1ELi2ELin1ELNS0_23CUDAHistogramMemoryTypeE0EZNS0_21CUDA_tensor_histogramIllLb0EEEbNS_6TensorES4_S4_lNS_14AccumulateTypeIT0_Lb1EE4typeES8_NS0_13TensorArgTypeES9_S9_EUllE0_EEvNS0_6detail10TensorInfoIT_T1_EESF_NSC_IKS6_SE_EElS8_S8_SE_T6_:
.text._ZN2at4cuda17kernelHistogram1DIlllLi1ELi2ELin1ELNS0_23CUDAHistogramMemoryTypeE0EZNS0_21CUDA_tensor_histogramIllLb0EEEbNS_6TensorES4_S4_lNS_14AccumulateTypeIT0_Lb1EE4typeES8_NS0_13TensorArgTypeES9_S9_EUllE0_EEvNS0_6detail10TensorInfoIT_T1_EESF_NSC_IKS6_SE_EElS8_S8_SE_T6_:
        /* <DEDUP_REMOVED lines=45> */
.L_x_3062:
[----:B------:R-:W-:Y:S01]  /*02d0*/  IMAD.MOV.U32 R3, RZ, RZ, R6 ;  /* 0x000000ffff037224 */ /* 0x000fe200078e0006 */
[----:B------:R-:W-:-:S07]  /*02e0*/  MOV R8, 0x300 ;  /* 0x0000030000087802 */ /* 0x000fce0000000f00 */
[----:B------:R-:W-:Y:S05]  /*02f0*/  CALL.REL.NOINC `($__internal_71_$__cuda_sm20_div_u64) ;  /* 0x0000006800207944 */ /* 0x000fea0003c00000 */
.L_x_3063:
[----:B------:R-:W-:Y:S05]  /*0300*/  BSYNC.RECONVERGENT B1 ;  /* 0x0000000000017941 */ /* 0x000fea0003800200 */
.L_x_3061:
        /* <DEDUP_REMOVED lines=20> */
.L_x_3066:
        /* <DEDUP_REMOVED lines=9> */
.L_x_3065:
[----:B------:R-:W-:Y:S05]  /*04e0*/  BSYNC.RECONVERGENT B1 ;  /* 0x0000000000017941 */ /* 0x000fea0003800200 */
.L_x_3064:
[----:B------:R-:W-:Y:S05]  /*04f0*/  @!P1 BRA `(.L_x_3060) ;  /* 0x0000000000409947 */ /* 0x000fea0003800000 */
[----:B------:R-:W0:Y:S01]  /*0500*/  S2R R3, SR_CgaCtaId ;  /* 0x0000000000037919 */ /* 0x000e220000008800 */
[----:B------:R-:W-:-:S04]  /*0510*/  MOV R0, 0x400 ;  /* 0x0000040000007802 */ /* 0x000fc80000000f00 */
[----:B0-----:R-:W-:-:S07]  /*0520*/  LEA R2, R3, R0, 0x18 ;  /* 0x0000000003027211 */ /* 0x001fce00078ec0ff */
.L_x_3067:
        /* <DEDUP_REMOVED lines=13> */
.L_x_3060:
[----:B------:R-:W-:Y:S05]  /*0600*/  BSYNC.RECONVERGENT B0 ;  /* 0x0000000000007941 */ /* 0x000fea0003800200 */
.L_x_3059:
        /* <DEDUP_REMOVED lines=24> */
.L_x_3127:
        /* <DEDUP_REMOVED lines=10> */
.L_x_3095:
        /* <DEDUP_REMOVED lines=34> */
.L_x_3072:
[----:B------:R-:W-:Y:S01]  /*0a50*/  IMAD.MOV.U32 R7, RZ, RZ, R15 ;  /* 0x000000ffff077224 */ /* 0x000fe200078e000f */
[----:B------:R-:W-:Y:S01]  /*0a60*/  MOV R5, R12 ;  /* 0x0000000c00057202 */ /* 0x000fe20000000f00 */
[----:B------:R-:W-:Y:S01]  /*0a70*/  IMAD.MOV.U32 R4, RZ, RZ, R13 ;  /* 0x000000ffff047224 */ /* 0x000fe200078e000d */
[----:B------:R-:W-:-:S07]  /*0a80*/  MOV R3, 0xaa0 ;  /* 0x00000aa000037802 */ /* 0x000fce0000000f00 */
[----:B------:R-:W-:Y:S05]  /*0a90*/  CALL.REL.NOINC `($__internal_70_$__cuda_sm20_div_s64) ;  /* 0x0000005800dc7944 */ /* 0x000fea0003c00000 */
        /* <DEDUP_REMOVED lines=11> */
.L_x_3073:
[----:B------:R-:W-:Y:S05]  /*0b50*/  BSYNC.RECONVERGENT B0 ;  /* 0x0000000000007941 */ /* 0x000fea0003800200 */
.L_x_3071:
        /* <DEDUP_REMOVED lines=40> */
.L_x_3075:
[----:B------:R-:W-:Y:S01]  /*0de0*/  IMAD.MOV.U32 R7, RZ, RZ, R12 ;  /* 0x000000ffff077224 */ /* 0x000fe200078e000c */
[----:B------:R-:W-:Y:S01]  /*0df0*/  MOV R5, R14 ;  /* 0x0000000e00057202 */ /* 0x000fe20000000f00 */
[----:B------:R-:W-:Y:S01]  /*0e00*/  IMAD.MOV.U32 R6, RZ, RZ, R13 ;  /* 0x000000ffff067224 */ /* 0x000fe200078e000d */
[----:B------:R-:W-:Y:S01]  /*0e10*/  MOV R3, 0xe40 ;  /* 0x00000e4000037802 */ /* 0x000fe20000000f00 */
[----:B------:R-:W-:-:S07]  /*0e20*/  IMAD.MOV.U32 R4, RZ, RZ, R15 ;  /* 0x000000ffff047224 */ /* 0x000fce00078e000f */
[----:B------:R-:W-:Y:S05]  /*0e30*/  CALL.REL.NOINC `($__internal_70_$__cuda_sm20_div_s64) ;  /* 0x0000005400f47944 */ /* 0x000fea0003c00000 */
        /* <DEDUP_REMOVED lines=10> */
.L_x_3076:
[----:B------:R-:W-:Y:S05]  /*0ee0*/  BSYNC.RECONVERGENT B0 ;  /* 0x0000000000007941 */ /* 0x000fea0003800200 */
.L_x_3074:
        /* <DEDUP_REMOVED lines=38> */
.L_x_3078:
[----:B------:R-:W-:Y:S01]  /*1150*/  IMAD.MOV.U32 R7, RZ, RZ, R12 ;  /* 0x000000ffff077224 */ /* 0x000fe200078e000c */
[----:B------:R-:W-:Y:S01]  /*1160*/  MOV R5, R14 ;  /* 0x0000000e00057202 */ /* 0x000fe20000000f00 */
[----:B------:R-:W-:Y:S01]  /*1170*/  IMAD.MOV.U32 R6, RZ, RZ, R13 ;  /* 0x000000ffff067224 */ /* 0x000fe200078e000d */
[----:B------:R-:W-:Y:S01]  /*1180*/  MOV R3, 0x11b0 ;  /* 0x000011b000037802 */ /* 0x000fe20000000f00 */
[----:B------:R-:W-:-:S07]  /*1190*/  IMAD.MOV.U32 R4, RZ, RZ, R15 ;  /* 0x000000ffff047224 */ /* 0x000fce00078e000f */
[----:B------:R-:W-:Y:S05]  /*11a0*/  CALL.REL.NOINC `($__internal_70_$__cuda_sm20_div_s64) ;  /* 0x0000005400187944 */ /* 0x000fea0003c00000 */
        /* <DEDUP_REMOVED lines=11> */
.L_x_3079:
[----:B------:R-:W-:Y:S05]  /*1260*/  BSYNC.RECONVERGENT B0 ;  /* 0x0000000000007941 */ /* 0x000fea0003800200 */
.L_x_3077:
        /* <DEDUP_REMOVED lines=37> */
.L_x_3081:
        /* <DEDUP_REMOVED lines=16> */
.L_x_3082:
[----:B------:R-:W-:Y:S05]  /*15c0*/  BSYNC.RECONVERGENT B0 ;  /* 0x0000000000007941 */ /* 0x000fea0003800200 */
.L_x_3080:
        /* <DEDUP_REMOVED lines=38> */
.L_x_3084:
        /* <DEDUP_REMOVED lines=16> */
.L_x_3085:
[----:B------:R-:W-:Y:S05]  /*1930*/  BSYNC.RECONVERGENT B0 ;  /* 0x0000000000007941 */ /* 0x000fea0003800200 */
.L_x_3083:
        /* <DEDUP_REMOVED lines=38> */
.L_x_3087:
        /* <DEDUP_REMOVED lines=16> */
.L_x_3088:
[----:B------:R-:W-:Y:S05]  /*1ca0*/  BSYNC.RECONVERGENT B0 ;  /* 0x0000000000007941 */ /* 0x000fea0003800200 */
.L_x_3086:
        /* <DEDUP_REMOVED lines=38> */
.L_x_3090:
        /* <DEDUP_REMOVED lines=16> */
.L_x_3091:
[----:B------:R-:W-:Y:S05]  /*2010*/  BSYNC.RECONVERGENT B0 ;  /* 0x0000000000007941 */ /* 0x000fea0003800200 */
.L_x_3089:
        /* <DEDUP_REMOVED lines=37> */
.L_x_3093:
[----:B------:R-:W-:Y:S01]  /*2270*/  MOV R7, R12 ;  /* 0x0000000c00077202 */ /* 0x000fe20000000f00 */
[----:B------:R-:W-:Y:S01]  /*2280*/  IMAD.MOV.U32 R6, RZ, RZ, R13 ;  /* 0x000000ffff067224 */ /* 0x000fe200078e000d */
[----:B------:R-:W-:Y:S01]  /*2290*/  MOV R4, R15 ;  /* 0x0000000f00047202 */ /* 0x000fe20000000f00 */
[----:B------:R-:W-:Y:S01]  /*22a0*/  IMAD.MOV.U32 R5, RZ, RZ, R14 ;  /* 0x000000ffff057224 */ /* 0x000fe200078e000e */
[----:B------:R-:W-:-:S07]  /*22b0*/  MOV R3, 0x22d0 ;  /* 0x000022d000037802 */ /* 0x000fce0000000f00 */
[----:B------:R-:W-:Y:S05]  /*22c0*/  CALL.REL.NOINC `($__internal_70_$__cuda_sm20_div_s64) ;  /* 0x0000004000d07944 */ /* 0x000fea0003c00000 */
        /* <DEDUP_REMOVED lines=11> */
.L_x_3094:
[----:B------:R-:W-:Y:S05]  /*2380*/  BSYNC.RECONVERGENT B0 ;  /* 0x0000000000007941 */ /* 0x000fea0003800200 */
.L_x_3092:
        /* <DEDUP_REMOVED lines=11> */
.L_x_3070:
        /* <DEDUP_REMOVED lines=41> */
.L_x_3100:
        /* <DEDUP_REMOVED lines=16> */
.L_x_3101:
[----:B------:R-:W-:Y:S05]  /*27d0*/  BSYNC.RECONVERGENT B1 ;  /* 0x0000000000017941 */ /* 0x000fea0003800200 */
.L_x_3099:
        /* <DEDUP_REMOVED lines=40> */
.L_x_3103:
        /* <DEDUP_REMOVED lines=16> */
.L_x_3104:
[----:B------:R-:W-:Y:S05]  /*2b60*/  BSYNC.RECONVERGENT B1 ;  /* 0x0000000000017941 */ /* 0x000fea0003800200 */
.L_x_3102:
        /* <DEDUP_REMOVED lines=38> */
.L_x_3106:
        /* <DEDUP_REMOVED lines=17> */
.L_x_3107:
[----:B------:R-:W-:Y:S05]  /*2ee0*/  BSYNC.RECONVERGENT B1 ;  /* 0x0000000000017941 */ /* 0x000fea0003800200 */
.L_x_3105:
        /* <DEDUP_REMOVED lines=37> */
.L_x_3109:
        /* <DEDUP_REMOVED lines=17> */
.L_x_3110:
[----:B------:R-:W-:Y:S05]  /*3250*/  BSYNC.RECONVERGENT B1 ;  /* 0x0000000000017941 */ /* 0x000fea0003800200 */
.L_x_3108:
[----:B------:R0:W1:Y:S02]  /*3260*/  LDC.64 R4, c[0x0][R20+0x450] ;  /* 0x0001140014047b82 */ /* 0x0000640000000a00 */
[----:B0-----:R-:W-:Y:S01]  /*3270*/  MOV R20, R18 ;  /* 0x0000001200147202 */ /* 0x001fe20000000f00 */
[----:B-1----:R-:W-:-:S04]  /*3280*/  IMAD R5, R5, R9, RZ ;  /* 0x0000000905057224 */ /* 0x002fc800078e02ff */
[----:B------:R-:W-:-:S04]  /*3290*/  IMAD.WIDE.U32 R8, R4, R9, R20 ;  /* 0x0000000904087225 */ /* 0x000fc800078e0014 */
[----:B------:R-:W-:Y:S02]  /*32a0*/  IMAD R5, R4, R3, R5 ;  /* 0x0000000304057224 */ /* 0x000fe400078e0205 */
[----:B------:R-:W-:Y:S02]  /*32b0*/  IMAD.MOV.U32 R19, RZ, RZ, R8 ;  /* 0x000000ffff137224 */ /* 0x000fe400078e0008 */
[----:B------:R-:W-:-:S07]  /*32c0*/  IMAD.IADD R18, R9, 0x1, R5 ;  /* 0x0000000109127824 */ /* 0x000fce00078e0205 */
.L_x_3098:
        /* <DEDUP_REMOVED lines=39> */
.L_x_3113:
        /* <DEDUP_REMOVED lines=16> */
.L_x_3114:
[----:B------:R-:W-:Y:S05]  /*3640*/  BSYNC.RECONVERGENT B1 ;  /* 0x0000000000017941 */ /* 0x000fea0003800200 */
.L_x_3112:
        /* <DEDUP_REMOVED lines=39> */
.L_x_3116:
[----:B------:R-:W-:Y:S01]  /*38c0*/  IMAD.MOV.U32 R7, RZ, RZ, R12 ;  /* 0x000000ffff077224 */ /* 0x000fe200078e000c */
[----:B------:R-:W-:Y:S01]  /*38d0*/  MOV R6, R13 ;  /* 0x0000000d00067202 */ /* 0x000fe20000000f00 */
[----:B------:R-:W-:Y:S01]  /*38e0*/  IMAD.MOV.U32 R5, RZ, RZ, R14 ;  /* 0x000000ffff057224 */ /* 0x000fe200078e000e */
[----:B------:R-:W-:Y:S01]  /*38f0*/  MOV R3, 0x3920 ;  /* 0x0000392000037802 */ /* 0x000fe20000000f00 */
[----:B------:R-:W-:-:S07]  /*3900*/  IMAD.MOV.U32 R4, RZ, RZ, R15 ;  /* 0x000000ffff047224 */ /* 0x000fce00078e000f */
[----:B------:R-:W-:Y:S05]  /*3910*/  CALL.REL.NOINC `($__internal_70_$__cuda_sm20_div_s64) ;  /* 0x0000002c003c7944 */ /* 0x000fea0003c00000 */
        /* <DEDUP_REMOVED lines=11> */
.L_x_3117:
[----:B------:R-:W-:Y:S05]  /*39d0*/  BSYNC.RECONVERGENT B1 ;  /* 0x0000000000017941 */ /* 0x000fea0003800200 */
.L_x_3115:
[----:B------:R0:W1:Y:S02]  /*39e0*/  LDC.64 R4, c[0x0][R20+0x450] ;  /* 0x0001140014047b82 */ /* 0x0000640000000a00 */
[----:B0-----:R-:W-:Y:S02]  /*39f0*/  IMAD.MOV.U32 R20, RZ, RZ, R18 ;  /* 0x000000ffff147224 */ /* 0x001fe400078e0012 */
[-C--:B-1----:R-:W-:Y:S02]  /*3a00*/  IMAD R5, R5, R9.reuse, RZ ;  /* 0x0000000905057224 */ /* 0x082fe400078e02ff */
[----:B------:R-:W-:-:S04]  /*3a10*/  IMAD.WIDE.U32 R8, R4, R9, R20 ;  /* 0x0000000904087225 */ /* 0x000fc800078e0014 */
[----:B------:R-:W-:Y:S02]  /*3a20*/  IMAD R5, R4, R3, R5 ;  /* 0x0000000304057224 */ /* 0x000fe400078e0205 */
[----:B------:R-:W-:-:S03]  /*3a30*/  IMAD.MOV.U32 R19, RZ, RZ, R8 ;  /* 0x000000ffff137224 */ /* 0x000fc600078e0008 */
[----:B------:R-:W-:-:S07]  /*3a40*/  IADD3 R18, PT, PT, R9, R5, RZ ;  /* 0x0000000509127210 */ /* 0x000fce0007ffe0ff */
.L_x_3111:
        /* <DEDUP_REMOVED lines=36> */
.L_x_3119:
[----:B------:R-:W-:Y:S01]  /*3c90*/  IMAD.MOV.U32 R7, RZ, RZ, R15 ;  /* 0x000000ffff077224 */ /* 0x000fe200078e000f */
[----:B------:R-:W-:Y:S01]  /*3ca0*/  MOV R4, R13 ;  /* 0x0000000d00047202 */ /* 0x000fe20000000f00 */
[----:B------:R-:W-:Y:S01]  /*3cb0*/  IMAD.MOV.U32 R5, RZ, RZ, R12 ;  /* 0x000000ffff057224 */ /* 0x000fe200078e000c */
[----:B------:R-:W-:-:S07]  /*3cc0*/  MOV R3, 0x3ce0 ;  /* 0x00003ce000037802 */ /* 0x000fce0000000f00 */
[----:B------:R-:W-:Y:S05]  /*3cd0*/  CALL.REL.NOINC `($__internal_70_$__cuda_sm20_div_s64) ;  /* 0x00000028004c7944 */ /* 0x000fea0003c00000 */
        /* <DEDUP_REMOVED lines=11> */
.L_x_3120:
[----:B------:R-:W-:Y:S05]  /*3d90*/  BSYNC.RECONVERGENT B1 ;  /* 0x0000000000017941 */ /* 0x000fea0003800200 */
.L_x_3118:
        /* <DEDUP_REMOVED lines=9> */
.L_x_3097:
[----:B------:R-:W-:Y:S05]  /*3e30*/  BSYNC.RECONVERGENT B0 ;  /* 0x0000000000007941 */ /* 0x000fea0003800200 */
.L_x_3096:
[----:B------:R-:W0:Y:S01]  /*3e40*/  LDCU.64 UR6, c[0x0][0x790] ;  /* 0x0000f200ff0677ac */ /* 0x000e220008000a00 */
[----:B------:R-:W-:Y:S02]  /*3e50*/  IMAD.MOV.U32 R4, RZ, RZ, R19 ;  /* 0x000000ffff047224 */ /* 0x000fe400078e0013 */
        /* <DEDUP_REMOVED lines=48> */
.L_x_3124:
[----:B------:R-:W-:Y:S01]  /*4160*/  IMAD.MOV.U32 R7, RZ, RZ, R4 ;  /* 0x000000ffff077224 */ /* 0x000fe200078e0004 */
[----:B------:R-:W-:Y:S01]  /*4170*/  MOV R5, R2 ;  /* 0x0000000200057202 */ /* 0x000fe20000000f00 */
[----:B------:R-:W-:Y:S01]  /*4180*/  IMAD.MOV.U32 R4, RZ, RZ, R28 ;  /* 0x000000ffff047224 */ /* 0x000fe200078e001c */
[----:B------:R-:W-:-:S07]  /*4190*/  MOV R3, 0x41b0 ;  /* 0x000041b000037802 */ /* 0x000fce0000000f00 */
[----:B------:R-:W-:Y:S05]  /*41a0*/  CALL.REL.NOINC `($__internal_70_$__cuda_sm20_div_s64) ;  /* 0x0000002400187944 */ /* 0x000fea0003c00000 */
.L_x_3125:
[----:B------:R-:W-:Y:S05]  /*41b0*/  BSYNC.RECONVERGENT B1 ;  /* 0x0000000000017941 */ /* 0x000fea0003800200 */
.L_x_3123:
        /* <DEDUP_REMOVED lines=10> */
.L_x_3126:
[----:B------:R-:W0:Y:S02]  /*4260*/  LDS.64 R4, [R3] ;  /* 0x0000000003047984 */ /* 0x000e240000000a00 */
[----:B0-----:R-:W-:-:S04]  /*4270*/  IADD3 R6, P0, PT, R4, 0x1, RZ ;  /* 0x0000000104067810 */ /* 0x001fc80007f1e0ff */
[----:B------:R-:W-:-:S08]  /*4280*/  IADD3.X R7, PT, PT, RZ, R5, RZ, P0, !PT ;  /* 0x00000005ff077210 */ /* 0x000fd000007fe4ff */
[----:B------:R-:W0:Y:S02]  /*4290*/  ATOMS.CAST.SPIN.64 P0, [R3], R4, R6 ;  /* 0x000000040300758d */ /* 0x000e240001800406 */
[----:B0-----:R-:W-:Y:S05]  /*42a0*/  @!P0 BRA `(.L_x_3126) ;  /* 0xfffffffc00ec8947 */ /* 0x001fea000383ffff */
.L_x_3122:
[----:B------:R-:W-:Y:S05]  /*42b0*/  BSYNC.RECONVERGENT B0 ;  /* 0x0000000000007941 */ /* 0x000fea0003800200 */
.L_x_3121:
[----:B------:R-:W0:Y:S01]  /*42c0*/  LDCU.64 UR6, c[0x0][0x878] ;  /* 0x00010f00ff0677ac */ /* 0x000e220008000a00 */
[----:B------:R-:W-:-:S05]  /*42d0*/  IADD3 R27, P0, PT, R32, R27, RZ ;  /* 0x0000001b201b7210 */ /* 0x000fca0007f1e0ff */
[----:B------:R-:W-:Y:S01]  /*42e0*/  IMAD.X R29, RZ, RZ, R29, P0 ;  /* 0x000000ffff1d7224 */ /* 0x000fe200000e061d */
[----:B0-----:R-:W-:-:S04]  /*42f0*/  ISETP.GE.U32.AND P0, PT, R27, UR6, PT ;  /* 0x000000061b007c0c */ /* 0x001fc8000bf06070 */
[----:B------:R-:W-:-:S13]  /*4300*/  ISETP.GE.AND.EX P0, PT, R29, UR7, PT, P0 ;  /* 0x000000071d007c0c */ /* 0x000fda000bf06300 */
[----:B------:R-:W-:Y:S05]  /*4310*/  @!P0 BRA `(.L_x_3127) ;  /* 0xffffffc4001c8947 */ /* 0x000fea000383ffff */
[----:B------:R-:W-:Y:S05]  /*4320*/  BRA `(.L_x_3068) ;  /* 0x0000001800807947 */ /* 0x000fea0003800000 */
.L_x_3069:
        /* <DEDUP_REMOVED lines=34> */
.L_x_3129:
[----:B------:R-:W-:Y:S01]  /*4550*/  IMAD.MOV.U32 R3, RZ, RZ, R6 ;  /* 0x000000ffff037224 */ /* 0x000fe200078e0006 */
[----:B------:R-:W-:Y:S02]  /*4560*/  MOV R10, R32 ;  /* 0x00000020000a7202 */ /* 0x000fe40000000f00 */
[----:B------:R-:W-:-:S07]  /*4570*/  MOV R8, 0x4590 ;  /* 0x0000459000087802 */ /* 0x000fce0000000f00 */
[----:B------:R-:W-:Y:S05]  /*4580*/  CALL.REL.NOINC `($__internal_71_$__cuda_sm20_div_u64) ;  /* 0x00000024007c7944 */ /* 0x000fea0003c00000 */
.L_x_3130:
[----:B------:R-:W-:Y:S05]  /*4590*/  BSYNC.RECONVERGENT B0 ;  /* 0x0000000000007941 */ /* 0x000fea0003800200 */
.L_x_3128:
        /* <DEDUP_REMOVED lines=14> */
.L_x_3139:
[----:B------:R-:W-:Y:S05]  /*4680*/  YIELD ;  /* 0x0000000000007946 */ /* 0x000fea0003800000 */
        /* <DEDUP_REMOVED lines=10> */
[----:B------:R-:W0:Y:S01]  /*4730*/  LDG.E.64 R6, desc[UR8][R6.64] ;  /* 0x0000000806067981 */ /* 0x000e22000c1e1b00 */
[----:B------:R-:W-:Y:S01]  /*4740*/  IADD3 R12, P0, PT, R12, 0x1, RZ ;  /* 0x000000010c0c7810 */ /* 0x000fe20007f1e0ff */
[----:B------:R-:W-:Y:S03]  /*4750*/  BSSY.RECONVERGENT B1, `(.L_x_3133) ;  /* 0x000003a000017945 */ /* 0x000fe60003800200 */
[----:B------:R-:W-:-:S02]  /*4760*/  IADD3.X R0, PT, PT, RZ, R0, RZ, P0, !PT ;  /* 0x00000000ff007210 */ /* 0x000fc400007fe4ff */
[----:B------:R-:W-:-:S04]  /*4770*/  ISETP.NE.U32.AND P0, PT, R12, R13, PT ;  /* 0x0000000d0c00720c */ /* 0x000fc80003f05070 */
[----:B------:R-:W-:Y:S02]  /*4780*/  ISETP.NE.AND.EX P0, PT, R0, RZ, PT, P0 ;  /* 0x000000ff0000720c */ /* 0x000fe40003f05300 */
[C---:B0-----:R-:W-:Y:S02]  /*4790*/  ISETP.GT.U32.AND P1, PT, R6.reuse, UR6, PT ;  /* 0x0000000606007c0c */ /* 0x041fe4000bf24070 */
        /* <DEDUP_REMOVED lines=34> */
.L_x_3136:
[----:B------:R-:W-:Y:S01]  /*49c0*/  IMAD.MOV.U32 R7, RZ, RZ, R4 ;  /* 0x000000ffff077224 */ /* 0x000fe200078e0004 */
[----:B------:R-:W-:Y:S01]  /*49d0*/  MOV R4, R28 ;  /* 0x0000001c00047202 */ /* 0x000fe20000000f00 */
[----:B------:R-:W-:Y:S01]  /*49e0*/  IMAD.MOV.U32 R5, RZ, RZ, R2 ;  /* 0x000000ffff057224 */ /* 0x000fe200078e0002 */
[----:B------:R-:W-:-:S07]  /*49f0*/  MOV R3, 0x4a10 ;  /* 0x00004a1000037802 */ /* 0x000fce0000000f00 */
[----:B------:R-:W-:Y:S05]  /*4a00*/  CALL.REL.NOINC `($__internal_70_$__cuda_sm20_div_s64) ;  /* 0x0000001c00007944 */ /* 0x000fea0003c00000 */
[----:B------:R-:W-:-:S07]  /*4a10*/  IMAD.MOV.U32 R3, RZ, RZ, R5 ;  /* 0x000000ffff037224 */ /* 0x000fce00078e0005 */
.L_x_3137:
[----:B------:R-:W-:Y:S05]  /*4a20*/  BSYNC.RECONVERGENT B2 ;  /* 0x0000000000027941 */ /* 0x000fea0003800200 */
.L_x_3135:
[----:B------:R-:W0:Y:S01]  /*4a30*/  LDCU.64 UR6, c[0x0][0x860] ;  /* 0x00010c00ff0677ac */ /* 0x000e220008000a00 */
[----:B------:R-:W-:Y:S02]  /*4a40*/  SHF.R.S32.HI R4, RZ, 0x1f, R3 ;  /* 0x0000001fff047819 */ /* 0x000fe40000011403 */
[----:B0-----:R-:W-:-:S04]  /*4a50*/  ISETP.NE.U32.AND P1, PT, R3, UR6, PT ;  /* 0x0000000603007c0c */ /* 0x001fc8000bf25070 */
[----:B------:R-:W-:-:S04]  /*4a60*/  ISETP.NE.AND.EX P1, PT, R4, UR7, PT, P1 ;  /* 0x0000000704007c0c */ /* 0x000fc8000bf25310 */
[----:B------:R-:W-:-:S05]  /*4a70*/  SEL R4, RZ, 0xffffffff, P1 ;  /* 0xffffffffff047807 */ /* 0x000fca0000800000 */
[----:B------:R-:W-:-:S05]  /*4a80*/  IMAD.IADD R3, R3, 0x1, R4 ;  /* 0x0000000103037824 */ /* 0x000fca00078e0204 */
[----:B------:R-:W-:-:S07]  /*4a90*/  LEA R3, R3, R18, 0x3 ;  /* 0x0000001203037211 */ /* 0x000fce00078e18ff */
.L_x_3138:
[----:B------:R-:W0:Y:S02]  /*4aa0*/  LDS.64 R4, [R3] ;  /* 0x0000000003047984 */ /* 0x000e240000000a00 */
[----:B0-----:R-:W-:-:S05]  /*4ab0*/  IADD3 R6, P1, PT, R4, 0x1, RZ ;  /* 0x0000000104067810 */ /* 0x001fca0007f3e0ff */
[----:B------:R-:W-:-:S07]  /*4ac0*/  IMAD.X R7, RZ, RZ, R5, P1 ;  /* 0x000000ffff077224 */ /* 0x000fce00008e0605 */
[----:B------:R-:W0:Y:S02]  /*4ad0*/  ATOMS.CAST.SPIN.64 P1, [R3], R4, R6 ;  /* 0x000000040300758d */ /* 0x000e240001820406 */
[----:B0-----:R-:W-:Y:S05]  /*4ae0*/  @!P1 BRA `(.L_x_3138) ;  /* 0xfffffffc00ec9947 */ /* 0x001fea000383ffff */
.L_x_3134:
[----:B------:R-:W-:Y:S05]  /*4af0*/  BSYNC.RECONVERGENT B1 ;  /* 0x0000000000017941 */ /* 0x000fea0003800200 */
.L_x_3133:
[----:B------:R-:W-:-:S05]  /*4b00*/  IADD3 R27, P1, PT, R32, R27, RZ ;  /* 0x0000001b201b7210 */ /* 0x000fca0007f3e0ff */
[----:B------:R-:W-:Y:S01]  /*4b10*/  IMAD.X R29, RZ, RZ, R29, P1 ;  /* 0x000000ffff1d7224 */ /* 0x000fe200008e061d */
[----:B------:R-:W-:Y:S07]  /*4b20*/  @P0 BRA `(.L_x_3139) ;  /* 0xfffffff800d40947 */ /* 0x000fee000383ffff */
.L_x_3132:
[----:B------:R-:W-:Y:S05]  /*4b30*/  BSYNC B0 ;  /* 0x0000000000007941 */ /* 0x000fea0003800000 */
.L_x_3131:
[----:B------:R-:W-:-:S04]  /*4b40*/  ISETP.GE.U32.AND P0, PT, R14, 0x3, PT ;  /* 0x000000030e00780c */ /* 0x000fc80003f06070 */
[----:B------:R-:W-:-:S13]  /*4b50*/  ISETP.GE.U32.AND.EX P0, PT, R15, RZ, PT, P0 ;  /* 0x000000ff0f00720c */ /* 0x000fda0003f06100 */
[----:B------:R-:W-:Y:S05]  /*4b60*/  @!P0 BRA `(.L_x_3068) ;  /* 0x0000001000708947 */ /* 0x000fea0003800000 */
[----:B------:R-:W0:Y:S01]  /*4b70*/  S2R R3, SR_CgaCtaId ;  /* 0x0000000000037919 */ /* 0x000e220000008800 */
[----:B------:R-:W-:-:S04]  /*4b80*/  MOV R0, 0x400 ;  /* 0x0000040000007802 */ /* 0x000fc80000000f00 */
[----:B0-----:R-:W-:-:S07]  /*4b90*/  LEA R0, R3, R0, 0x18 ;  /* 0x0000000003007211 */ /* 0x001fce00078ec0ff */
.L_x_3164:
[----:B------:R-:W-:Y:S05]  /*4ba0*/  YIELD ;  /* 0x0000000000007946 */ /* 0x000fea0003800000 */
        /* <DEDUP_REMOVED lines=47> */
.L_x_3143:
[----:B------:R-:W-:Y:S01]  /*4ea0*/  IMAD.MOV.U32 R7, RZ, RZ, R4 ;  /* 0x000000ffff077224 */ /* 0x000fe200078e0004 */
[----:B------:R-:W-:Y:S01]  /*4eb0*/  MOV R4, R28 ;  /* 0x0000001c00047202 */ /* 0x000fe20000000f00 */
[----:B------:R-:W-:Y:S01]  /*4ec0*/  IMAD.MOV.U32 R5, RZ, RZ, R2 ;  /* 0x000000ffff057224 */ /* 0x000fe200078e0002 */
[----:B------:R-:W-:-:S07]  /*4ed0*/  MOV R3, 0x4ef0 ;  /* 0x00004ef000037802 */ /* 0x000fce0000000f00 */
[----:B------:R-:W-:Y:S05]  /*4ee0*/  CALL.REL.NOINC `($__internal_70_$__cuda_sm20_div_s64) ;  /* 0x0000001400c87944 */ /* 0x000fea0003c00000 */
[----:B------:R-:W-:-:S07]  /*4ef0*/  IMAD.MOV.U32 R3, RZ, RZ, R5 ;  /* 0x000000ffff037224 */ /* 0x000fce00078e0005 */
.L_x_3144:
[----:B------:R-:W-:Y:S05]  /*4f00*/  BSYNC.RECONVERGENT B1 ;  /* 0x0000000000017941 */ /* 0x000fea0003800200 */
.L_x_3142:
[----:B------:R-:W0:Y:S01]  /*4f10*/  LDCU.64 UR6, c[0x0][0x860] ;  /* 0x00010c00ff0677ac */ /* 0x000e220008000a00 */
[----:B------:R-:W-:Y:S02]  /*4f20*/  SHF.R.S32.HI R4, RZ, 0x1f, R3 ;  /* 0x0000001fff047819 */ /* 0x000fe40000011403 */
[----:B0-----:R-:W-:-:S04]  /*4f30*/  ISETP.NE.U32.AND P0, PT, R3, UR6, PT ;  /* 0x0000000603007c0c */ /* 0x001fc8000bf05070 */
[----:B------:R-:W-:-:S04]  /*4f40*/  ISETP.NE.AND.EX P0, PT, R4, UR7, PT, P0 ;  /* 0x0000000704007c0c */ /* 0x000fc8000bf05300 */
[----:B------:R-:W-:-:S05]  /*4f50*/  SEL R4, RZ, 0xffffffff, P0 ;  /* 0xffffffffff047807 */ /* 0x000fca0000000000 */
[----:B------:R-:W-:-:S05]  /*4f60*/  IMAD.IADD R3, R3, 0x1, R4 ;  /* 0x0000000103037824 */ /* 0x000fca00078e0204 */
[----:B------:R-:W-:-:S07]  /*4f70*/  LEA R3, R3, R0, 0x3 ;  /* 0x0000000003037211 */ /* 0x000fce00078e18ff */
.L_x_3145:
[----:B------:R-:W0:Y:S02]  /*4f80*/  LDS.64 R4, [R3] ;  /* 0x0000000003047984 */ /* 0x000e240000000a00 */
[----:B0-----:R-:W-:-:S05]  /*4f90*/  IADD3 R6, P0, PT, R4, 0x1, RZ ;  /* 0x0000000104067810 */ /* 0x001fca0007f1e0ff */
[----:B------:R-:W-:-:S07]  /*4fa0*/  IMAD.X R7, RZ, RZ, R5, P0 ;  /* 0x000000ffff077224 */ /* 0x000fce00000e0605 */
[----:B------:R-:W0:Y:S02]  /*4fb0*/  ATOMS.CAST.SPIN.64 P0, [R3], R4, R6 ;  /* 0x000000040300758d */ /* 0x000e240001800406 */
[----:B0-----:R-:W-:Y:S05]  /*4fc0*/  @!P0 BRA `(.L_x_3145) ;  /* 0xfffffffc00ec8947 */ /* 0x001fea000383ffff */
.L_x_3141:
[----:B------:R-:W-:Y:S05]  /*4fd0*/  BSYNC.RECONVERGENT B0 ;  /* 0x0000000000007941 */ /* 0x000fea0003800200 */
.L_x_3140:
[----:B------:R-:W0:Y:S01]  /*4fe0*/  LDCU.64 UR6, c[0x0][0x790] ;  /* 0x0000f200ff0677ac */ /* 0x000e220008000a00 */
[----:B------:R-:W-:Y:S01]  /*4ff0*/  IADD3 R27, P0, PT, R32, R27, RZ ;  /* 0x0000001b201b7210 */ /* 0x000fe20007f1e0ff */
[----:B------:R-:W1:Y:S04]  /*5000*/  LDCU.64 UR12, c[0x0][0x6c0] ;  /* 0x0000d800ff0c77ac */ /* 0x000e680008000a00 */
[----:B------:R-:W-:-:S04]  /*5010*/  IMAD.X R29, RZ, RZ, R29, P0 ;  /* 0x000000ffff1d7224 */ /* 0x000fc800000e061d */
        /* <DEDUP_REMOVED lines=45> */
.L_x_3149:
[----:B------:R-:W-:Y:S01]  /*52f0*/  MOV R7, R4 ;  /* 0x0000000400077202 */ /* 0x000fe20000000f00 */
[----:B------:R-:W-:Y:S01]  /*5300*/  IMAD.MOV.U32 R5, RZ, RZ, R2 ;  /* 0x000000ffff057224 */ /* 0x000fe200078e0002 */
[----:B------:R-:W-:Y:S02]  /*5310*/  MOV R4, R28 ;  /* 0x0000001c00047202 */ /* 0x000fe40000000f00 */
[----:B------:R-:W-:-:S07]  /*5320*/  MOV R3, 0x5340 ;  /* 0x0000534000037802 */ /* 0x000fce0000000f00 */
[----:B------:R-:W-:Y:S05]  /*5330*/  CALL.REL.NOINC `($__internal_70_$__cuda_sm20_div_s64) ;  /* 0x0000001000b47944 */ /* 0x000fea0003c00000 */
[----:B------:R-:W-:-:S07]  /*5340*/  IMAD.MOV.U32 R3, RZ, RZ, R5 ;  /* 0x000000ffff037224 */ /* 0x000fce00078e0005 */
.L_x_3150:
[----:B------:R-:W-:Y:S05]  /*5350*/  BSYNC.RECONVERGENT B1 ;  /* 0x0000000000017941 */ /* 0x000fea0003800200 */
.L_x_3148:
[----:B------:R-:W0:Y:S01]  /*5360*/  LDCU.64 UR6, c[0x0][0x860] ;  /* 0x00010c00ff0677ac */ /* 0x000e220008000a00 */
[----:B------:R-:W-:Y:S02]  /*5370*/  SHF.R.S32.HI R4, RZ, 0x1f, R3 ;  /* 0x0000001fff047819 */ /* 0x000fe40000011403 */
[----:B0-----:R-:W-:-:S04]  /*5380*/  ISETP.NE.U32.AND P0, PT, R3, UR6, PT ;  /* 0x0000000603007c0c */ /* 0x001fc8000bf05070 */
[----:B------:R-:W-:-:S04]  /*5390*/  ISETP.NE.AND.EX P0, PT, R4, UR7, PT, P0 ;  /* 0x0000000704007c0c */ /* 0x000fc8000bf05300 */
[----:B------:R-:W-:-:S04]  /*53a0*/  SEL R4, RZ, 0xffffffff, P0 ;  /* 0xffffffffff047807 */ /* 0x000fc80000000000 */
[----:B------:R-:W-:-:S05]  /*53b0*/  IADD3 R3, PT, PT, R3, R4, RZ ;  /* 0x0000000403037210 */ /* 0x000fca0007ffe0ff */
[----:B------:R-:W-:-:S07]  /*53c0*/  IMAD R3, R3, 0x8, R0 ;  /* 0x0000000803037824 */ /* 0x000fce00078e0200 */
.L_x_3151:
[----:B------:R-:W0:Y:S02]  /*53d0*/  LDS.64 R4, [R3] ;  /* 0x0000000003047984 */ /* 0x000e240000000a00 */
[----:B0-----:R-:W-:-:S04]  /*53e0*/  IADD3 R6, P0, PT, R4, 0x1, RZ ;  /* 0x0000000104067810 */ /* 0x001fc80007f1e0ff */
[----:B------:R-:W-:-:S08]  /*53f0*/  IADD3.X R7, PT, PT, RZ, R5, RZ, P0, !PT ;  /* 0x00000005ff077210 */ /* 0x000fd000007fe4ff */
[----:B------:R-:W0:Y:S02]  /*5400*/  ATOMS.CAST.SPIN.64 P0, [R3], R4, R6 ;  /* 0x000000040300758d */ /* 0x000e240001800406 */
[----:B0-----:R-:W-:Y:S05]  /*5410*/  @!P0 BRA `(.L_x_3151) ;  /* 0xfffffffc00ec8947 */ /* 0x001fea000383ffff */
.L_x_3147:
[----:B------:R-:W-:Y:S05]  /*5420*/  BSYNC.RECONVERGENT B0 ;  /* 0x0000000000007941 */ /* 0x000fea0003800200 */
.L_x_3146:
        /* <DEDUP_REMOVED lines=49> */
.L_x_3155:
[----:B------:R-:W-:Y:S01]  /*5740*/  MOV R7, R4 ;  /* 0x0000000400077202 */ /* 0x000fe20000000f00 */
[----:B------:R-:W-:Y:S01]  /*5750*/  IMAD.MOV.U32 R5, RZ, RZ, R2 ;  /* 0x000000ffff057224 */ /* 0x000fe200078e0002 */
[----:B------:R-:W-:Y:S02]  /*5760*/  MOV R4, R28 ;  /* 0x0000001c00047202 */ /* 0x000fe40000000f00 */
[----:B------:R-:W-:-:S07]  /*5770*/  MOV R3, 0x5790 ;  /* 0x0000579000037802 */ /* 0x000fce0000000f00 */
[----:B------:R-:W-:Y:S05]  /*5780*/  CALL.REL.NOINC `($__internal_70_$__cuda_sm20_div_s64) ;  /* 0x0000000c00a07944 */ /* 0x000fea0003c00000 */
[----:B------:R-:W-:-:S07]  /*5790*/  IMAD.MOV.U32 R3, RZ, RZ, R5 ;  /* 0x000000ffff037224 */ /* 0x000fce00078e0005 */
.L_x_3156:
[----:B------:R-:W-:Y:S05]  /*57a0*/  BSYNC.RECONVERGENT B1 ;  /* 0x0000000000017941 */ /* 0x000fea0003800200 */
.L_x_3154:
[----:B------:R-:W0:Y:S01]  /*57b0*/  LDCU.64 UR6, c[0x0][0x860] ;  /* 0x00010c00ff0677ac */ /* 0x000e220008000a00 */
[----:B------:R-:W-:Y:S02]  /*57c0*/  SHF.R.S32.HI R4, RZ, 0x1f, R3 ;  /* 0x0000001fff047819 */ /* 0x000fe40000011403 */
[----:B0-----:R-:W-:-:S04]  /*57d0*/  ISETP.NE.U32.AND P0, PT, R3, UR6, PT ;  /* 0x0000000603007c0c */ /* 0x001fc8000bf05070 */
[----:B------:R-:W-:-:S04]  /*57e0*/  ISETP.NE.AND.EX P0, PT, R4, UR7, PT, P0 ;  /* 0x0000000704007c0c */ /* 0x000fc8000bf05300 */
[----:B------:R-:W-:-:S04]  /*57f0*/  SEL R4, RZ, 0xffffffff, P0 ;  /* 0xffffffffff047807 */ /* 0x000fc80000000000 */
[----:B------:R-:W-:-:S05]  /*5800*/  IADD3 R3, PT, PT, R3, R4, RZ ;  /* 0x0000000403037210 */ /* 0x000fca0007ffe0ff */
[----:B------:R-:W-:-:S07]  /*5810*/  IMAD R3, R3, 0x8, R0 ;  /* 0x0000000803037824 */ /* 0x000fce00078e0200 */
.L_x_3157:
[----:B------:R-:W0:Y:S02]  /*5820*/  LDS.64 R4, [R3] ;  /* 0x0000000003047984 */ /* 0x000e240000000a00 */
[----:B0-----:R-:W-:-:S04]  /*5830*/  IADD3 R6, P0, PT, R4, 0x1, RZ ;  /* 0x0000000104067810 */ /* 0x001fc80007f1e0ff */
[----:B------:R-:W-:-:S08]  /*5840*/  IADD3.X R7, PT, PT, RZ, R5, RZ, P0, !PT ;  /* 0x00000005ff077210 */ /* 0x000fd000007fe4ff */
[----:B------:R-:W0:Y:S02]  /*5850*/  ATOMS.CAST.SPIN.64 P0, [R3], R4, R6 ;  /* 0x000000040300758d */ /* 0x000e240001800406 */
[----:B0-----:R-:W-:Y:S05]  /*5860*/  @!P0 BRA `(.L_x_3157) ;  /* 0xfffffffc00ec8947 */ /* 0x001fea000383ffff */
.L_x_3153:
[----:B------:R-:W-:Y:S05]  /*5870*/  BSYNC.RECONVERGENT B0 ;  /* 0x0000000000007941 */ /* 0x000fea0003800200 */
.L_x_3152:
        /* <DEDUP_REMOVED lines=49> */
.L_x_3161:
[----:B------:R-:W-:Y:S01]  /*5b90*/  MOV R7, R4 ;  /* 0x0000000400077202 */ /* 0x000fe20000000f00 */
[----:B------:R-:W-:Y:S01]  /*5ba0*/  IMAD.MOV.U32 R5, RZ, RZ, R2 ;  /* 0x000000ffff057224 */ /* 0x000fe200078e0002 */
[----:B------:R-:W-:Y:S02]  /*5bb0*/  MOV R4, R28 ;  /* 0x0000001c00047202 */ /* 0x000fe40000000f00 */
[----:B------:R-:W-:-:S07]  /*5bc0*/  MOV R3, 0x5be0 ;  /* 0x00005be000037802 */ /* 0x000fce0000000f00 */
[----:B------:R-:W-:Y:S05]  /*5bd0*/  CALL.REL.NOINC `($__internal_70_$__cuda_sm20_div_s64) ;  /* 0x00000008008c7944 */ /* 0x000fea0003c00000 */
[----:B------:R-:W-:-:S07]  /*5be0*/  IMAD.MOV.U32 R3, RZ, RZ, R5 ;  /* 0x000000ffff037224 */ /* 0x000fce00078e0005 */
.L_x_3162:
[----:B------:R-:W-:Y:S05]  /*5bf0*/  BSYNC.RECONVERGENT B1 ;  /* 0x0000000000017941 */ /* 0x000fea0003800200 */
.L_x_3160:
[----:B------:R-:W0:Y:S01]  /*5c00*/  LDCU.64 UR6, c[0x0][0x860] ;  /* 0x00010c00ff0677ac */ /* 0x000e220008000a00 */
[----:B------:R-:W-:Y:S02]  /*5c10*/  SHF.R.S32.HI R4, RZ, 0x1f, R3 ;  /* 0x0000001fff047819 */ /* 0x000fe40000011403 */
[----:B0-----:R-:W-:-:S04]  /*5c20*/  ISETP.NE.U32.AND P0, PT, R3, UR6, PT ;  /* 0x0000000603007c0c */ /* 0x001fc8000bf05070 */
[----:B------:R-:W-:-:S04]  /*5c30*/  ISETP.NE.AND.EX P0, PT, R4, UR7, PT, P0 ;  /* 0x0000000704007c0c */ /* 0x000fc8000bf05300 */
[----:B------:R-:W-:-:S04]  /*5c40*/  SEL R4, RZ, 0xffffffff, P0 ;  /* 0xffffffffff047807 */ /* 0x000fc80000000000 */
[----:B------:R-:W-:-:S05]  /*5c50*/  IADD3 R3, PT, PT, R3, R4, RZ ;  /* 0x0000000403037210 */ /* 0x000fca0007ffe0ff */
[----:B------:R-:W-:-:S07]  /*5c60*/  IMAD R3, R3, 0x8, R0 ;  /* 0x0000000803037824 */ /* 0x000fce00078e0200 */
.L_x_3163:
[----:B------:R-:W0:Y:S02]  /*5c70*/  LDS.64 R4, [R3] ;  /* 0x0000000003047984 */ /* 0x000e240000000a00 */
[----:B0-----:R-:W-:-:S04]  /*5c80*/  IADD3 R6, P0, PT, R4, 0x1, RZ ;  /* 0x0000000104067810 */ /* 0x001fc80007f1e0ff */
[----:B------:R-:W-:-:S08]  /*5c90*/  IADD3.X R7, PT, PT, RZ, R5, RZ, P0, !PT ;  /* 0x00000005ff077210 */ /* 0x000fd000007fe4ff */
[----:B------:R-:W0:Y:S02]  /*5ca0*/  ATOMS.CAST.SPIN.64 P0, [R3], R4, R6 ;  /* 0x000000040300758d */ /* 0x000e240001800406 */
[----:B0-----:R-:W-:Y:S05]  /*5cb0*/  @!P0 BRA `(.L_x_3163) ;  /* 0xfffffffc00ec8947 */ /* 0x001fea000383ffff */
.L_x_3159:
[----:B------:R-:W-:Y:S05]  /*5cc0*/  BSYNC.RECONVERGENT B0 ;  /* 0x0000000000007941 */ /* 0x000fea0003800200 */
.L_x_3158:
[----:B------:R-:W0:Y:S01]  /*5cd0*/  LDCU.64 UR6, c[0x0][0x878] ;  /* 0x00010f00ff0677ac */ /* 0x000e220008000a00 */
[----:B------:R-:W-:-:S05]  /*5ce0*/  IADD3 R27, P0, PT, R32, R27, RZ ;  /* 0x0000001b201b7210 */ /* 0x000fca0007f1e0ff */
[----:B------:R-:W-:Y:S01]  /*5cf0*/  IMAD.X R29, RZ, RZ, R29, P0 ;  /* 0x000000ffff1d7224 */ /* 0x000fe200000e061d */
[----:B0-----:R-:W-:-:S04]  /*5d00*/  ISETP.GE.U32.AND P0, PT, R27, UR6, PT ;  /* 0x000000061b007c0c */ /* 0x001fc8000bf06070 */
[----:B------:R-:W-:-:S13]  /*5d10*/  ISETP.GE.AND.EX P0, PT, R29, UR7, PT, P0 ;  /* 0x000000071d007c0c */ /* 0x000fda000bf06300 */
[----:B------:R-:W-:Y:S05]  /*5d20*/  @!P0 BRA `(.L_x_3164) ;  /* 0xffffffec009c8947 */ /* 0x000fea000383ffff */
.L_x_3068:
        /* <DEDUP_REMOVED lines=40> */
.L_x_3166:
[----:B------:R-:W-:Y:S01]  /*5fb0*/  IMAD.MOV.U32 R3, RZ, RZ, R6 ;  /* 0x000000ffff037224 */ /* 0x000fe200078e0006 */
[----:B------:R-:W-:Y:S02]  /*5fc0*/  MOV R10, R30 ;  /* 0x0000001e000a7202 */ /* 0x000fe40000000f00 */
[----:B------:R-:W-:-:S07]  /*5fd0*/  MOV R8, 0x5ff0 ;  /* 0x00005ff000087802 */ /* 0x000fce0000000f00 */
[----:B------:R-:W-:Y:S05]  /*5fe0*/  CALL.REL.NOINC `($__internal_71_$__cuda_sm20_div_u64) ;  /* 0x0000000800e47944 */ /* 0x000fea0003c00000 */
.L_x_3167:
[----:B------:R-:W-:Y:S05]  /*5ff0*/  BSYNC.RECONVERGENT B0 ;  /* 0x0000000000007941 */ /* 0x000fea0003800200 */
.L_x_3165:
        /* <DEDUP_REMOVED lines=28> */
.L_x_3170:
        /* <DEDUP_REMOVED lines=14> */
.L_x_3169:
[----:B------:R-:W-:Y:S05]  /*62a0*/  BSYNC.RECONVERGENT B0 ;  /* 0x0000000000007941 */ /* 0x000fea0003800200 */
.L_x_3168:
[----:B------:R-:W-:Y:S05]  /*62b0*/  @!P0 EXIT ;  /* 0x000000000000894d */ /* 0x000fea0003800000 */
[----:B------:R-:W1:Y:S01]  /*62c0*/  S2UR UR5, SR_CgaCtaId ;  /* 0x00000000000579c3 */ /* 0x000e620000008800 */
[----:B------:R-:W-:Y:S01]  /*62d0*/  UMOV UR4, 0x400 ;  /* 0x0000040000047882 */ /* 0x000fe20000000000 */
[----:B------:R-:W2:Y:S01]  /*62e0*/  LDCU.64 UR6, c[0x0][0x450] ;  /* 0x00008a00ff0677ac */ /* 0x000ea20008000a00 */
[----:B------:R-:W3:Y:S02]  /*62f0*/  LDCU.128 UR12, c[0x0][0x380] ;  /* 0x00007000ff0c77ac */ /* 0x000ee40008000c00 */
[----:B-123--:R-:W-:-:S12]  /*6300*/  ULEA UR4, UR5, UR4, 0x18 ;  /* 0x0000000405047291 */ /* 0x00efd8000f8ec0ff */
.L_x_3171:
        /* <DEDUP_REMOVED lines=48> */
        .weak           $__internal_70_$__cuda_sm20_div_s64
        .type           $__internal_70_$__cuda_sm20_div_s64,@function
        .size           $__internal_70_$__cuda_sm20_div_s64,($__internal_71_$__cuda_sm20_div_u64 - $__internal_70_$__cuda_sm20_div_s64)
$__internal_70_$__cuda_sm20_div_s64:
        /* <DEDUP_REMOVED lines=86> */
[----:B------:R-:W-:Y:S06]  /*6b70*/  RET.REL.NODEC R8 `(_ZN2at4cuda17kernelHistogram1DIlllLi1ELi2ELin1ELNS0_23CUDAHistogramMemoryTypeE0EZNS0_21CUDA_tensor_histogramIllLb0EEEbNS_6TensorES4_S4_lNS_14AccumulateTypeIT0_Lb1EE4typeES8_NS0_13TensorArgTypeES9_S9_EUllE0_EEvNS0_6detail10TensorInfoIT_T1_EESF_NSC_IKS6_SE_EElS8_S8_SE_T6_) ;  /* 0xffffff9408207950 */ /* 0x000fec0003c3ffff */
        .weak           $__internal_71_$__cuda_sm20_div_u64
        .type           $__internal_71_$__cuda_sm20_div_u64,@function
        .size           $__internal_71_$__cuda_sm20_div_u64,(.L_x_6447 - $__internal_71_$__cuda_sm20_div_u64)
$__internal_71_$__cuda_sm20_div_u64:
        /* <DEDUP_REMOVED lines=71> */
[----:B------:R-:W-:Y:S06]  /*6ff0*/  RET.REL.NODEC R8 `(_ZN2at4cuda17kernelHistogram1DIlllLi1ELi2ELin1ELNS0_23CUDAHistogramMemoryTypeE0EZNS0_21CUDA_tensor_histogramIllLb0EEEbNS_6TensorES4_S4_lNS_14AccumulateTypeIT0_Lb1EE4typeES8_NS0_13TensorArgTypeES9_S9_EUllE0_EEvNS0_6detail10TensorInfoIT_T1_EESF_NSC_IKS6_SE_EElS8_S8_SE_T6_) ;  /* 0xffffff9008007950 */ /* 0x000fec0003c3ffff */
.L_x_3172:
        /* <DEDUP_REMOVED lines=16> */
.L_x_6447:


//--------------------- .text._ZN2at4cuda17kernelHistogram1DIlllLi1ELi2ELin1ELNS0_23CUDAHistogramMemoryTypeE1EZNS0_21CUDA_tensor_histogramIllLb0EEEbNS_6TensorES4_S4_lNS_14AccumulateTypeIT0_Lb1EE4typeES8_NS0_13TensorArgTypeES9_S9_EUllE_EEvNS0_6detail10TensorInfoIT_T1_EESF_NSC_IKS6_SE_EElS8_S8_SE_T6_ --------------------------
	.section	.text._ZN2at4cuda17kernelHistogram1DIlllLi1ELi2ELin1ELNS0_23CUDAHistogramMemoryTypeE1EZNS0_21CUDA_tensor_histogramIllLb0EEEbNS_6TensorES4_S4_lNS_14AccumulateTypeIT0_Lb1EE4typeES8_NS0_13TensorArgTypeES9_S9_EUllE_EEvNS0_6detail10TensorInfoIT_T1_EESF_NSC_IKS6_SE_EElS8_S8_SE_T6_,"ax",@progbits
	.align	128
        .global         _ZN2at4cuda17kernelHistogram1DIlllLi1ELi2ELin1ELNS0_23CUDAHistogramMemoryTypeE1EZNS0_21CUDA_tensor_histogramIllLb0EEEbNS_6TensorES4_S4_lNS_14AccumulateTypeIT0_Lb1EE4typeES8_NS0_13TensorArgTypeES9_S9_EUllE_EEvNS0_6detail10TensorInfoIT_T1_EESF_NSC_IKS6_SE_EElS8_S8_SE_T6_
        .type           _ZN2at4cuda17kernelHistogram1DIlllLi1ELi2ELin1ELNS0_23CUDAHistogramMemoryTypeE1EZNS0_21CUDA_tensor_histogramIllLb0EEEbNS_6TensorES4_S4_lNS_14AccumulateTypeIT0_Lb1EE4typeES8_NS0_13TensorArgTypeES9_S9_EUllE_EEvNS0_6detail10TensorInfoIT_T1_EESF_NSC_IKS6_SE_EElS8_S8_SE_T6_,@function
        .size           _ZN2at4cuda17kernelHistogram1DIlllLi1ELi2ELin1ELNS0_23CUDAHistogramMemoryTypeE1EZNS0_21CUDA_tensor_histogramIllLb0EEEbNS_6TensorES4_S4_lNS_14AccumulateTypeIT0_Lb1EE4typeES8_NS0_13TensorArgTypeES9_S9_EUllE_EEvNS0_6detail10TensorInfoIT_T1_EESF_NSC_IKS6_SE_EElS8_S8_SE_T6_,(.L_x_6449 - _ZN2at4cuda17kernelHistogram1DIlllLi1ELi2ELin1ELNS0_23CUDAHistogramMemoryTypeE1EZNS0_21CUDA_tensor_histogramIllLb0EEEbNS_6TensorES4_S4_lNS_14AccumulateTypeIT0_Lb1EE4typeES8_NS0_13TensorArgTypeES9_S9_EUllE_EEvNS0_6detail10TensorInfoIT_T1_EESF_NSC_IKS6_SE_EElS8_S8_SE_T6_)
        .other          _ZN2at4cuda17kernelHistogram1DIlllLi1ELi2ELin1ELNS0_23CUDAHistogramMemoryTypeE1EZNS0_21CUDA_tensor_histogramIllLb0EEEbNS_6TensorES4_S4_lNS_14AccumulateTypeIT0_Lb1EE4typeES8_NS0_13TensorArgTypeES9_S9_EUllE_EEvNS0_6detail10TensorInfoIT_T1_EESF_NSC_IKS6_SE_EElS8_S8_SE_T6_,@"STO_CUDA_ENTRY STV_DEFAULT"
_ZN2at4cuda17kernelHistogram1DIlllLi1ELi2ELin1ELNS0_23CUDAHistogramMemoryTypeE1EZNS0_21CUDA_tensor_histogramIllLb0EEEbNS_6TensorES4_S4_lNS_14AccumulateTypeIT0_Lb1EE4typeES8_NS0_13TensorArgTypeES9_S9_EUllE_EEvNS0_6detail10TensorInfoIT_T1_EESF_NSC_IKS6_SE_EElS8_S8_SE_T6_:
.text._ZN2at4cuda17kernelHistogram1DIlllLi1ELi2ELin1ELNS0_23CUDAHistogramMemoryTypeE1EZNS0_21CUDA_tensor_histogramIllLb0EEEbNS_6TensorES4_S4_lNS_14AccumulateTypeIT0_Lb1EE4typeES8_NS0_13TensorArgTypeES9_S9_EUllE_EEvNS0_6detail10TensorInfoIT_T1_EESF_NSC_IKS6_SE_EElS8_S8_SE_T6_:
        /* <DEDUP_REMOVED lines=26> */
.L_x_3230:
        /* <DEDUP_REMOVED lines=10> */
.L_x_3199:
        /* <DEDUP_REMOVED lines=33> */
.L_x_3176:
[----:B------:R-:W-:Y:S01]  /*0450*/  MOV R10, R26 ;  /* 0x0000001a000a7202 */ /* 0x000fe20000000f00 */
[----:B------:R-:W-:Y:S01]  /*0460*/  IMAD.MOV.U32 R0, RZ, RZ, R22 ;  /* 0x000000ffff007224 */ /* 0x000fe200078e0016 */
[----:B------:R-:W-:Y:S01]  /*0470*/  MOV R6, 0x4a0 ;  /* 0x000004a000067802 */ /* 0x000fe20000000f00 */
[----:B------:R-:W-:-:S07]  /*0480*/  IMAD.MOV.U32 R3, RZ, RZ, R23 ;  /* 0x000000ffff037224 */ /* 0x000fce00078e0017 */
[----:B------:R-:W-:Y:S05]  /*0490*/  CALL.REL.NOINC `($__internal_72_$__cuda_sm20_div_s64) ;  /* 0x0000005000b47944 */ /* 0x000fea0003c00000 */
        /* <DEDUP_REMOVED lines=9> */
.L_x_3177:
[----:B------:R-:W-:Y:S05]  /*0530*/  BSYNC.RECONVERGENT B0 ;  /* 0x0000000000007941 */ /* 0x000fea0003800200 */
.L_x_3175:
        /* <DEDUP_REMOVED lines=37> */
.L_x_3179:
[----:B------:R-:W-:Y:S01]  /*0790*/  MOV R10, R30 ;  /* 0x0000001e000a7202 */ /* 0x000fe20000000f00 */
[----:B------:R-:W-:Y:S01]  /*07a0*/  IMAD.MOV.U32 R5, RZ, RZ, R31 ;  /* 0x000000ffff057224 */ /* 0x000fe200078e001f */
[----:B------:R-:W-:Y:S01]  /*07b0*/  MOV R3, R27 ;  /* 0x0000001b00037202 */ /* 0x000fe20000000f00 */
[----:B------:R-:W-:Y:S01]  /*07c0*/  IMAD.MOV.U32 R0, RZ, RZ, R26 ;  /* 0x000000ffff007224 */ /* 0x000fe200078e001a */
[----:B------:R-:W-:-:S07]  /*07d0*/  MOV R6, 0x7f0 ;  /* 0x000007f000067802 */ /* 0x000fce0000000f00 */
[----:B------:R-:W-:Y:S05]  /*07e0*/  CALL.REL.NOINC `($__internal_72_$__cuda_sm20_div_s64) ;  /* 0x0000004c00e07944 */ /* 0x000fea0003c00000 */
        /* <DEDUP_REMOVED lines=10> */
.L_x_3180:
[----:B------:R-:W-:Y:S05]  /*0890*/  BSYNC.RECONVERGENT B0 ;  /* 0x0000000000007941 */ /* 0x000fea0003800200 */
.L_x_3178:
        /* <DEDUP_REMOVED lines=38> */
.L_x_3182:
        /* <DEDUP_REMOVED lines=16> */
.L_x_3183:
[----:B------:R-:W-:Y:S05]  /*0c00*/  BSYNC.RECONVERGENT B0 ;  /* 0x0000000000007941 */ /* 0x000fea0003800200 */
.L_x_3181:
        /* <DEDUP_REMOVED lines=37> */
.L_x_3185:
[----:B------:R-:W-:Y:S01]  /*0e60*/  IMAD.MOV.U32 R10, RZ, RZ, R26 ;  /* 0x000000ffff0a7224 */ /* 0x000fe200078e001a */
[----:B------:R-:W-:Y:S01]  /*0e70*/  MOV R5, R27 ;  /* 0x0000001b00057202 */ /* 0x000fe20000000f00 */
[----:B------:R-:W-:Y:S01]  /*0e80*/  IMAD.MOV.U32 R0, RZ, RZ, R16 ;  /* 0x000000ffff007224 */ /* 0x000fe200078e0010 */
[----:B------:R-:W-:Y:S01]  /*0e90*/  MOV R6, 0xec0 ;  /* 0x00000ec000067802 */ /* 0x000fe20000000f00 */
[----:B------:R-:W-:-:S07]  /*0ea0*/  IMAD.MOV.U32 R3, RZ, RZ, R17 ;  /* 0x000000ffff037224 */ /* 0x000fce00078e0011 */
[----:B------:R-:W-:Y:S05]  /*0eb0*/  CALL.REL.NOINC `($__internal_72_$__cuda_sm20_div_s64) ;  /* 0x00000048002c7944 */ /* 0x000fea0003c00000 */
        /* <DEDUP_REMOVED lines=10> */
.L_x_3186:
[----:B------:R-:W-:Y:S05]  /*0f60*/  BSYNC.RECONVERGENT B0 ;  /* 0x0000000000007941 */ /* 0x000fea0003800200 */
.L_x_3184:
        /* <DEDUP_REMOVED lines=38> */
.L_x_3188:
        /* <DEDUP_REMOVED lines=16> */
.L_x_3189:
[----:B------:R-:W-:Y:S05]  /*12d0*/  BSYNC.RECONVERGENT B0 ;  /* 0x0000000000007941 */ /* 0x000fea0003800200 */
.L_x_3187:
        /* <DEDUP_REMOVED lines=38> */
.L_x_3191:
        /* <DEDUP_REMOVED lines=16> */
.L_x_3192:
[----:B------:R-:W-:Y:S05]  /*1640*/  BSYNC.RECONVERGENT B0 ;  /* 0x0000000000007941 */ /* 0x000fea0003800200 */
.L_x_3190:
        /* <DEDUP_REMOVED lines=38> */
.L_x_3194:
        /* <DEDUP_REMOVED lines=16> */
.L_x_3195:
[----:B------:R-:W-:Y:S05]  /*19b0*/  BSYNC.RECONVERGENT B0 ;  /* 0x0000000000007941 */ /* 0x000fea0003800200 */
.L_x_3193:
        /* <DEDUP_REMOVED lines=38> */
.L_x_3197:
[----:B------:R-:W-:Y:S01]  /*1c20*/  IMAD.MOV.U32 R10, RZ, RZ, R26 ;  /* 0x000000ffff0a7224 */ /* 0x000fe200078e001a */
        /* <DEDUP_REMOVED lines=15> */
.L_x_3198:
[----:B------:R-:W-:Y:S05]  /*1d20*/  BSYNC.RECONVERGENT B0 ;  /* 0x0000000000007941 */ /* 0x000fea0003800200 */
.L_x_3196:
        /* <DEDUP_REMOVED lines=9> */
.L_x_3174:
        /* <DEDUP_REMOVED lines=40> */
.L_x_3204:
[----:B------:R-:W-:Y:S01]  /*2040*/  IMAD.MOV.U32 R10, RZ, RZ, R26 ;  /* 0x000000ffff0a7224 */ /* 0x000fe200078e001a */
[----:B------:R-:W-:Y:S01]  /*2050*/  MOV R0, R22 ;  /* 0x0000001600007202 */ /* 0x000fe20000000f00 */
[----:B------:R-:W-:Y:S01]  /*2060*/  IMAD.MOV.U32 R3, RZ, RZ, R23 ;  /* 0x000000ffff037224 */ /* 0x000fe200078e0017 */
[----:B------:R-:W-:-:S07]  /*2070*/  MOV R6, 0x2090 ;  /* 0x0000209000067802 */ /* 0x000fce0000000f00 */
[----:B------:R-:W-:Y:S05]  /*2080*/  CALL.REL.NOINC `($__internal_72_$__cuda_sm20_div_s64) ;  /* 0x0000003400b87944 */ /* 0x000fea0003c00000 */
        /* <DEDUP_REMOVED lines=9> */
.L_x_3205:
[----:B------:R-:W-:Y:S05]  /*2120*/  BSYNC.RECONVERGENT B1 ;  /* 0x0000000000017941 */ /* 0x000fea0003800200 */
.L_x_3203:
        /* <DEDUP_REMOVED lines=37> */
.L_x_3207:
[----:B------:R-:W-:Y:S01]  /*2380*/  MOV R10, R24 ;  /* 0x00000018000a7202 */ /* 0x000fe20000000f00 */
[----:B------:R-:W-:Y:S01]  /*2390*/  IMAD.MOV.U32 R5, RZ, RZ, R25 ;  /* 0x000000ffff057224 */ /* 0x000fe200078e0019 */
[----:B------:R-:W-:Y:S01]  /*23a0*/  MOV R0, R22 ;  /* 0x0000001600007202 */ /* 0x000fe20000000f00 */
[----:B------:R-:W-:Y:S01]  /*23b0*/  IMAD.MOV.U32 R3, RZ, RZ, R23 ;  /* 0x000000ffff037224 */ /* 0x000fe200078e0017 */
[----:B------:R-:W-:-:S07]  /*23c0*/  MOV R6, 0x23e0 ;  /* 0x000023e000067802 */ /* 0x000fce0000000f00 */
[----:B------:R-:W-:Y:S05]  /*23d0*/  CALL.REL.NOINC `($__internal_72_$__cuda_sm20_div_s64) ;  /* 0x0000003000e47944 */ /* 0x000fea0003c00000 */
        /* <DEDUP_REMOVED lines=10> */
.L_x_3208:
[----:B------:R-:W-:Y:S05]  /*2480*/  BSYNC.RECONVERGENT B1 ;  /* 0x0000000000017941 */ /* 0x000fea0003800200 */
.L_x_3206:
        /* <DEDUP_REMOVED lines=38> */
.L_x_3210:
        /* <DEDUP_REMOVED lines=16> */
.L_x_3211:
[----:B------:R-:W-:Y:S05]  /*27f0*/  BSYNC.RECONVERGENT B1 ;  /* 0x0000000000017941 */ /* 0x000fea0003800200 */
.L_x_3209:
        /* <DEDUP_REMOVED lines=37> */
.L_x_3213:
[----:B------:R-:W-:Y:S01]  /*2a50*/  IMAD.MOV.U32 R10, RZ, RZ, R24 ;  /* 0x000000ffff0a7224 */ /* 0x000fe200078e0018 */
[----:B------:R-:W-:Y:S01]  /*2a60*/  MOV R5, R25 ;  /* 0x0000001900057202 */ /* 0x000fe20000000f00 */
[----:B------:R-:W-:Y:S01]  /*2a70*/  IMAD.MOV.U32 R0, RZ, RZ, R22 ;  /* 0x000000ffff007224 */ /* 0x000fe200078e0016 */
[----:B------:R-:W-:Y:S02]  /*2a80*/  MOV R3, R23 ;  /* 0x0000001700037202 */ /* 0x000fe40000000f00 */
[----:B------:R-:W-:-:S07]  /*2a90*/  MOV R6, 0x2ab0 ;  /* 0x00002ab000067802 */ /* 0x000fce0000000f00 */
[----:B------:R-:W-:Y:S05]  /*2aa0*/  CALL.REL.NOINC `($__internal_72_$__cuda_sm20_div_s64) ;  /* 0x0000002c00307944 */ /* 0x000fea0003c00000 */
        /* <DEDUP_REMOVED lines=10> */
.L_x_3214:
[----:B------:R-:W-:Y:S05]  /*2b50*/  BSYNC.RECONVERGENT B1 ;  /* 0x0000000000017941 */ /* 0x000fea0003800200 */
.L_x_3212:
        /* <DEDUP_REMOVED lines=8> */
.L_x_3202:
        /* <DEDUP_REMOVED lines=38> */
.L_x_3217:
        /* <DEDUP_REMOVED lines=14> */
.L_x_3218:
[----:B------:R-:W-:Y:S05]  /*2f20*/  BSYNC.RECONVERGENT B1 ;  /* 0x0000000000017941 */ /* 0x000fea0003800200 */
.L_x_3216:
        /* <DEDUP_REMOVED lines=36> */
.L_x_3220:
        /* <DEDUP_REMOVED lines=16> */
.L_x_3221:
[----:B------:R-:W-:Y:S05]  /*3270*/  BSYNC.RECONVERGENT B1 ;  /* 0x0000000000017941 */ /* 0x000fea0003800200 */
.L_x_3219:
        /* <DEDUP_REMOVED lines=8> */
.L_x_3215:
        /* <DEDUP_REMOVED lines=36> */
.L_x_3223:
[----:B------:R-:W-:Y:S01]  /*3540*/  IMAD.MOV.U32 R10, RZ, RZ, R26 ;  /* 0x000000ffff0a7224 */ /* 0x000fe200078e001a */
[----:B------:R-:W-:Y:S01]  /*3550*/  MOV R0, R22 ;  /* 0x0000001600007202 */ /* 0x000fe20000000f00 */
[----:B------:R-:W-:Y:S01]  /*3560*/  IMAD.MOV.U32 R3, RZ, RZ, R23 ;  /* 0x000000ffff037224 */ /* 0x000fe200078e0017 */
[----:B------:R-:W-:-:S07]  /*3570*/  MOV R6, 0x3590 ;  /* 0x0000359000067802 */ /* 0x000fce0000000f00 */
[----:B------:R-:W-:Y:S05]  /*3580*/  CALL.REL.NOINC `($__internal_72_$__cuda_sm20_div_s64) ;  /* 0x0000002000787944 */ /* 0x000fea0003c00000 */
        /* <DEDUP_REMOVED lines=9> */
.L_x_3224:
[----:B------:R-:W-:Y:S05]  /*3620*/  BSYNC.RECONVERGENT B1 ;  /* 0x0000000000017941 */ /* 0x000fea0003800200 */
.L_x_3222:
[----:B------:R-:W0:Y:S02]  /*3630*/  LDC.64 R20, c[0x0][R20+0x450] ;  /* 0x0001140014147b82 */ /* 0x000e240000000a00 */
[-C--:B0-----:R-:W-:Y:S02]  /*3640*/  IMAD R0, R21, R10.reuse, RZ ;  /* 0x0000000a15007224 */ /* 0x081fe400078e02ff */
[----:B------:R-:W-:-:S04]  /*3650*/  IMAD.WIDE.U32 R16, R20, R10, R16 ;  /* 0x0000000a14107225 */ /* 0x000fc800078e0010 */
[----:B------:R-:W-:-:S04]  /*3660*/  IMAD R3, R20, R3, R0 ;  /* 0x0000000314037224 */ /* 0x000fc800078e0200 */
[----:B------:R-:W-:-:S07]  /*3670*/  IMAD.IADD R17, R17, 0x1, R3 ;  /* 0x0000000111117824 */ /* 0x000fce00078e0203 */
.L_x_3201:
[----:B------:R-:W-:Y:S05]  /*3680*/  BSYNC.RECONVERGENT B0 ;  /* 0x0000000000007941 */ /* 0x000fea0003800200 */
.L_x_3200:
        /* <DEDUP_REMOVED lines=48> */
.L_x_3228:
[----:B------:R-:W-:Y:S01]  /*3990*/  IMAD.U32 R0, RZ, RZ, UR4 ;  /* 0x00000004ff007e24 */ /* 0x000fe2000f8e00ff */
[----:B------:R-:W-:Y:S02]  /*39a0*/  MOV R3, UR5 ;  /* 0x0000000500037c02 */ /* 0x000fe40008000f00 */
[----:B------:R-:W-:-:S07]  /*39b0*/  MOV R6, 0x39d0 ;  /* 0x000039d000067802 */ /* 0x000fce0000000f00 */
[----:B------:R-:W-:Y:S05]  /*39c0*/  CALL.REL.NOINC `($__internal_72_$__cuda_sm20_div_s64) ;  /* 0x0000001c00687944 */ /* 0x000fea0003c00000 */
[----:B------:R-:W-:-:S07]  /*39d0*/  IMAD.MOV.U32 R0, RZ, RZ, R8 ;  /* 0x000000ffff007224 */ /* 0x000fce00078e0008 */
.L_x_3229:
[----:B------:R-:W-:Y:S05]  /*39e0*/  BSYNC.RECONVERGENT B1 ;  /* 0x0000000000017941 */ /* 0x000fea0003800200 */
.L_x_3227:
        /* <DEDUP_REMOVED lines=25> */
.L_x_3226:
[----:B------:R-:W-:Y:S05]  /*3b80*/  BSYNC.RECONVERGENT B0 ;  /* 0x0000000000007941 */ /* 0x000fea0003800200 */
.L_x_3225:
[----:B------:R-:W1:Y:S01]  /*3b90*/  LDCU.64 UR12, c[0x0][0x878] ;  /* 0x00010f00ff0c77ac */ /* 0x000e620008000a00 */
[----:B------:R-:W-:-:S05]  /*3ba0*/  IADD3 R7, P0, PT, R2, R7, RZ ;  /* 0x0000000702077210 */ /* 0x000fca0007f1e0ff */
[----:B------:R-:W-:Y:S01]  /*3bb0*/  IMAD.X R4, RZ, RZ, R4, P0 ;  /* 0x000000ffff047224 */ /* 0x000fe200000e0604 */
[----:B-1----:R-:W-:-:S04]  /*3bc0*/  ISETP.GE.U32.AND P0, PT, R7, UR12, PT ;  /* 0x0000000c07007c0c */ /* 0x002fc8000bf06070 */
[----:B------:R-:W-:-:S13]  /*3bd0*/  ISETP.GE.AND.EX P0, PT, R4, UR13, PT, P0 ;  /* 0x0000000d04007c0c */ /* 0x000fda000bf06300 */
[----:B------:R-:W-:Y:S05]  /*3be0*/  @!P0 BRA `(.L_x_3230) ;  /* 0xffffffc4006c8947 */ /* 0x000fea000383ffff */
[----:B------:R-:W-:Y:S05]  /*3bf0*/  EXIT ;  /* 0x000000000000794d */ /* 0x000fea0003800000 */
.L_x_3173:
        /* <DEDUP_REMOVED lines=34> */
.L_x_3232:
[----:B------:R-:W-:-:S07]  /*3e20*/  MOV R0, 0x3e40 ;  /* 0x00003e4000007802 */ /* 0x000fce0000000f00 */
[----:B------:R-:W-:Y:S05]  /*3e30*/  CALL.REL.NOINC `($__internal_73_$__cuda_sm20_div_u64) ;  /* 0x0000001c00a87944 */ /* 0x000fea0003c00000 */
.L_x_3233:
[----:B------:R-:W-:Y:S05]  /*3e40*/  BSYNC.RECONVERGENT B0 ;  /* 0x0000000000007941 */ /* 0x000fea0003800200 */
.L_x_3231:
        /* <DEDUP_REMOVED lines=29> */
.L_x_3241:
        /* <DEDUP_REMOVED lines=47> */
.L_x_3239:
[----:B------:R-:W-:Y:S01]  /*4310*/  MOV R0, UR4 ;  /* 0x0000000400007c02 */ /* 0x000fe20008000f00 */
[----:B------:R-:W-:Y:S01]  /*4320*/  IMAD.U32 R3, RZ, RZ, UR5 ;  /* 0x00000005ff037e24 */ /* 0x000fe2000f8e00ff */
[----:B------:R-:W-:-:S07]  /*4330*/  MOV R6, 0x4350 ;  /* 0x0000435000067802 */ /* 0x000fce0000000f00 */
[----:B------:R-:W-:Y:S05]  /*4340*/  CALL.REL.NOINC `($__internal_72_$__cuda_sm20_div_s64) ;  /* 0x0000001400087944 */ /* 0x000fea0003c00000 */
[----:B------:R-:W-:-:S07]  /*4350*/  MOV R0, R8 ;  /* 0x0000000800007202 */ /* 0x000fce0000000f00 */
.L_x_3240:
[----:B------:R-:W-:Y:S05]  /*4360*/  BSYNC.RECONVERGENT B2 ;  /* 0x0000000000027941 */ /* 0x000fea0003800200 */
.L_x_3238:
        /* <DEDUP_REMOVED lines=20> */
.L_x_3237:
[----:B------:R-:W-:Y:S05]  /*44b0*/  BSYNC.RECONVERGENT B1 ;  /* 0x0000000000017941 */ /* 0x000fea0003800200 */
.L_x_3236:
[----:B------:R-:W-:-:S04]  /*44c0*/  IADD3 R7, P1, PT, R2, R7, RZ ;  /* 0x0000000702077210 */ /* 0x000fc80007f3e0ff */
[----:B------:R-:W-:Y:S01]  /*44d0*/  IADD3.X R4, PT, PT, RZ, R4, RZ, P1, !PT ;  /* 0x00000004ff047210 */ /* 0x000fe20000ffe4ff */
[----:B------:R-:W-:Y:S08]  /*44e0*/  @P0 BRA `(.L_x_3241) ;  /* 0xfffffff800cc0947 */ /* 0x000ff0000383ffff */
.L_x_3235:
[----:B0--34-:R-:W-:Y:S05]  /*44f0*/  BSYNC B0 ;  /* 0x0000000000007941 */ /* 0x019fea0003800000 */
.L_x_3234:
[----:B------:R-:W0:Y:S01]  /*4500*/  LDC.64 R16, c[0x0][0x868] ;  /* 0x00021a00ff107b82 */ /* 0x000e220000000a00 */
[----:B------:R-:W-:-:S04]  /*4510*/  ISETP.GE.U32.AND P0, PT, R20, 0x3, PT ;  /* 0x000000031400780c */ /* 0x000fc80003f06070 */
[----:B------:R-:W-:-:S13]  /*4520*/  ISETP.GE.U32.AND.EX P0, PT, R18, RZ, PT, P0 ;  /* 0x000000ff1200720c */ /* 0x000fda0003f06100 */
[----:B------:R-:W-:Y:S05]  /*4530*/  @!P0 EXIT ;  /* 0x000000000000894d */ /* 0x000fea0003800000 */
[----:B------:R-:W-:Y:S01]  /*4540*/  BSSY B0, `(.L_x_3242) ;  /* 0x0000121000007945 */ /* 0x000fe20003800000 */
.L_x_3263:
        /* <DEDUP_REMOVED lines=43> */
.L_x_3246:
[----:B------:R-:W-:Y:S01]  /*4800*/  IMAD.U32 R0, RZ, RZ, UR4 ;  /* 0x00000004ff007e24 */ /* 0x000fe2000f8e00ff */
[----:B------:R-:W-:Y:S02]  /*4810*/  MOV R3, UR5 ;  /* 0x0000000500037c02 */ /* 0x000fe40008000f00 */
[----:B------:R-:W-:-:S07]  /*4820*/  MOV R6, 0x4840 ;  /* 0x0000484000067802 */ /* 0x000fce0000000f00 */
[----:B------:R-:W-:Y:S05]  /*4830*/  CALL.REL.NOINC `($__internal_72_$__cuda_sm20_div_s64) ;  /* 0x0000000c00cc7944 */ /* 0x000fea0003c00000 */
[----:B------:R-:W-:-:S07]  /*4840*/  IMAD.MOV.U32 R0, RZ, RZ, R8 ;  /* 0x000000ffff007224 */ /* 0x000fce00078e0008 */
.L_x_3247:
[----:B------:R-:W-:Y:S05]  /*4850*/  BSYNC.RECONVERGENT B2 ;  /* 0x0000000000027941 */ /* 0x000fea0003800200 */
.L_x_3245:
        /* <DEDUP_REMOVED lines=20> */
.L_x_3244:
[----:B------:R-:W-:Y:S05]  /*49a0*/  BSYNC.RECONVERGENT B1 ;  /* 0x0000000000017941 */ /* 0x000fea0003800200 */
.L_x_3243:
        /* <DEDUP_REMOVED lines=44> */
.L_x_3251:
[----:B------:R-:W-:Y:S01]  /*4c70*/  MOV R0, UR4 ;  /* 0x0000000400007c02 */ /* 0x000fe20008000f00 */
[----:B------:R-:W-:Y:S01]  /*4c80*/  IMAD.U32 R3, RZ, RZ, UR5 ;  /* 0x00000005ff037e24 */ /* 0x000fe2000f8e00ff */
[----:B------:R-:W-:-:S07]  /*4c90*/  MOV R6, 0x4cb0 ;  /* 0x00004cb000067802 */ /* 0x000fce0000000f00 */
[----:B------:R-:W-:Y:S05]  /*4ca0*/  CALL.REL.NOINC `($__internal_72_$__cuda_sm20_div_s64) ;  /* 0x0000000800b07944 */ /* 0x000fea0003c00000 */
[----:B------:R-:W-:-:S07]  /*4cb0*/  MOV R0, R8 ;  /* 0x0000000800007202 */ /* 0x000fce0000000f00 */
.L_x_3252:
[----:B------:R-:W-:Y:S05]  /*4cc0*/  BSYNC.RECONVERGENT B2 ;  /* 0x0000000000027941 */ /* 0x000fea0003800200 */
.L_x_3250:
        /* <DEDUP_REMOVED lines=20> */
.L_x_3249:
[----:B------:R-:W-:Y:S05]  /*4e10*/  BSYNC.RECONVERGENT B1 ;  /* 0x0000000000017941 */ /* 0x000fea0003800200 */
.L_x_3248:
        /* <DEDUP_REMOVED lines=44> */
.L_x_3256:
[----:B------:R-:W-:Y:S01]  /*50e0*/  IMAD.U32 R0, RZ, RZ, UR4 ;  /* 0x00000004ff007e24 */ /* 0x000fe2000f8e00ff */
[----:B------:R-:W-:Y:S02]  /*50f0*/  MOV R3, UR5 ;  /* 0x0000000500037c02 */ /* 0x000fe40008000f00 */
[----:B------:R-:W-:-:S07]  /*5100*/  MOV R6, 0x5120 ;  /* 0x0000512000067802 */ /* 0x000fce0000000f00 */
[----:B------:R-:W-:Y:S05]  /*5110*/  CALL.REL.NOINC `($__internal_72_$__cuda_sm20_div_s64) ;  /* 0x0000000400947944 */ /* 0x000fea0003c00000 */
[----:B------:R-:W-:-:S07]  /*5120*/  IMAD.MOV.U32 R0, RZ, RZ, R8 ;  /* 0x000000ffff007224 */ /* 0x000fce00078e0008 */
.L_x_3257:
[----:B------:R-:W-:Y:S05]  /*5130*/  BSYNC.RECONVERGENT B2 ;  /* 0x0000000000027941 */ /* 0x000fea0003800200 */
.L_x_3255:
        /* <DEDUP_REMOVED lines=20> */
.L_x_3254:
[----:B------:R-:W-:Y:S05]  /*5280*/  BSYNC.RECONVERGENT B1 ;  /* 0x0000000000017941 */ /* 0x000fea0003800200 */
.L_x_3253:
        /* <DEDUP_REMOVED lines=44> */
.L_x_3261:
[----:B------:R-:W-:Y:S01]  /*5550*/  MOV R0, UR4 ;  /* 0x0000000400007c02 */ /* 0x000fe20008000f00 */
[----:B------:R-:W-:Y:S01]  /*5560*/  IMAD.U32 R3, RZ, RZ, UR5 ;  /* 0x00000005ff037e24 */ /* 0x000fe2000f8e00ff */
[----:B------:R-:W-:-:S07]  /*5570*/  MOV R6, 0x5590 ;  /* 0x0000559000067802 */ /* 0x000fce0000000f00 */
[----:B------:R-:W-:Y:S05]  /*5580*/  CALL.REL.NOINC `($__internal_72_$__cuda_sm20_div_s64) ;  /* 0x0000000000787944 */ /* 0x000fea0003c00000 */
[----:B------:R-:W-:-:S07]  /*5590*/  MOV R0, R8 ;  /* 0x0000000800007202 */ /* 0x000fce0000000f00 */
.L_x_3262:
[----:B------:R-:W-:Y:S05]  /*55a0*/  BSYNC.RECONVERGENT B2 ;  /* 0x0000000000027941 */ /* 0x000fea0003800200 */
.L_x_3260:
        /* <DEDUP_REMOVED lines=20> */
.L_x_3259:
[----:B------:R-:W-:Y:S05]  /*56f0*/  BSYNC.RECONVERGENT B1 ;  /* 0x0000000000017941 */ /* 0x000fea0003800200 */
.L_x_3258:
[----:B------:R-:W-:-:S04]  /*5700*/  IADD3 R7, P0, PT, R2, R7, RZ ;  /* 0x0000000702077210 */ /* 0x000fc80007f1e0ff */
[----:B------:R-:W-:Y:S02]  /*5710*/  IADD3.X R4, PT, PT, RZ, R4, RZ, P0, !PT ;  /* 0x00000004ff047210 */ /* 0x000fe400007fe4ff */
[----:B------:R-:W-:-:S04]  /*5720*/  ISETP.GE.U32.AND P0, PT, R7, UR40, PT ;  /* 0x0000002807007c0c */ /* 0x000fc8000bf06070 */
[----:B------:R-:W-:-:S13]  /*5730*/  ISETP.GE.AND.EX P0, PT, R4, UR41, PT, P0 ;  /* 0x0000002904007c0c */ /* 0x000fda000bf06300 */
[----:B------:R-:W-:Y:S05]  /*5740*/  @!P0 BRA `(.L_x_3263) ;  /* 0xffffffec00808947 */ /* 0x000fea000383ffff */
[----:B------:R-:W-:Y:S05]  /*5750*/  BSYNC B0 ;  /* 0x0000000000007941 */ /* 0x000fea0003800000 */
.L_x_3242:
[----:B------:R-:W-:Y:S05]  /*5760*/  EXIT ;  /* 0x000000000000794d */ /* 0x000fea0003800000 */
        .weak           $__internal_72_$__cuda_sm20_div_s64
        .type           $__internal_72_$__cuda_sm20_div_s64,@function
        .size           $__internal_72_$__cuda_sm20_div_s64,($__internal_73_$__cuda_sm20_div_u64 - $__internal_72_$__cuda_sm20_div_s64)
$__internal_72_$__cuda_sm20_div_s64:
        /* <DEDUP_REMOVED lines=86> */
[----:B------:R-:W-:Y:S06]  /*5cd0*/  RET.REL.NODEC R10 `(_ZN2at4cuda17kernelHistogram1DIlllLi1ELi2ELin1ELNS0_23CUDAHistogramMemoryTypeE1EZNS0_21CUDA_tensor_histogramIllLb0EEEbNS_6TensorES4_S4_lNS_14AccumulateTypeIT0_Lb1EE4typeES8_NS0_13TensorArgTypeES9_S9_EUllE_EEvNS0_6detail10TensorInfoIT_T1_EESF_NSC_IKS6_SE_EElS8_S8_SE_T6_) ;  /* 0xffffffa00ac87950 */ /* 0x000fec0003c3ffff */
        .weak           $__internal_73_$__cuda_sm20_div_u64
        .type           $__internal_73_$__cuda_sm20_div_u64,@function
        .size           $__internal_73_$__cuda_sm20_div_u64,(.L_x_6449 - $__internal_73_$__cuda_sm20_div_u64)
$__internal_73_$__cuda_sm20_div_u64:
        /* <DEDUP_REMOVED lines=69> */
[----:B------:R-:W-:Y:S06]  /*6130*/  RET.REL.NODEC R8 `(_ZN2at4cuda17kernelHistogram1DIlllLi1ELi2ELin1ELNS0_23CUDAHistogramMemoryTypeE1EZNS0_21CUDA_tensor_histogramIllLb0EEEbNS_6TensorES4_S4_lNS_14AccumulateTypeIT0_Lb1EE4typeES8_NS0_13TensorArgTypeES9_S9_EUllE_EEvNS0_6detail10TensorInfoIT_T1_EESF_NSC_IKS6_SE_EElS8_S8_SE_T6_) ;  /* 0xffffff9c08b07950 */ /* 0x000fec0003c3ffff */
.L_x_3264:
        /* <DEDUP_REMOVED lines=12> */
.L_x_6449:


//--------------------- .text._ZN2at4cuda17kernelHistogram1DIlllLi1ELi2ELin1ELNS0_23CUDAHistogramMemoryTypeE0EZNS0_21CUDA_tensor_histogramIllLb0EEEbNS_6TensorES4_S4_lNS_14AccumulateTypeIT0_Lb1EE4typeES8_NS0_13TensorArgTypeES9_S9_EUllE_EEvNS0_6detail10TensorInfoIT_T1_EESF_NSC_IKS6_SE_EElS8_S8_SE_T6_ --------------------------
	.section	.text._ZN2at4cuda17kernelHistogram1DIlllLi1ELi2ELin1ELNS0_23CUDAHistogramMemoryTypeE0EZNS0_21CUDA_tensor_histogramIllLb0EEEbNS_6TensorES4_S4_lNS_14AccumulateTypeIT0_Lb1EE4typeES8_NS0_13TensorArgTypeES9_S9_EUllE_EEvNS0_6detail10TensorInfoIT_T1_EESF_NSC_IKS6_SE_EElS8_S8_SE_T6_,"ax",@progbits
	.align	128
        .global         _ZN2at4cuda17kernelHistogram1DIlllLi1ELi2ELin1ELNS0_23CUDAHistogramMemoryTypeE0EZNS0_21CUDA_tensor_histogramIllLb0EEEbNS_6TensorES4_S4_lNS_14AccumulateTypeIT0_Lb1EE4typeES8_NS0_13TensorArgTypeES9_S9_EUllE_EEvNS0_6detail10TensorInfoIT_T1_EESF_NSC_IKS6_SE_EElS8_S8_SE_T6_
        .type           _ZN2at4cuda17kernelHistogram1DIlllLi1ELi2ELin1ELNS0_23CUDAHistogramMemoryTypeE0EZNS0_21CUDA_tensor_histogramIllLb0EEEbNS_6TensorES4_S4_lNS_14AccumulateTypeIT0_Lb1EE4typeES8_NS0_13TensorArgTypeES9_S9_EUllE_EEvNS0_6detail10TensorInfoIT_T1_EESF_NSC_IKS6_SE_EElS8_S8_SE_T6_,@function
        .size           _ZN2at4cuda17kernelHistogram1DIlllLi1ELi2ELin1ELNS0_23CUDAHistogramMemoryTypeE0EZNS0_21CUDA_tensor_histogramIllLb0EEEbNS_6TensorES4_S4_lNS_14AccumulateTypeIT0_Lb1EE4typeES8_NS0_13TensorArgTypeES9_S9_EUllE_EEvNS0_6detail10TensorInfoIT_T1_EESF_NSC_IKS6_SE_EElS8_S8_SE_T6_,(.L_x_6451 - _ZN2at4cuda17kernelHistogram1DIlllLi1ELi2ELin1ELNS0_23CUDAHistogramMemoryTypeE0EZNS0_21CUDA_tensor_histogramIllLb0EEEbNS_6TensorES4_S4_lNS_14AccumulateTypeIT0_Lb1EE4typeES8_NS0_13TensorArgTypeES9_S9_EUllE_EEvNS0_6detail10TensorInfoIT_T1_EESF_NSC_IKS6_SE_EElS8_S8_SE_T6_)
        .other          _ZN2at4cuda17kernelHistogram1DIlllLi1ELi2ELin1ELNS0_23CUDAHistogramMemoryTypeE0EZNS0_21CUDA_tensor_histogramIllLb0EEEbNS_6TensorES4_S4_lNS_14AccumulateTypeIT0_Lb1EE4typeES8_NS0_13TensorArgTypeES9_S9_EUllE_EEvNS0_6detail10TensorInfoIT_T1_EESF_NSC_IKS6_SE_EElS8_S8_SE_T6_,@"STO_CUDA_ENTRY STV_DEFAULT"
_ZN2at4cuda17kernelHistogram1DIlllLi1ELi2ELin1ELNS0_23CUDAHistogramMemoryTypeE0EZNS0_21CUDA_tensor_histogramIllLb0EEEbNS_6TensorES4_S4_lNS_14AccumulateTypeIT0_Lb1EE4typeES8_NS0_13TensorArgTypeES9_S9_EUllE_EEvNS0_6detail10TensorInfoIT_T1_EESF_NSC_IKS6_SE_EElS8_S8_SE_T6_:
.text._ZN2at4cuda17kernelHistogram1DIlllLi1ELi2ELin1ELNS0_23CUDAHistogramMemoryTypeE0EZNS0_21CUDA_tensor_histogramIllLb0EEEbNS_6TensorES4_S4_lNS_14AccumulateTypeIT0_Lb1EE4typeES8_NS0_13TensorArgTypeES9_S9_EUllE_EEvNS0_6detail10TensorInfoIT_T1_EESF_NSC_IKS6_SE_EElS8_S8_SE_T6_:
        /* <DEDUP_REMOVED lines=45> */
.L_x_3268:
[----:B------:R-:W-:Y:S01]  /*02d0*/  IMAD.MOV.U32 R3, RZ, RZ, R8 ;  /* 0x000000ffff037224 */ /* 0x000fe200078e0008 */
[----:B------:R-:W-:-:S07]  /*02e0*/  MOV R8, 0x300 ;  /* 0x0000030000087802 */ /* 0x000fce0000000f00 */
[----:B------:R-:W-:Y:S05]  /*02f0*/  CALL.REL.NOINC `($__internal_75_$__cuda_sm20_div_u64) ;  /* 0x0000006c00147944 */ /* 0x000fea0003c00000 */
[----:B------:R-:W-:Y:S01]  /*0300*/  MOV R4, R0 ;  /* 0x0000000000047202 */ /* 0x000fe20000000f00 */
[----:B------:R-:W-:-:S07]  /*0310*/  IMAD.MOV.U32 R5, RZ, RZ, R3 ;  /* 0x000000ffff057224 */ /* 0x000fce00078e0003 */
.L_x_3269:
[----:B------:R-:W-:Y:S05]  /*0320*/  BSYNC.RECONVERGENT B1 ;  /* 0x0000000000017941 */ /* 0x000fea0003800200 */
.L_x_3267:
        /* <DEDUP_REMOVED lines=20> */
.L_x_3272:
        /* <DEDUP_REMOVED lines=9> */
.L_x_3271:
[----:B------:R-:W-:Y:S05]  /*0500*/  BSYNC.RECONVERGENT B1 ;  /* 0x0000000000017941 */ /* 0x000fea0003800200 */
.L_x_3270:
[----:B------:R-:W-:Y:S05]  /*0510*/  @!P1 BRA `(.L_x_3266) ;  /* 0x0000000000409947 */ /* 0x000fea0003800000 */
[----:B------:R-:W0:Y:S01]  /*0520*/  S2R R3, SR_CgaCtaId ;  /* 0x0000000000037919 */ /* 0x000e220000008800 */
[----:B------:R-:W-:-:S04]  /*0530*/  MOV R0, 0x400 ;  /* 0x0000040000007802 */ /* 0x000fc80000000f00 */
[----:B0-----:R-:W-:-:S07]  /*0540*/  LEA R5, R3, R0, 0x18 ;  /* 0x0000000003057211 */ /* 0x001fce00078ec0ff */
.L_x_3273:
        /* <DEDUP_REMOVED lines=13> */
.L_x_3266:
[----:B------:R-:W-:Y:S05]  /*0620*/  BSYNC.RECONVERGENT B0 ;  /* 0x0000000000007941 */ /* 0x000fea0003800200 */
.L_x_3265:
        /* <DEDUP_REMOVED lines=24> */
.L_x_3333:
        /* <DEDUP_REMOVED lines=10> */
.L_x_3301:
        /* <DEDUP_REMOVED lines=34> */
.L_x_3278:
[----:B------:R-:W-:Y:S01]  /*0a70*/  IMAD.MOV.U32 R7, RZ, RZ, R15 ;  /* 0x000000ffff077224 */ /* 0x000fe200078e000f */
[----:B------:R-:W-:Y:S01]  /*0a80*/  MOV R4, R13 ;  /* 0x0000000d00047202 */ /* 0x000fe20000000f00 */
[----:B------:R-:W-:Y:S01]  /*0a90*/  IMAD.MOV.U32 R5, RZ, RZ, R12 ;  /* 0x000000ffff057224 */ /* 0x000fe200078e000c */
[----:B------:R-:W-:-:S07]  /*0aa0*/  MOV R3, 0xac0 ;  /* 0x00000ac000037802 */ /* 0x000fce0000000f00 */
[----:B------:R-:W-:Y:S05]  /*0ab0*/  CALL.REL.NOINC `($__internal_74_$__cuda_sm20_div_s64) ;  /* 0x0000005c00c87944 */ /* 0x000fea0003c00000 */
        /* <DEDUP_REMOVED lines=11> */
.L_x_3279:
[----:B------:R-:W-:Y:S05]  /*0b70*/  BSYNC.RECONVERGENT B0 ;  /* 0x0000000000007941 */ /* 0x000fea0003800200 */
.L_x_3277:
        /* <DEDUP_REMOVED lines=40> */
.L_x_3281:
[----:B------:R-:W-:Y:S01]  /*0e00*/  MOV R7, R12 ;  /* 0x0000000c00077202 */ /* 0x000fe20000000f00 */
[----:B------:R-:W-:Y:S01]  /*0e10*/  IMAD.MOV.U32 R6, RZ, RZ, R13 ;  /* 0x000000ffff067224 */ /* 0x000fe200078e000d */
[----:B------:R-:W-:Y:S01]  /*0e20*/  MOV R4, R15 ;  /* 0x0000000f00047202 */ /* 0x000fe20000000f00 */
[----:B------:R-:W-:Y:S01]  /*0e30*/  IMAD.MOV.U32 R5, RZ, RZ, R14 ;  /* 0x000000ffff057224 */ /* 0x000fe200078e000e */
[----:B------:R-:W-:-:S07]  /*0e40*/  MOV R3, 0xe60 ;  /* 0x00000e6000037802 */ /* 0x000fce0000000f00 */
[----:B------:R-:W-:Y:S05]  /*0e50*/  CALL.REL.NOINC `($__internal_74_$__cuda_sm20_div_s64) ;  /* 0x0000005800e07944 */ /* 0x000fea0003c00000 */
        /* <DEDUP_REMOVED lines=10> */
.L_x_3282:
[----:B------:R-:W-:Y:S05]  /*0f00*/  BSYNC.RECONVERGENT B0 ;  /* 0x0000000000007941 */ /* 0x000fea0003800200 */
.L_x_3280:
        /* <DEDUP_REMOVED lines=38> */
.L_x_3284:
        /* <DEDUP_REMOVED lines=17> */
.L_x_3285:
[----:B------:R-:W-:Y:S05]  /*1280*/  BSYNC.RECONVERGENT B0 ;  /* 0x0000000000007941 */ /* 0x000fea0003800200 */
.L_x_3283:
        /* <DEDUP_REMOVED lines=37> */
.L_x_3287:
        /* <DEDUP_REMOVED lines=16> */
.L_x_3288:
[----:B------:R-:W-:Y:S05]  /*15e0*/  BSYNC.RECONVERGENT B0 ;  /* 0x0000000000007941 */ /* 0x000fea0003800200 */
.L_x_3286:
        /* <DEDUP_REMOVED lines=38> */
.L_x_3290:
        /* <DEDUP_REMOVED lines=16> */
.L_x_3291:
[----:B------:R-:W-:Y:S05]  /*1950*/  BSYNC.RECONVERGENT B0 ;  /* 0x0000000000007941 */ /* 0x000fea0003800200 */
.L_x_3289:
        /* <DEDUP_REMOVED lines=38> */
.L_x_3293:
        /* <DEDUP_REMOVED lines=16> */
.L_x_3294:
[----:B------:R-:W-:Y:S05]  /*1cc0*/  BSYNC.RECONVERGENT B0 ;  /* 0x0000000000007941 */ /* 0x000fea0003800200 */
.L_x_3292:
        /* <DEDUP_REMOVED lines=38> */
.L_x_3296:
        /* <DEDUP_REMOVED lines=16> */
.L_x_3297:
[----:B------:R-:W-:Y:S05]  /*2030*/  BSYNC.RECONVERGENT B0 ;  /* 0x0000000000007941 */ /* 0x000fea0003800200 */
.L_x_3295:
        /* <DEDUP_REMOVED lines=37> */
.L_x_3299:
[----:B------:R-:W-:Y:S01]  /*2290*/  IMAD.MOV.U32 R7, RZ, RZ, R12 ;  /* 0x000000ffff077224 */ /* 0x000fe200078e000c */
[----:B------:R-:W-:Y:S01]  /*22a0*/  MOV R6, R13 ;  /* 0x0000000d00067202 */ /* 0x000fe20000000f00 */
[----:B------:R-:W-:Y:S01]  /*22b0*/  IMAD.MOV.U32 R5, RZ, RZ, R14 ;  /* 0x000000ffff057224 */ /* 0x000fe200078e000e */
[----:B------:R-:W-:Y:S01]  /*22c0*/  MOV R3, 0x22f0 ;  /* 0x000022f000037802 */ /* 0x000fe20000000f00 */
[----:B------:R-:W-:-:S07]  /*22d0*/  IMAD.MOV.U32 R4, RZ, RZ, R15 ;  /* 0x000000ffff047224 */ /* 0x000fce00078e000f */
[----:B------:R-:W-:Y:S05]  /*22e0*/  CALL.REL.NOINC `($__internal_74_$__cuda_sm20_div_s64) ;  /* 0x0000004400bc7944 */ /* 0x000fea0003c00000 */
        /* <DEDUP_REMOVED lines=11> */
.L_x_3300:
[----:B------:R-:W-:Y:S05]  /*23a0*/  BSYNC.RECONVERGENT B0 ;  /* 0x0000000000007941 */ /* 0x000fea0003800200 */
.L_x_3298:
        /* <DEDUP_REMOVED lines=11> */
.L_x_3276:
        /* <DEDUP_REMOVED lines=41> */
.L_x_3306:
        /* <DEDUP_REMOVED lines=16> */
.L_x_3307:
[----:B------:R-:W-:Y:S05]  /*27f0*/  BSYNC.RECONVERGENT B1 ;  /* 0x0000000000017941 */ /* 0x000fea0003800200 */
.L_x_3305:
        /* <DEDUP_REMOVED lines=40> */
.L_x_3309:
        /* <DEDUP_REMOVED lines=17> */
.L_x_3310:
[----:B------:R-:W-:Y:S05]  /*2b90*/  BSYNC.RECONVERGENT B1 ;  /* 0x0000000000017941 */ /* 0x000fea0003800200 */
.L_x_3308:
        /* <DEDUP_REMOVED lines=38> */
.L_x_3312:
[----:B------:R-:W-:Y:S01]  /*2e00*/  IMAD.MOV.U32 R7, RZ, RZ, R12 ;  /* 0x000000ffff077224 */ /* 0x000fe200078e000c */
[----:B------:R-:W-:Y:S01]  /*2e10*/  MOV R5, R14 ;  /* 0x0000000e00057202 */ /* 0x000fe20000000f00 */
[----:B------:R-:W-:Y:S01]  /*2e20*/  IMAD.MOV.U32 R6, RZ, RZ, R13 ;  /* 0x000000ffff067224 */ /* 0x000fe200078e000d */
[----:B------:R-:W-:Y:S01]  /*2e30*/  MOV R3, 0x2e60 ;  /* 0x00002e6000037802 */ /* 0x000fe20000000f00 */
[----:B------:R-:W-:-:S07]  /*2e40*/  IMAD.MOV.U32 R4, RZ, RZ, R15 ;  /* 0x000000ffff047224 */ /* 0x000fce00078e000f */
[----:B------:R-:W-:Y:S05]  /*2e50*/  CALL.REL.NOINC `($__internal_74_$__cuda_sm20_div_s64) ;  /* 0x0000003800e07944 */ /* 0x000fea0003c00000 */
        /* <DEDUP_REMOVED lines=11> */
.L_x_3313:
[----:B------:R-:W-:Y:S05]  /*2f10*/  BSYNC.RECONVERGENT B1 ;  /* 0x0000000000017941 */ /* 0x000fea0003800200 */
.L_x_3311:
        /* <DEDUP_REMOVED lines=37> */
.L_x_3315:
        /* <DEDUP_REMOVED lines=17> */
.L_x_3316:
[----:B------:R-:W-:Y:S05]  /*3280*/  BSYNC.RECONVERGENT B1 ;  /* 0x0000000000017941 */ /* 0x000fea0003800200 */
.L_x_3314:
[----:B------:R0:W1:Y:S02]  /*3290*/  LDC.64 R4, c[0x0][R20+0x450] ;  /* 0x0001140014047b82 */ /* 0x0000640000000a00 */
[----:B0-----:R-:W-:Y:S01]  /*32a0*/  MOV R20, R18 ;  /* 0x0000001200147202 */ /* 0x001fe20000000f00 */
[----:B-1----:R-:W-:-:S04]  /*32b0*/  IMAD R5, R5, R9, RZ ;  /* 0x0000000905057224 */ /* 0x002fc800078e02ff */
[----:B------:R-:W-:-:S04]  /*32c0*/  IMAD.WIDE.U32 R8, R4, R9, R20 ;  /* 0x0000000904087225 */ /* 0x000fc800078e0014 */
[----:B------:R-:W-:Y:S02]  /*32d0*/  IMAD R5, R4, R3, R5 ;  /* 0x0000000304057224 */ /* 0x000fe400078e0205 */
[----:B------:R-:W-:Y:S02]  /*32e0*/  IMAD.MOV.U32 R19, RZ, RZ, R8 ;  /* 0x000000ffff137224 */ /* 0x000fe400078e0008 */
[----:B------:R-:W-:-:S07]  /*32f0*/  IMAD.IADD R18, R9, 0x1, R5 ;  /* 0x0000000109127824 */ /* 0x000fce00078e0205 */
.L_x_3304:
        /* <DEDUP_REMOVED lines=39> */
.L_x_3319:
        /* <DEDUP_REMOVED lines=16> */
.L_x_3320:
[----:B------:R-:W-:Y:S05]  /*3670*/  BSYNC.RECONVERGENT B1 ;  /* 0x0000000000017941 */ /* 0x000fea0003800200 */
.L_x_3318:
        /* <DEDUP_REMOVED lines=39> */
.L_x_3322:
        /* <DEDUP_REMOVED lines=17> */
.L_x_3323:
[----:B------:R-:W-:Y:S05]  /*3a00*/  BSYNC.RECONVERGENT B1 ;  /* 0x0000000000017941 */ /* 0x000fea0003800200 */
.L_x_3321:
[----:B------:R0:W1:Y:S02]  /*3a10*/  LDC.64 R4, c[0x0][R20+0x450] ;  /* 0x0001140014047b82 */ /* 0x0000640000000a00 */
[----:B0-----:R-:W-:Y:S02]  /*3a20*/  IMAD.MOV.U32 R20, RZ, RZ, R18 ;  /* 0x000000ffff147224 */ /* 0x001fe400078e0012 */
[-C--:B-1----:R-:W-:Y:S02]  /*3a30*/  IMAD R5, R5, R9.reuse, RZ ;  /* 0x0000000905057224 */ /* 0x082fe400078e02ff */
[----:B------:R-:W-:-:S04]  /*3a40*/  IMAD.WIDE.U32 R8, R4, R9, R20 ;  /* 0x0000000904087225 */ /* 0x000fc800078e0014 */
[----:B------:R-:W-:Y:S02]  /*3a50*/  IMAD R5, R4, R3, R5 ;  /* 0x0000000304057224 */ /* 0x000fe400078e0205 */
[----:B------:R-:W-:-:S03]  /*3a60*/  IMAD.MOV.U32 R19, RZ, RZ, R8 ;  /* 0x000000ffff137224 */ /* 0x000fc600078e0008 */
[----:B------:R-:W-:-:S07]  /*3a70*/  IADD3 R18, PT, PT, R9, R5, RZ ;  /* 0x0000000509127210 */ /* 0x000fce0007ffe0ff */
.L_x_3317:
        /* <DEDUP_REMOVED lines=36> */
.L_x_3325:
        /* <DEDUP_REMOVED lines=16> */
.L_x_3326:
[----:B------:R-:W-:Y:S05]  /*3dc0*/  BSYNC.RECONVERGENT B1 ;  /* 0x0000000000017941 */ /* 0x000fea0003800200 */
.L_x_3324:
        /* <DEDUP_REMOVED lines=9> */
.L_x_3303:
[----:B------:R-:W-:Y:S05]  /*3e60*/  BSYNC.RECONVERGENT B0 ;  /* 0x0000000000007941 */ /* 0x000fea0003800200 */
.L_x_3302:
        /* <DEDUP_REMOVED lines=49> */
.L_x_3330:
[----:B------:R-:W-:Y:S01]  /*4180*/  IMAD.MOV.U32 R7, RZ, RZ, R4 ;  /* 0x000000ffff077224 */ /* 0x000fe200078e0004 */
[----:B------:R-:W-:Y:S01]  /*4190*/  MOV R4, R28 ;  /* 0x0000001c00047202 */ /* 0x000fe20000000f00 */
[----:B------:R-:W-:Y:S01]  /*41a0*/  IMAD.MOV.U32 R5, RZ, RZ, R2 ;  /* 0x000000ffff057224 */ /* 0x000fe200078e0002 */
[----:B------:R-:W-:-:S07]  /*41b0*/  MOV R3, 0x41d0 ;  /* 0x000041d000037802 */ /* 0x000fce0000000f00 */
[----:B------:R-:W-:Y:S05]  /*41c0*/  CALL.REL.NOINC `($__internal_74_$__cuda_sm20_div_s64) ;  /* 0x0000002800047944 */ /* 0x000fea0003c00000 */
[----:B------:R-:W-:-:S07]  /*41d0*/  IMAD.MOV.U32 R7, RZ, RZ, R5 ;  /* 0x000000ffff077224 */ /* 0x000fce00078e0005 */
.L_x_3331:
[----:B------:R-:W-:Y:S05]  /*41e0*/  BSYNC.RECONVERGENT B1 ;  /* 0x0000000000017941 */ /* 0x000fea0003800200 */
.L_x_3329:
        /* <DEDUP_REMOVED lines=19> */
.L_x_3332:
[----:B------:R-:W0:Y:S02]  /*4320*/  LDS.64 R4, [R3] ;  /* 0x0000000003047984 */ /* 0x000e240000000a00 */
[----:B0----5:R-:W-:-:S05]  /*4330*/  IADD3 R6, P0, PT, R8, R4, RZ ;  /* 0x0000000408067210 */ /* 0x021fca0007f1e0ff */
[----:B------:R-:W-:-:S07]  /*4340*/  IMAD.X R7, R9, 0x1, R5, P0 ;  /* 0x0000000109077824 */ /* 0x000fce00000e0605 */
[----:B------:R-:W0:Y:S02]  /*4350*/  ATOMS.CAST.SPIN.64 P0, [R3], R4, R6 ;  /* 0x000000040300758d */ /* 0x000e240001800406 */
[----:B0-----:R-:W-:Y:S05]  /*4360*/  @!P0 BRA `(.L_x_3332) ;  /* 0xfffffffc00ec8947 */ /* 0x001fea000383ffff */
.L_x_3328:
[----:B------:R-:W-:Y:S05]  /*4370*/  BSYNC.RECONVERGENT B0 ;  /* 0x0000000000007941 */ /* 0x000fea0003800200 */
.L_x_3327:
[----:B------:R-:W0:Y:S01]  /*4380*/  LDCU.64 UR6, c[0x0][0x878] ;  /* 0x00010f00ff0677ac */ /* 0x000e220008000a00 */
[----:B------:R-:W-:-:S05]  /*4390*/  IADD3 R23, P0, PT, R31, R23, RZ ;  /* 0x000000171f177210 */ /* 0x000fca0007f1e0ff */
[----:B------:R-:W-:Y:S01]  /*43a0*/  IMAD.X R27, RZ, RZ, R27, P0 ;  /* 0x000000ffff1b7224 */ /* 0x000fe200000e061b */
[----:B0-----:R-:W-:-:S04]  /*43b0*/  ISETP.GE.U32.AND P0, PT, R23, UR6, PT ;  /* 0x0000000617007c0c */ /* 0x001fc8000bf06070 */
[----:B------:R-:W-:-:S13]  /*43c0*/  ISETP.GE.AND.EX P0, PT, R27, UR7, PT, P0 ;  /* 0x000000071b007c0c */ /* 0x000fda000bf06300 */
[----:B------:R-:W-:Y:S05]  /*43d0*/  @!P0 BRA `(.L_x_3333) ;  /* 0xffffffc000f48947 */ /* 0x000fea000383ffff */
[----:B------:R-:W-:Y:S05]  /*43e0*/  BRA `(.L_x_3274) ;  /* 0x0000001c003c7947 */ /* 0x000fea0003800000 */
.L_x_3275:
        /* <DEDUP_REMOVED lines=34> */
.L_x_3335:
[----:B------:R-:W-:Y:S01]  /*4610*/  MOV R3, R8 ;  /* 0x0000000800037202 */ /* 0x000fe20000000f00 */
[----:B------:R-:W-:Y:S01]  /*4620*/  IMAD.MOV.U32 R9, RZ, RZ, R31 ;  /* 0x000000ffff097224 */ /* 0x000fe200078e001f */
[----:B------:R-:W-:-:S07]  /*4630*/  MOV R8, 0x4650 ;  /* 0x0000465000087802 */ /* 0x000fce0000000f00 */
[----:B------:R-:W-:Y:S05]  /*4640*/  CALL.REL.NOINC `($__internal_75_$__cuda_sm20_div_u64) ;  /* 0x0000002800407944 */ /* 0x000fea0003c00000 */
[----:B------:R-:W-:Y:S01]  /*4650*/  IMAD.MOV.U32 R4, RZ, RZ, R0 ;  /* 0x000000ffff047224 */ /* 0x000fe200078e0000 */
[----:B------:R-:W-:-:S07]  /*4660*/  MOV R5, R3 ;  /* 0x0000000300057202 */ /* 0x000fce0000000f00 */
.L_x_3336:
[----:B------:R-:W-:Y:S05]  /*4670*/  BSYNC.RECONVERGENT B0 ;  /* 0x0000000000007941 */ /* 0x000fea0003800200 */
.L_x_3334:
        /* <DEDUP_REMOVED lines=14> */
.L_x_3345:
        /* <DEDUP_REMOVED lines=52> */
.L_x_3342:
[----:B------:R-:W-:Y:S01]  /*4aa0*/  IMAD.MOV.U32 R7, RZ, RZ, R4 ;  /* 0x000000ffff077224 */ /* 0x000fe200078e0004 */
[----:B------:R-:W-:Y:S01]  /*4ab0*/  MOV R4, R28 ;  /* 0x0000001c00047202 */ /* 0x000fe20000000f00 */
[----:B------:R-:W-:Y:S01]  /*4ac0*/  IMAD.MOV.U32 R5, RZ, RZ, R2 ;  /* 0x000000ffff057224 */ /* 0x000fe200078e0002 */
[----:B------:R-:W-:-:S07]  /*4ad0*/  MOV R3, 0x4af0 ;  /* 0x00004af000037802 */ /* 0x000fce0000000f00 */
[----:B------:R-:W-:Y:S05]  /*4ae0*/  CALL.REL.NOINC `($__internal_74_$__cuda_sm20_div_s64) ;  /* 0x0000001c00bc7944 */ /* 0x000fea0003c00000 */
[----:B------:R-:W-:-:S07]  /*4af0*/  IMAD.MOV.U32 R3, RZ, RZ, R5 ;  /* 0x000000ffff037224 */ /* 0x000fce00078e0005 */
.L_x_3343:
[----:B------:R-:W-:Y:S05]  /*4b00*/  BSYNC.RECONVERGENT B2 ;  /* 0x0000000000027941 */ /* 0x000fea0003800200 */
.L_x_3341:
        /* <DEDUP_REMOVED lines=16> */
.L_x_3344:
[----:B------:R-:W0:Y:S02]  /*4c10*/  LDS.64 R4, [R3] ;  /* 0x0000000003047984 */ /* 0x000e240000000a00 */
[----:B0----5:R-:W-:-:S05]  /*4c20*/  IADD3 R6, P1, PT, R8, R4, RZ ;  /* 0x0000000408067210 */ /* 0x021fca0007f3e0ff */
[----:B------:R-:W-:-:S07]  /*4c30*/  IMAD.X R7, R9, 0x1, R5, P1 ;  /* 0x0000000109077824 */ /* 0x000fce00008e0605 */
[----:B------:R-:W0:Y:S02]  /*4c40*/  ATOMS.CAST.SPIN.64 P1, [R3], R4, R6 ;  /* 0x000000040300758d */ /* 0x000e240001820406 */
[----:B0-----:R-:W-:Y:S05]  /*4c50*/  @!P1 BRA `(.L_x_3344) ;  /* 0xfffffffc00ec9947 */ /* 0x001fea000383ffff */
.L_x_3340:
[----:B------:R-:W-:Y:S05]  /*4c60*/  BSYNC.RECONVERGENT B1 ;  /* 0x0000000000017941 */ /* 0x000fea0003800200 */
.L_x_3339:
[----:B------:R-:W-:-:S04]  /*4c70*/  IADD3 R23, P1, PT, R31, R23, RZ ;  /* 0x000000171f177210 */ /* 0x000fc80007f3e0ff */
[----:B------:R-:W-:Y:S01]  /*4c80*/  IADD3.X R27, PT, PT, RZ, R27, RZ, P1, !PT ;  /* 0x0000001bff1b7210 */ /* 0x000fe20000ffe4ff */
[----:B------:R-:W-:Y:S08]  /*4c90*/  @P0 BRA `(.L_x_3345) ;  /* 0xfffffff800b00947 */ /* 0x000ff0000383ffff */
.L_x_3338:
[----:B------:R-:W-:Y:S05]  /*4ca0*/  BSYNC B0 ;  /* 0x0000000000007941 */ /* 0x000fea0003800000 */
.L_x_3337:
[----:B------:R-:W-:-:S04]  /*4cb0*/  ISETP.GE.U32.AND P0, PT, R14, 0x3, PT ;  /* 0x000000030e00780c */ /* 0x000fc80003f06070 */
[----:B------:R-:W-:-:S13]  /*4cc0*/  ISETP.GE.U32.AND.EX P0, PT, R15, RZ, PT, P0 ;  /* 0x000000ff0f00720c */ /* 0x000fda0003f06100 */
[----:B------:R-:W-:Y:S05]  /*4cd0*/  @!P0 BRA `(.L_x_3274) ;  /* 0x0000001400008947 */ /* 0x000fea0003800000 */
[----:B------:R-:W0:Y:S01]  /*4ce0*/  S2R R3, SR_CgaCtaId ;  /* 0x0000000000037919 */ /* 0x000e220000008800 */
[----:B------:R-:W-:-:S04]  /*4cf0*/  MOV R0, 0x400 ;  /* 0x0000040000007802 */ /* 0x000fc80000000f00 */
[----:B0-----:R-:W-:-:S07]  /*4d00*/  LEA R0, R3, R0, 0x18 ;  /* 0x0000000003007211 */ /* 0x001fce00078ec0ff */
.L_x_3370:
        /* <DEDUP_REMOVED lines=48> */
.L_x_3349:
[----:B------:R-:W-:Y:S01]  /*5010*/  IMAD.MOV.U32 R7, RZ, RZ, R4 ;  /* 0x000000ffff077224 */ /* 0x000fe200078e0004 */
[----:B------:R-:W-:Y:S01]  /*5020*/  MOV R5, R2 ;  /* 0x0000000200057202 */ /* 0x000fe20000000f00 */
[----:B------:R-:W-:Y:S01]  /*5030*/  IMAD.MOV.U32 R4, RZ, RZ, R28 ;  /* 0x000000ffff047224 */ /* 0x000fe200078e001c */
[----:B------:R-:W-:-:S07]  /*5040*/  MOV R3, 0x5060 ;  /* 0x0000506000037802 */ /* 0x000fce0000000f00 */
[----:B------:R-:W-:Y:S05]  /*5050*/  CALL.REL.NOINC `($__internal_74_$__cuda_sm20_div_s64) ;  /* 0x0000001800607944 */ /* 0x000fea0003c00000 */
[----:B------:R-:W-:-:S07]  /*5060*/  MOV R3, R5 ;  /* 0x0000000500037202 */ /* 0x000fce0000000f00 */
.L_x_3350:
[----:B------:R-:W-:Y:S05]  /*5070*/  BSYNC.RECONVERGENT B1 ;  /* 0x0000000000017941 */ /* 0x000fea0003800200 */
.L_x_3348:
        /* <DEDUP_REMOVED lines=16> */
.L_x_3351:
[----:B------:R-:W0:Y:S02]  /*5180*/  LDS.64 R4, [R3] ;  /* 0x0000000003047984 */ /* 0x000e240000000a00 */
[----:B0----5:R-:W-:-:S04]  /*5190*/  IADD3 R6, P0, PT, R8, R4, RZ ;  /* 0x0000000408067210 */ /* 0x021fc80007f1e0ff */
[----:B------:R-:W-:-:S08]  /*51a0*/  IADD3.X R7, PT, PT, R9, R5, RZ, P0, !PT ;  /* 0x0000000509077210 */ /* 0x000fd000007fe4ff */
[----:B------:R-:W0:Y:S02]  /*51b0*/  ATOMS.CAST.SPIN.64 P0, [R3], R4, R6 ;  /* 0x000000040300758d */ /* 0x000e240001800406 */
[----:B0-----:R-:W-:Y:S05]  /*51c0*/  @!P0 BRA `(.L_x_3351) ;  /* 0xfffffffc00ec8947 */ /* 0x001fea000383ffff */
.L_x_3347:
[----:B------:R-:W-:Y:S05]  /*51d0*/  BSYNC.RECONVERGENT B0 ;  /* 0x0000000000007941 */ /* 0x000fea0003800200 */
.L_x_3346:
        /* <DEDUP_REMOVED lines=49> */
.L_x_3355:
[----:B------:R-:W-:Y:S01]  /*54f0*/  MOV R7, R4 ;  /* 0x0000000400077202 */ /* 0x000fe20000000f00 */
[----:B------:R-:W-:Y:S01]  /*5500*/  IMAD.MOV.U32 R5, RZ, RZ, R2 ;  /* 0x000000ffff057224 */ /* 0x000fe200078e0002 */
[----:B------:R-:W-:Y:S02]  /*5510*/  MOV R4, R28 ;  /* 0x0000001c00047202 */ /* 0x000fe40000000f00 */
[----:B------:R-:W-:-:S07]  /*5520*/  MOV R3, 0x5540 ;  /* 0x0000554000037802 */ /* 0x000fce0000000f00 */
[----:B------:R-:W-:Y:S05]  /*5530*/  CALL.REL.NOINC `($__internal_74_$__cuda_sm20_div_s64) ;  /* 0x0000001400287944 */ /* 0x000fea0003c00000 */
[----:B------:R-:W-:-:S07]  /*5540*/  IMAD.MOV.U32 R3, RZ, RZ, R5 ;  /* 0x000000ffff037224 */ /* 0x000fce00078e0005 */
.L_x_3356:
[----:B------:R-:W-:Y:S05]  /*5550*/  BSYNC.RECONVERGENT B1 ;  /* 0x0000000000017941 */ /* 0x000fea0003800200 */
.L_x_3354:
        /* <DEDUP_REMOVED lines=16> */
.L_x_3357:
[----:B------:R-:W0:Y:S02]  /*5660*/  LDS.64 R4, [R3] ;  /* 0x0000000003047984 */ /* 0x000e240000000a00 */
[----:B0----5:R-:W-:-:S05]  /*5670*/  IADD3 R6, P0, PT, R8, R4, RZ ;  /* 0x0000000408067210 */ /* 0x021fca0007f1e0ff */
[----:B------:R-:W-:-:S07]  /*5680*/  IMAD.X R7, R9, 0x1, R5, P0 ;  /* 0x0000000109077824 */ /* 0x000fce00000e0605 */
[----:B------:R-:W0:Y:S02]  /*5690*/  ATOMS.CAST.SPIN.64 P0, [R3], R4, R6 ;  /* 0x000000040300758d */ /* 0x000e240001800406 */
[----:B0-----:R-:W-:Y:S05]  /*56a0*/  @!P0 BRA `(.L_x_3357) ;  /* 0xfffffffc00ec8947 */ /* 0x001fea000383ffff */
.L_x_3353:
[----:B------:R-:W-:Y:S05]  /*56b0*/  BSYNC.RECONVERGENT B0 ;  /* 0x0000000000007941 */ /* 0x000fea0003800200 */
.L_x_3352:
        /* <DEDUP_REMOVED lines=49> */
.L_x_3361:
[----:B------:R-:W-:Y:S01]  /*59d0*/  IMAD.MOV.U32 R7, RZ, RZ, R4 ;  /* 0x000000ffff077224 */ /* 0x000fe200078e0004 */
[----:B------:R-:W-:Y:S01]  /*59e0*/  MOV R5, R2 ;  /* 0x0000000200057202 */ /* 0x000fe20000000f00 */
[----:B------:R-:W-:Y:S01]  /*59f0*/  IMAD.MOV.U32 R4, RZ, RZ, R28 ;  /* 0x000000ffff047224 */ /* 0x000fe200078e001c */
[----:B------:R-:W-:-:S07]  /*5a00*/  MOV R3, 0x5a20 ;  /* 0x00005a2000037802 */ /* 0x000fce0000000f00 */
[----:B------:R-:W-:Y:S05]  /*5a10*/  CALL.REL.NOINC `($__internal_74_$__cuda_sm20_div_s64) ;  /* 0x0000000c00f07944 */ /* 0x000fea0003c00000 */
[----:B------:R-:W-:-:S07]  /*5a20*/  MOV R3, R5 ;  /* 0x0000000500037202 */ /* 0x000fce0000000f00 */
.L_x_3362:
[----:B------:R-:W-:Y:S05]  /*5a30*/  BSYNC.RECONVERGENT B1 ;  /* 0x0000000000017941 */ /* 0x000fea0003800200 */
.L_x_3360:
        /* <DEDUP_REMOVED lines=16> */
.L_x_3363:
[----:B------:R-:W0:Y:S02]  /*5b40*/  LDS.64 R4, [R3] ;  /* 0x0000000003047984 */ /* 0x000e240000000a00 */
[----:B0----5:R-:W-:-:S04]  /*5b50*/  IADD3 R6, P0, PT, R8, R4, RZ ;  /* 0x0000000408067210 */ /* 0x021fc80007f1e0ff */
[----:B------:R-:W-:-:S08]  /*5b60*/  IADD3.X R7, PT, PT, R9, R5, RZ, P0, !PT ;  /* 0x0000000509077210 */ /* 0x000fd000007fe4ff */
[----:B------:R-:W0:Y:S02]  /*5b70*/  ATOMS.CAST.SPIN.64 P0, [R3], R4, R6 ;  /* 0x000000040300758d */ /* 0x000e240001800406 */
[----:B0-----:R-:W-:Y:S05]  /*5b80*/  @!P0 BRA `(.L_x_3363) ;  /* 0xfffffffc00ec8947 */ /* 0x001fea000383ffff */
.L_x_3359:
[----:B------:R-:W-:Y:S05]  /*5b90*/  BSYNC.RECONVERGENT B0 ;  /* 0x0000000000007941 */ /* 0x000fea0003800200 */
.L_x_3358:
        /* <DEDUP_REMOVED lines=49> */
.L_x_3367:
[----:B------:R-:W-:Y:S01]  /*5eb0*/  MOV R7, R4 ;  /* 0x0000000400077202 */ /* 0x000fe20000000f00 */
[----:B------:R-:W-:Y:S01]  /*5ec0*/  IMAD.MOV.U32 R5, RZ, RZ, R2 ;  /* 0x000000ffff057224 */ /* 0x000fe200078e0002 */
[----:B------:R-:W-:Y:S02]  /*5ed0*/  MOV R4, R28 ;  /* 0x0000001c00047202 */ /* 0x000fe40000000f00 */
[----:B------:R-:W-:-:S07]  /*5ee0*/  MOV R3, 0x5f00 ;  /* 0x00005f0000037802 */ /* 0x000fce0000000f00 */
[----:B------:R-:W-:Y:S05]  /*5ef0*/  CALL.REL.NOINC `($__internal_74_$__cuda_sm20_div_s64) ;  /* 0x0000000800b87944 */ /* 0x000fea0003c00000 */
[----:B------:R-:W-:-:S07]  /*5f00*/  IMAD.MOV.U32 R3, RZ, RZ, R5 ;  /* 0x000000ffff037224 */ /* 0x000fce00078e0005 */
.L_x_3368:
[----:B------:R-:W-:Y:S05]  /*5f10*/  BSYNC.RECONVERGENT B1 ;  /* 0x0000000000017941 */ /* 0x000fea0003800200 */
.L_x_3366:
        /* <DEDUP_REMOVED lines=16> */
.L_x_3369:
[----:B------:R-:W0:Y:S02]  /*6020*/  LDS.64 R4, [R3] ;  /* 0x0000000003047984 */ /* 0x000e240000000a00 */
[----:B0----5:R-:W-:-:S05]  /*6030*/  IADD3 R6, P0, PT, R8, R4, RZ ;  /* 0x0000000408067210 */ /* 0x021fca0007f1e0ff */
[----:B------:R-:W-:-:S07]  /*6040*/  IMAD.X R7, R9, 0x1, R5, P0 ;  /* 0x0000000109077824 */ /* 0x000fce00000e0605 */
[----:B------:R-:W0:Y:S02]  /*6050*/  ATOMS.CAST.SPIN.64 P0, [R3], R4, R6 ;  /* 0x000000040300758d */ /* 0x000e240001800406 */
[----:B0-----:R-:W-:Y:S05]  /*6060*/  @!P0 BRA `(.L_x_3369) ;  /* 0xfffffffc00ec8947 */ /* 0x001fea000383ffff */
.L_x_3365:
[----:B------:R-:W-:Y:S05]  /*6070*/  BSYNC.RECONVERGENT B0 ;  /* 0x0000000000007941 */ /* 0x000fea0003800200 */
.L_x_3364:
[----:B------:R-:W0:Y:S01]  /*6080*/  LDCU.64 UR6, c[0x0][0x878] ;  /* 0x00010f00ff0677ac */ /* 0x000e220008000a00 */
[----:B------:R-:W-:-:S04]  /*6090*/  IADD3 R23, P0, PT, R31, R23, RZ ;  /* 0x000000171f177210 */ /* 0x000fc80007f1e0ff */
[----:B------:R-:W-:Y:S02]  /*60a0*/  IADD3.X R27, PT, PT, RZ, R27, RZ, P0, !PT ;  /* 0x0000001bff1b7210 */ /* 0x000fe400007fe4ff */
[----:B0-----:R-:W-:-:S04]  /*60b0*/  ISETP.GE.U32.AND P0, PT, R23, UR6, PT ;  /* 0x0000000617007c0c */ /* 0x001fc8000bf06070 */
[----:B------:R-:W-:-:S13]  /*60c0*/  ISETP.GE.AND.EX P0, PT, R27, UR7, PT, P0 ;  /* 0x000000071b007c0c */ /* 0x000fda000bf06300 */
[----:B------:R-:W-:Y:S05]  /*60d0*/  @!P0 BRA `(.L_x_3370) ;  /* 0xffffffec000c8947 */ /* 0x000fea000383ffff */
.L_x_3274:
        /* <DEDUP_REMOVED lines=40> */
.L_x_3372:
[----:B------:R-:W-:Y:S01]  /*6360*/  MOV R3, R8 ;  /* 0x0000000800037202 */ /* 0x000fe20000000f00 */
[----:B------:R-:W-:Y:S01]  /*6370*/  IMAD.MOV.U32 R9, RZ, RZ, R29 ;  /* 0x000000ffff097224 */ /* 0x000fe200078e001d */
[----:B------:R-:W-:-:S07]  /*6380*/  MOV R8, 0x63a0 ;  /* 0x000063a000087802 */ /* 0x000fce0000000f00 */
[----:B------:R-:W-:Y:S05]  /*6390*/  CALL.REL.NOINC `($__internal_75_$__cuda_sm20_div_u64) ;  /* 0x0000000800ec7944 */ /* 0x000fea0003c00000 */
[----:B------:R-:W-:Y:S01]  /*63a0*/  MOV R4, R0 ;  /* 0x0000000000047202 */ /* 0x000fe20000000f00 */
[----:B------:R-:W-:-:S07]  /*63b0*/  IMAD.MOV.U32 R5, RZ, RZ, R3 ;  /* 0x000000ffff057224 */ /* 0x000fce00078e0003 */
.L_x_3373:
[----:B------:R-:W-:Y:S05]  /*63c0*/  BSYNC.RECONVERGENT B0 ;  /* 0x0000000000007941 */ /* 0x000fea0003800200 */
.L_x_3371:
        /* <DEDUP_REMOVED lines=28> */
.L_x_3376:
        /* <DEDUP_REMOVED lines=14> */
.L_x_3375:
[----:B------:R-:W-:Y:S05]  /*6670*/  BSYNC.RECONVERGENT B0 ;  /* 0x0000000000007941 */ /* 0x000fea0003800200 */
.L_x_3374:
[----:B------:R-:W-:Y:S05]  /*6680*/  @!P0 EXIT ;  /* 0x000000000000894d */ /* 0x000fea0003800000 */
[----:B------:R-:W1:Y:S01]  /*6690*/  S2UR UR5, SR_CgaCtaId ;  /* 0x00000000000579c3 */ /* 0x000e620000008800 */
[----:B------:R-:W-:Y:S01]  /*66a0*/  UMOV UR4, 0x400 ;  /* 0x0000040000047882 */ /* 0x000fe20000000000 */
[----:B------:R-:W2:Y:S01]  /*66b0*/  LDCU.64 UR6, c[0x0][0x450] ;  /* 0x00008a00ff0677ac */ /* 0x000ea20008000a00 */
[----:B------:R-:W3:Y:S02]  /*66c0*/  LDCU.128 UR12, c[0x0][0x380] ;  /* 0x00007000ff0c77ac */ /* 0x000ee40008000c00 */
[----:B-123--:R-:W-:-:S12]  /*66d0*/  ULEA UR4, UR5, UR4, 0x18 ;  /* 0x0000000405047291 */ /* 0x00efd8000f8ec0ff */
.L_x_3377:
        /* <DEDUP_REMOVED lines=48> */
        .weak           $__internal_74_$__cuda_sm20_div_s64
        .type           $__internal_74_$__cuda_sm20_div_s64,@function
        .size           $__internal_74_$__cuda_sm20_div_s64,($__internal_75_$__cuda_sm20_div_u64 - $__internal_74_$__cuda_sm20_div_s64)
$__internal_74_$__cuda_sm20_div_s64:
        /* <DEDUP_REMOVED lines=86> */
[----:B------:R-:W-:Y:S06]  /*6f40*/  RET.REL.NODEC R8 `(_ZN2at4cuda17kernelHistogram1DIlllLi1ELi2ELin1ELNS0_23CUDAHistogramMemoryTypeE0EZNS0_21CUDA_tensor_histogramIllLb0EEEbNS_6TensorES4_S4_lNS_14AccumulateTypeIT0_Lb1EE4typeES8_NS0_13TensorArgTypeES9_S9_EUllE_EEvNS0_6detail10TensorInfoIT_T1_EESF_NSC_IKS6_SE_EElS8_S8_SE_T6_) ;  /* 0xffffff90082c7950 */ /* 0x000fec0003c3ffff */
        .weak           $__internal_75_$__cuda_sm20_div_u64
        .type           $__internal_75_$__cuda_sm20_div_u64,@function
        .size           $__internal_75_$__cuda_sm20_div_u64,(.L_x_6451 - $__internal_75_$__cuda_sm20_div_u64)
$__internal_75_$__cuda_sm20_div_u64:
        /* <DEDUP_REMOVED lines=72> */
[----:B------:R-:W-:Y:S06]  /*73d0*/  RET.REL.NODEC R4 `(_ZN2at4cuda17kernelHistogram1DIlllLi1ELi2ELin1ELNS0_23CUDAHistogramMemoryTypeE0EZNS0_21CUDA_tensor_histogramIllLb0EEEbNS_6TensorES4_S4_lNS_14AccumulateTypeIT0_Lb1EE4typeES8_NS0_13TensorArgTypeES9_S9_EUllE_EEvNS0_6detail10TensorInfoIT_T1_EESF_NSC_IKS6_SE_EElS8_S8_SE_T6_) ;  /* 0xffffff8c04087950 */ /* 0x000fec0003c3ffff */
.L_x_3378:
        /* <DEDUP_REMOVED lines=10> */
.L_x_6451:


//--------------------- .text._ZN2at4cuda17kernelHistogram1DIfllLi1ELi2ELin1ELNS0_23CUDAHistogramMemoryTypeE1EZNS0_21CUDA_tensor_histogramIflLb1EEEbNS_6TensorES4_S4_lNS_14AccumulateTypeIT0_Lb1EE4typeES8_NS0_13TensorArgTypeES9_S9_EUllE0_EEvNS0_6detail10TensorInfoIT_T1_EESF_NSC_IKS6_SE_EElS8_S8_SE_T6_ --------------------------
	.section	.text._ZN2at4cuda17kernelHistogram1DIfllLi1ELi2ELin1ELNS0_23CUDAHistogramMemoryTypeE1EZNS0_21CUDA_tensor_histogramIflLb1EEEbNS_6TensorES4_S4_lNS_14AccumulateTypeIT0_Lb1EE4typeES8_NS0_13TensorArgTypeES9_S9_EUllE0_EEvNS0_6detail10TensorInfoIT_T1_EESF_NSC_IKS6_SE_EElS8_S8_SE_T6_,"ax",@progbits
	.align	128
        .global         _ZN2at4cuda17kernelHistogram1DIfllLi1ELi2ELin1ELNS0_23CUDAHistogramMemoryTypeE1EZNS0_21CUDA_tensor_histogramIflLb1EEEbNS_6TensorES4_S4_lNS_14AccumulateTypeIT0_Lb1EE4typeES8_NS0_13TensorArgTypeES9_S9_EUllE0_EEvNS0_6detail10TensorInfoIT_T1_EESF_NSC_IKS6_SE_EElS8_S8_SE_T6_
        .type           _ZN2at4cuda17kernelHistogram1DIfllLi1ELi2ELin1ELNS0_23CUDAHistogramMemoryTypeE1EZNS0_21CUDA_tensor_histogramIflLb1EEEbNS_6TensorES4_S4_lNS_14AccumulateTypeIT0_Lb1EE4typeES8_NS0_13TensorArgTypeES9_S9_EUllE0_EEvNS0_6detail10TensorInfoIT_T1_EESF_NSC_IKS6_SE_EElS8_S8_SE_T6_,@function
        .size           _ZN2at4cuda17kernelHistogram1DIfllLi1ELi2ELin1ELNS0_23CUDAHistogramMemoryTypeE1EZNS0_21CUDA_tensor_histogramIflLb1EEEbNS_6TensorES4_S4_lNS_14AccumulateTypeIT0_Lb1EE4typeES8_NS0_13TensorArgTypeES9_S9_EUllE0_EEvNS0_6detail10TensorInfoIT_T1_EESF_NSC_IKS6_SE_EElS8_S8_SE_T6_,(.L_x_6452 - _ZN2at4cuda17kernelHistogram1DIfllLi1ELi2ELin1ELNS0_23CUDAHistogramMemoryTypeE1EZNS0_21CUDA_tensor_histogramIflLb1EEEbNS_6TensorES4_S4_lNS_14AccumulateTypeIT0_Lb1EE4typeES8_NS0_13TensorArgTypeES9_S9_EUllE0_EEvNS0_6detail10TensorInfoIT_T1_EESF_NSC_IKS6_SE_EElS8_S8_SE_T6_)
        .other          _ZN2at4cuda17kernelHistogram1DIfllLi1ELi2ELin1ELNS0_23CUDAHistogramMemoryTypeE1EZNS0_21CUDA_tensor_histogramIflLb1EEEbNS_6TensorES4_S4_lNS_14AccumulateTypeIT0_Lb1EE4typeES8_NS0_13TensorArgTypeES9_S9_EUllE0_EEvNS0_6detail10TensorInfoIT_T1_EESF_NSC_IKS6_SE_EElS8_S8_SE_T6_,@"STO_CUDA_ENTRY STV_DEFAULT"
_ZN2at4cuda17kernelHistogram1DIfllLi1ELi2ELin1ELNS0_23CUDAHistogramMemoryTypeE1EZNS0_21CUDA_tensor_histogramIflLb1EEEbNS_6TensorES4_S4_lNS_14AccumulateTypeIT0_Lb1EE4typeES8_NS0_13TensorArgTypeES9_S9_EUllE0_EEvNS0_6detail10TensorInfoIT_T1_EESF_NSC_IKS6_SE_EElS8_S8_SE_T6_:
.text._ZN2at4cuda17kernelHistogram1DIfllLi1ELi2ELin1ELNS0_23CUDAHistogramMemoryTypeE1EZNS0_21CUDA_tensor_histogramIflLb1EEEbNS_6TensorES4_S4_lNS_14AccumulateTypeIT0_Lb1EE4typeES8_NS0_13TensorArgTypeES9_S9_EUllE0_EEvNS0_6detail10TensorInfoIT_T1_EESF_NSC_IKS6_SE_EElS8_S8_SE_T6_:
        /* <DEDUP_REMOVED lines=22> */
.L_x_3434:
        /* <DEDUP_REMOVED lines=24> */
.L_x_3405:
        /* <DEDUP_REMOVED lines=33> */
.L_x_3382:
[----:B------:R-:W-:Y:S01]  /*04f0*/  MOV R24, R14 ;  /* 0x0000000e00187202 */ /* 0x000fe20000000f00 */
[----:B------:R-:W-:Y:S01]  /*0500*/  IMAD.MOV.U32 R20, RZ, RZ, R9 ;  /* 0x000000ffff147224 */ /* 0x000fe200078e0009 */
[----:B------:R-:W-:Y:S01]  /*0510*/  MOV R11, R16 ;  /* 0x00000010000b7202 */ /* 0x000fe20000000f00 */
[----:B------:R-:W-:Y:S01]  /*0520*/  IMAD.MOV.U32 R10, RZ, RZ, R17 ;  /* 0x000000ffff0a7224 */ /* 0x000fe200078e0011 */
[----:B------:R-:W-:-:S07]  /*0530*/  MOV R7, 0x550 ;  /* 0x0000055000077802 */ /* 0x000fce0000000f00 */
[----:B------:R-:W-:Y:S05]  /*0540*/  CALL.REL.NOINC `($__internal_76_$__cuda_sm20_div_s64) ;  /* 0x0000003400fc7944 */ /* 0x000fea0003c00000 */
        /* <DEDUP_REMOVED lines=10> */
.L_x_3383:
[----:B------:R-:W-:Y:S05]  /*05f0*/  BSYNC.RECONVERGENT B0 ;  /* 0x0000000000007941 */ /* 0x000fea0003800200 */
.L_x_3381:
        /* <DEDUP_REMOVED lines=38> */
.L_x_3385:
[----:B------:R-:W-:Y:S01]  /*0860*/  MOV R24, R30 ;  /* 0x0000001e00187202 */ /* 0x000fe20000000f00 */
[----:B------:R-:W-:Y:S01]  /*0870*/  IMAD.MOV.U32 R20, RZ, RZ, R31 ;  /* 0x000000ffff147224 */ /* 0x000fe200078e001f */
[----:B------:R-:W-:Y:S01]  /*0880*/  MOV R11, R16 ;  /* 0x00000010000b7202 */ /* 0x000fe20000000f00 */
[----:B------:R-:W-:Y:S01]  /*0890*/  IMAD.MOV.U32 R10, RZ, RZ, R17 ;  /* 0x000000ffff0a7224 */ /* 0x000fe200078e0011 */
[----:B------:R-:W-:-:S07]  /*08a0*/  MOV R7, 0x8c0 ;  /* 0x000008c000077802 */ /* 0x000fce0000000f00 */
[----:B------:R-:W-:Y:S05]  /*08b0*/  CALL.REL.NOINC `($__internal_76_$__cuda_sm20_div_s64) ;  /* 0x0000003400207944 */ /* 0x000fea0003c00000 */
        /* <DEDUP_REMOVED lines=11> */
.L_x_3386:
[----:B------:R-:W-:Y:S05]  /*0970*/  BSYNC.RECONVERGENT B0 ;  /* 0x0000000000007941 */ /* 0x000fea0003800200 */
.L_x_3384:
        /* <DEDUP_REMOVED lines=38> */
.L_x_3388:
[----:B------:R-:W-:Y:S01]  /*0be0*/  IMAD.MOV.U32 R24, RZ, RZ, R16 ;  /* 0x000000ffff187224 */ /* 0x000fe200078e0010 */
[----:B------:R-:W-:Y:S01]  /*0bf0*/  MOV R20, R17 ;  /* 0x0000001100147202 */ /* 0x000fe20000000f00 */
[----:B------:R-:W-:Y:S01]  /*0c00*/  IMAD.MOV.U32 R11, RZ, RZ, R12 ;  /* 0x000000ffff0b7224 */ /* 0x000fe200078e000c */
[----:B------:R-:W-:Y:S02]  /*0c10*/  MOV R10, R13 ;  /* 0x0000000d000a7202 */ /* 0x000fe40000000f00 */
[----:B------:R-:W-:-:S07]  /*0c20*/  MOV R7, 0xc40 ;  /* 0x00000c4000077802 */ /* 0x000fce0000000f00 */
[----:B------:R-:W-:Y:S05]  /*0c30*/  CALL.REL.NOINC `($__internal_76_$__cuda_sm20_div_s64) ;  /* 0x0000003000407944 */ /* 0x000fea0003c00000 */
        /* <DEDUP_REMOVED lines=11> */
.L_x_3389:
[----:B------:R-:W-:Y:S05]  /*0cf0*/  BSYNC.RECONVERGENT B0 ;  /* 0x0000000000007941 */ /* 0x000fea0003800200 */
.L_x_3387:
        /* <DEDUP_REMOVED lines=37> */
.L_x_3391:
        /* <DEDUP_REMOVED lines=17> */
.L_x_3392:
[----:B------:R-:W-:Y:S05]  /*1060*/  BSYNC.RECONVERGENT B0 ;  /* 0x0000000000007941 */ /* 0x000fea0003800200 */
.L_x_3390:
        /* <DEDUP_REMOVED lines=38> */
.L_x_3394:
        /* <DEDUP_REMOVED lines=17> */
.L_x_3395:
[----:B------:R-:W-:Y:S05]  /*13e0*/  BSYNC.RECONVERGENT B0 ;  /* 0x0000000000007941 */ /* 0x000fea0003800200 */
.L_x_3393:
        /* <DEDUP_REMOVED lines=38> */
.L_x_3397:
        /* <DEDUP_REMOVED lines=17> */
.L_x_3398:
[----:B------:R-:W-:Y:S05]  /*1760*/  BSYNC.RECONVERGENT B0 ;  /* 0x0000000000007941 */ /* 0x000fea0003800200 */
.L_x_3396:
        /* <DEDUP_REMOVED lines=39> */
.L_x_3400:
        /* <DEDUP_REMOVED lines=17> */
.L_x_3401:
[----:B------:R-:W-:Y:S05]  /*1af0*/  BSYNC.RECONVERGENT B0 ;  /* 0x0000000000007941 */ /* 0x000fea0003800200 */
.L_x_3399:
        /* <DEDUP_REMOVED lines=38> */
.L_x_3403:
        /* <DEDUP_REMOVED lines=17> */
.L_x_3404:
[----:B------:R-:W-:Y:S05]  /*1e70*/  BSYNC.RECONVERGENT B0 ;  /* 0x0000000000007941 */ /* 0x000fea0003800200 */
.L_x_3402:
        /* <DEDUP_REMOVED lines=11> */
.L_x_3380:
        /* <DEDUP_REMOVED lines=35> */
.L_x_3408:
        /* <DEDUP_REMOVED lines=16> */
.L_x_3409:
[----:B------:R-:W-:Y:S05]  /*2260*/  BSYNC.RECONVERGENT B0 ;  /* 0x0000000000007941 */ /* 0x000fea0003800200 */
.L_x_3407:
        /* <DEDUP_REMOVED lines=38> */
.L_x_3411:
        /* <DEDUP_REMOVED lines=17> */
.L_x_3412:
[----:B------:R-:W-:Y:S05]  /*25e0*/  BSYNC.RECONVERGENT B0 ;  /* 0x0000000000007941 */ /* 0x000fea0003800200 */
.L_x_3410:
        /* <DEDUP_REMOVED lines=38> */
.L_x_3414:
        /* <DEDUP_REMOVED lines=17> */
.L_x_3415:
[----:B------:R-:W-:Y:S05]  /*2960*/  BSYNC.RECONVERGENT B0 ;  /* 0x0000000000007941 */ /* 0x000fea0003800200 */
.L_x_3413:
        /* <DEDUP_REMOVED lines=38> */
.L_x_3417:
        /* <DEDUP_REMOVED lines=17> */
.L_x_3418:
[----:B------:R-:W-:Y:S05]  /*2ce0*/  BSYNC.RECONVERGENT B0 ;  /* 0x0000000000007941 */ /* 0x000fea0003800200 */
.L_x_3416:
        /* <DEDUP_REMOVED lines=8> */
.L_x_3406:
        /* <DEDUP_REMOVED lines=36> */
.L_x_3421:
[----:B------:R-:W-:Y:S01]  /*2fb0*/  IMAD.MOV.U32 R24, RZ, RZ, R14 ;  /* 0x000000ffff187224 */ /* 0x000fe200078e000e */
[----:B------:R-:W-:Y:S01]  /*2fc0*/  MOV R20, R9 ;  /* 0x0000000900147202 */ /* 0x000fe20000000f00 */
[----:B------:R-:W-:Y:S01]  /*2fd0*/  IMAD.MOV.U32 R11, RZ, RZ, R16 ;  /* 0x000000ffff0b7224 */ /* 0x000fe200078e0010 */
[----:B------:R-:W-:Y:S02]  /*2fe0*/  MOV R10, R17 ;  /* 0x00000011000a7202 */ /* 0x000fe40000000f00 */
[----:B------:R-:W-:-:S07]  /*2ff0*/  MOV R7, 0x3010 ;  /* 0x0000301000077802 */ /* 0x000fce0000000f00 */
[----:B------:R-:W-:Y:S05]  /*3000*/  CALL.REL.NOINC `($__internal_76_$__cuda_sm20_div_s64) ;  /* 0x0000000c004c7944 */ /* 0x000fea0003c00000 */
        /* <DEDUP_REMOVED lines=10> */
.L_x_3422:
[----:B------:R-:W-:Y:S05]  /*30b0*/  BSYNC.RECONVERGENT B0 ;  /* 0x0000000000007941 */ /* 0x000fea0003800200 */
.L_x_3420:
        /* <DEDUP_REMOVED lines=39> */
.L_x_3424:
        /* <DEDUP_REMOVED lines=17> */
.L_x_3425:
[----:B------:R-:W-:Y:S05]  /*3440*/  BSYNC.RECONVERGENT B0 ;  /* 0x0000000000007941 */ /* 0x000fea0003800200 */
.L_x_3423:
[----:B------:R0:W1:Y:S02]  /*3450*/  LDC.64 R6, c[0x0][R4+0x450] ;  /* 0x0001140004067b82 */ /* 0x0000640000000a00 */
[----:B0-----:R-:W-:Y:S02]  /*3460*/  IMAD.MOV.U32 R4, RZ, RZ, R28 ;  /* 0x000000ffff047224 */ /* 0x001fe400078e001c */
[-C--:B-1----:R-:W-:Y:S02]  /*3470*/  IMAD R7, R7, R15.reuse, RZ ;  /* 0x0000000f07077224 */ /* 0x082fe400078e02ff */
[----:B------:R-:W-:-:S04]  /*3480*/  IMAD.WIDE.U32 R10, R6, R15, R4 ;  /* 0x0000000f060a7225 */ /* 0x000fc800078e0004 */
[----:B------:R-:W-:Y:S01]  /*3490*/  IMAD R7, R6, R17, R7 ;  /* 0x0000001106077224 */ /* 0x000fe200078e0207 */
[----:B------:R-:W-:-:S03]  /*34a0*/  MOV R12, R10 ;  /* 0x0000000a000c7202 */ /* 0x000fc60000000f00 */
[----:B------:R-:W-:-:S07]  /*34b0*/  IMAD.IADD R8, R11, 0x1, R7 ;  /* 0x000000010b087824 */ /* 0x000fce00078e0207 */
.L_x_3419:
        /* <DEDUP_REMOVED lines=35> */
.L_x_3427:
        /* <DEDUP_REMOVED lines=15> */
.L_x_3428:
[----:B------:R-:W-:Y:S05]  /*37e0*/  BSYNC.RECONVERGENT B0 ;  /* 0x0000000000007941 */ /* 0x000fea0003800200 */
.L_x_3426:
[----:B------:R-:W0:Y:S01]  /*37f0*/  LDC.64 R4, c[0x0][R4+0x450] ;  /* 0x0001140004047b82 */ /* 0x000e220000000a00 */
[----:B------:R-:W-:Y:S02]  /*3800*/  IMAD.MOV.U32 R13, RZ, RZ, R8 ;  /* 0x000000ffff0d7224 */ /* 0x000fe400078e0008 */
[-C--:B0-----:R-:W-:Y:S02]  /*3810*/  IMAD R5, R5, R6.reuse, RZ ;  /* 0x0000000605057224 */ /* 0x081fe400078e02ff */
[----:B------:R-:W-:-:S04]  /*3820*/  IMAD.WIDE.U32 R12, R4, R6, R12 ;  /* 0x00000006040c7225 */ /* 0x000fc800078e000c */
[----:B------:R-:W-:-:S05]  /*3830*/  IMAD R5, R4, R15, R5 ;  /* 0x0000000f04057224 */ /* 0x000fca00078e0205 */
[----:B------:R-:W-:-:S07]  /*3840*/  IADD3 R8, PT, PT, R13, R5, RZ ;  /* 0x000000050d087210 */ /* 0x000fce0007ffe0ff */
.L_x_3379:
        /* <DEDUP_REMOVED lines=48> */
.L_x_3432:
[----:B------:R-:W-:Y:S01]  /*3b50*/  MOV R11, UR6 ;  /* 0x00000006000b7c02 */ /* 0x000fe20008000f00 */
[----:B------:R-:W-:Y:S01]  /*3b60*/  IMAD.U32 R10, RZ, RZ, UR7 ;  /* 0x00000007ff0a7e24 */ /* 0x000fe2000f8e00ff */
[----:B------:R-:W-:-:S07]  /*3b70*/  MOV R7, 0x3b90 ;  /* 0x00003b9000077802 */ /* 0x000fce0000000f00 */
[----:B------:R-:W-:Y:S05]  /*3b80*/  CALL.REL.NOINC `($__internal_76_$__cuda_sm20_div_s64) ;  /* 0x00000000006c7944 */ /* 0x000fea0003c00000 */
[----:B------:R-:W-:-:S07]  /*3b90*/  MOV R5, R10 ;  /* 0x0000000a00057202 */ /* 0x000fce0000000f00 */
.L_x_3433:
[----:B------:R-:W-:Y:S05]  /*3ba0*/  BSYNC.RECONVERGENT B1 ;  /* 0x0000000000017941 */ /* 0x000fea0003800200 */
.L_x_3431:
        /* <DEDUP_REMOVED lines=17> */
.L_x_3430:
[----:B------:R-:W-:Y:S05]  /*3cc0*/  BSYNC.RECONVERGENT B0 ;  /* 0x0000000000007941 */ /* 0x000fea0003800200 */
.L_x_3429:
[----:B------:R-:W1:Y:S01]  /*3cd0*/  LDCU.64 UR14, c[0x0][0x878] ;  /* 0x00010f00ff0e77ac */ /* 0x000e620008000a00 */
[----:B------:R-:W-:-:S04]  /*3ce0*/  IADD3 R0, P0, PT, R3, R0, RZ ;  /* 0x0000000003007210 */ /* 0x000fc80007f1e0ff */
[----:B------:R-:W-:Y:S02]  /*3cf0*/  IADD3.X R2, PT, PT, RZ, R2, RZ, P0, !PT ;  /* 0x00000002ff027210 */ /* 0x000fe400007fe4ff */
[----:B-1----:R-:W-:-:S04]  /*3d00*/  ISETP.GE.U32.AND P0, PT, R0, UR14, PT ;  /* 0x0000000e00007c0c */ /* 0x002fc8000bf06070 */
[----:B------:R-:W-:-:S13]  /*3d10*/  ISETP.GE.AND.EX P0, PT, R2, UR15, PT, P0 ;  /* 0x0000000f02007c0c */ /* 0x000fda000bf06300 */
[----:B------:R-:W-:Y:S05]  /*3d20*/  @!P0 BRA `(.L_x_3434) ;  /* 0xffffffc4000c8947 */ /* 0x000fea000383ffff */
[----:B------:R-:W-:Y:S05]  /*3d30*/  EXIT ;  /* 0x000000000000794d */ /* 0x000fea0003800000 */
        .weak           $__internal_76_$__cuda_sm20_div_s64
        .type           $__internal_76_$__cuda_sm20_div_s64,@function
        .size           $__internal_76_$__cuda_sm20_div_s64,(.L_x_6452 - $__internal_76_$__cuda_sm20_div_s64)
$__internal_76_$__cuda_sm20_div_s64:
        /* <DEDUP_REMOVED lines=86> */
[----:B------:R-:W-:Y:S05]  /*42a0*/  RET.REL.NODEC R6 `(_ZN2at4cuda17kernelHistogram1DIfllLi1ELi2ELin1ELNS0_23CUDAHistogramMemoryTypeE1EZNS0_21CUDA_tensor_histogramIflLb1EEEbNS_6TensorES4_S4_lNS_14AccumulateTypeIT0_Lb1EE4typeES8_NS0_13TensorArgTypeES9_S9_EUllE0_EEvNS0_6detail10TensorInfoIT_T1_EESF_NSC_IKS6_SE_EElS8_S8_SE_T6_) ;  /* 0xffffffbc06547950 */ /* 0x000fea0003c3ffff */
.L_x_3435:
        /* <DEDUP_REMOVED lines=13> */
.L_x_6452:


//--------------------- .text._ZN2at4cuda17kernelHistogram1DIfllLi1ELi2ELin1ELNS0_23CUDAHistogramMemoryTypeE0EZNS0_21CUDA_tensor_histogramIflLb1EEEbNS_6TensorES4_S4_lNS_14AccumulateTypeIT0_Lb1EE4typeES8_NS0_13TensorArgTypeES9_S9_EUllE0_EEvNS0_6detail10TensorInfoIT_T1_EESF_NSC_IKS6_SE_EElS8_S8_SE_T6_ --------------------------
	.section	.text._ZN2at4cuda17kernelHistogram1DIfllLi1ELi2ELin1ELNS0_23CUDAHistogramMemoryTypeE0EZNS0_21CUDA_tensor_histogramIflLb1EEEbNS_6TensorES4_S4_lNS_14AccumulateTypeIT0_Lb1EE4typeES8_NS0_13TensorArgTypeES9_S9_EUllE0_EEvNS0_6detail10TensorInfoIT_T1_EESF_NSC_IKS6_SE_EElS8_S8_SE_T6_,"ax",@progbits
	.align	128
        .global         _ZN2at4cuda17kernelHistogram1DIfllLi1ELi2ELin1ELNS0_23CUDAHistogramMemoryTypeE0EZNS0_21CUDA_tensor_histogramIflLb1EEEbNS_6TensorES4_S4_lNS_14AccumulateTypeIT0_Lb1EE4typeES8_NS0_13TensorArgTypeES9_S9_EUllE0_EEvNS0_6detail10TensorInfoIT_T1_EESF_NSC_IKS6_SE_EElS8_S8_SE_T6_
        .type           _ZN2at4cuda17kernelHistogram1DIfllLi1ELi2ELin1ELNS0_23CUDAHistogramMemoryTypeE0EZNS0_21CUDA_tensor_histogramIflLb1EEEbNS_6TensorES4_S4_lNS_14AccumulateTypeIT0_Lb1EE4typeES8_NS0_13TensorArgTypeES9_S9_EUllE0_EEvNS0_6detail10TensorInfoIT_T1_EESF_NSC_IKS6_SE_EElS8_S8_SE_T6_,@function
        .size           _ZN2at4cuda17kernelHistogram1DIfllLi1ELi2ELin1ELNS0_23CUDAHistogramMemoryTypeE0EZNS0_21CUDA_tensor_histogramIflLb1EEEbNS_6TensorES4_S4_lNS_14AccumulateTypeIT0_Lb1EE4typeES8_NS0_13TensorArgTypeES9_S9_EUllE0_EEvNS0_6detail10TensorInfoIT_T1_EESF_NSC_IKS6_SE_EElS8_S8_SE_T6_,(.L_x_6454 - _ZN2at4cuda17kernelHistogram1DIfllLi1ELi2ELin1ELNS0_23CUDAHistogramMemoryTypeE0EZNS0_21CUDA_tensor_histogramIflLb1EEEbNS_6TensorES4_S4_lNS_14AccumulateTypeIT0_Lb1EE4typeES8_NS0_13TensorArgTypeES9_S9_EUllE0_EEvNS0_6detail10TensorInfoIT_T1_EESF_NSC_IKS6_SE_EElS8_S8_SE_T6_)
        .other          _ZN2at4cuda17kernelHistogram1DIfllLi1ELi2ELin1ELNS0_23CUDAHistogramMemoryTypeE0EZNS0_21CUDA_tensor_histogramIflLb1EEEbNS_6TensorES4_S4_lNS_14AccumulateTypeIT0_Lb1EE4typeES8_NS0_13TensorArgTypeES9_S9_EUllE0_EEvNS0_6detail10TensorInfoIT_T1_EESF_NSC_IKS6_SE_EElS8_S8_SE_T6_,@"STO_CUDA_ENTRY STV_DEFAULT"
_ZN2at4cuda17kernelHistogram1DIfllLi1ELi2ELin1ELNS0_23CUDAHistogramMemoryTypeE0EZNS0_21CUDA_tensor_histogramIflLb1EEEbNS_6TensorES4_S4_lNS_14AccumulateTypeIT0_Lb1EE4typeES8_NS0_13TensorArgTypeES9_S9_EUllE0_EEvNS0_6detail10TensorInfoIT_T1_EESF_NSC_IKS6_SE_EElS8_S8_SE_T6_:
.text._ZN2at4cuda17kernelHistogram1DIfllLi1ELi2ELin1ELNS0_23CUDAHistogramMemoryTypeE0EZNS0_21CUDA_tensor_histogramIflLb1EEEbNS_6TensorES4_S4_lNS_14AccumulateTypeIT0_Lb1EE4typeES8_NS0_13TensorArgTypeES9_S9_EUllE0_EEvNS0_6detail10TensorInfoIT_T1_EESF_NSC_IKS6_SE_EElS8_S8_SE_T6_:
        /* <DEDUP_REMOVED lines=44> */
.L_x_3439:
[----:B------:R-:W-:-:S07]  /*02c0*/  MOV R4, 0x2e0 ;  /* 0x000002e000047802 */ /* 0x000fce0000000f00 */
[----:B------:R-:W-:Y:S05]  /*02d0*/  CALL.REL.NOINC `($__internal_78_$__cuda_sm20_div_u64) ;  /* 0x0000004400d47944 */ /* 0x000fea0003c00000 */
[----:B------:R-:W-:Y:S01]  /*02e0*/  IMAD.MOV.U32 R4, RZ, RZ, R3 ;  /* 0x000000ffff047224 */ /* 0x000fe200078e0003 */
[----:B------:R-:W-:-:S07]  /*02f0*/  MOV R5, R6 ;  /* 0x0000000600057202 */ /* 0x000fce0000000f00 */
.L_x_3440:
[----:B------:R-:W-:Y:S05]  /*0300*/  BSYNC.RECONVERGENT B1 ;  /* 0x0000000000017941 */ /* 0x000fea0003800200 */
.L_x_3438:
        /* <DEDUP_REMOVED lines=19> */
.L_x_3443:
        /* <DEDUP_REMOVED lines=9> */
.L_x_3442:
[----:B------:R-:W-:Y:S05]  /*04d0*/  BSYNC.RECONVERGENT B1 ;  /* 0x0000000000017941 */ /* 0x000fea0003800200 */
.L_x_3441:
[----:B------:R-:W-:Y:S05]  /*04e0*/  @!P1 BRA `(.L_x_3437) ;  /* 0x0000000000409947 */ /* 0x000fea0003800000 */
[----:B------:R-:W0:Y:S01]  /*04f0*/  S2R R3, SR_CgaCtaId ;  /* 0x0000000000037919 */ /* 0x000e220000008800 */
[----:B------:R-:W-:-:S04]  /*0500*/  MOV R2, 0x400 ;  /* 0x0000040000027802 */ /* 0x000fc80000000f00 */
[----:B0-----:R-:W-:-:S07]  /*0510*/  LEA R4, R3, R2, 0x18 ;  /* 0x0000000203047211 */ /* 0x001fce00078ec0ff */
.L_x_3444:
        /* <DEDUP_REMOVED lines=13> */
.L_x_3437:
[----:B------:R-:W-:Y:S05]  /*05f0*/  BSYNC.RECONVERGENT B0 ;  /* 0x0000000000007941 */ /* 0x000fea0003800200 */
.L_x_3436:
        /* <DEDUP_REMOVED lines=21> */
.L_x_3502:
        /* <DEDUP_REMOVED lines=23> */
.L_x_3472:
        /* <DEDUP_REMOVED lines=33> */
.L_x_3449:
[----:B------:R-:W-:Y:S01]  /*0ad0*/  IMAD.MOV.U32 R33, RZ, RZ, R19 ;  /* 0x000000ffff217224 */ /* 0x000fe200078e0013 */
[----:B------:R-:W-:Y:S01]  /*0ae0*/  MOV R3, R20 ;  /* 0x0000001400037202 */ /* 0x000fe20000000f00 */
[----:B------:R-:W-:Y:S01]  /*0af0*/  IMAD.MOV.U32 R2, RZ, RZ, R21 ;  /* 0x000000ffff027224 */ /* 0x000fe200078e0015 */
[----:B------:R-:W-:-:S07]  /*0b00*/  MOV R27, 0xb20 ;  /* 0x00000b20001b7802 */ /* 0x000fce0000000f00 */
[----:B------:R-:W-:Y:S05]  /*0b10*/  CALL.REL.NOINC `($__internal_77_$__cuda_sm20_div_s64) ;  /* 0x0000003800687944 */ /* 0x000fea0003c00000 */
        /* <DEDUP_REMOVED lines=11> */
.L_x_3450:
[----:B------:R-:W-:Y:S05]  /*0bd0*/  BSYNC.RECONVERGENT B0 ;  /* 0x0000000000007941 */ /* 0x000fea0003800200 */
.L_x_3448:
        /* <DEDUP_REMOVED lines=39> */
.L_x_3452:
[----:B------:R-:W-:Y:S01]  /*0e50*/  MOV R33, R38 ;  /* 0x0000002600217202 */ /* 0x000fe20000000f00 */
[----:B------:R-:W-:Y:S01]  /*0e60*/  IMAD.MOV.U32 R4, RZ, RZ, R39 ;  /* 0x000000ffff047224 */ /* 0x000fe200078e0027 */
[----:B------:R-:W-:Y:S01]  /*0e70*/  MOV R2, R21 ;  /* 0x0000001500027202 */ /* 0x000fe20000000f00 */
[----:B------:R-:W-:Y:S01]  /*0e80*/  IMAD.MOV.U32 R3, RZ, RZ, R20 ;  /* 0x000000ffff037224 */ /* 0x000fe200078e0014 */
[----:B------:R-:W-:-:S07]  /*0e90*/  MOV R27, 0xeb0 ;  /* 0x00000eb0001b7802 */ /* 0x000fce0000000f00 */
[----:B------:R-:W-:Y:S05]  /*0ea0*/  CALL.REL.NOINC `($__internal_77_$__cuda_sm20_div_s64) ;  /* 0x0000003400847944 */ /* 0x000fea0003c00000 */
        /* <DEDUP_REMOVED lines=11> */
.L_x_3453:
[----:B------:R-:W-:Y:S05]  /*0f60*/  BSYNC.RECONVERGENT B0 ;  /* 0x0000000000007941 */ /* 0x000fea0003800200 */
.L_x_3451:
        /* <DEDUP_REMOVED lines=38> */
.L_x_3455:
[----:B------:R-:W-:Y:S01]  /*11d0*/  IMAD.MOV.U32 R33, RZ, RZ, R20 ;  /* 0x000000ffff217224 */ /* 0x000fe200078e0014 */
[----:B------:R-:W-:Y:S01]  /*11e0*/  MOV R3, R18 ;  /* 0x0000001200037202 */ /* 0x000fe20000000f00 */
[----:B------:R-:W-:Y:S01]  /*11f0*/  IMAD.MOV.U32 R4, RZ, RZ, R21 ;  /* 0x000000ffff047224 */ /* 0x000fe200078e0015 */
[----:B------:R-:W-:Y:S01]  /*1200*/  MOV R27, 0x1230 ;  /* 0x00001230001b7802 */ /* 0x000fe20000000f00 */
[----:B------:R-:W-:-:S07]  /*1210*/  IMAD.MOV.U32 R2, RZ, RZ, R19 ;  /* 0x000000ffff027224 */ /* 0x000fce00078e0013 */
        /* <DEDUP_REMOVED lines=12> */
.L_x_3456:
[----:B------:R-:W-:Y:S05]  /*12e0*/  BSYNC.RECONVERGENT B0 ;  /* 0x0000000000007941 */ /* 0x000fea0003800200 */
.L_x_3454:
        /* <DEDUP_REMOVED lines=37> */
.L_x_3458:
        /* <DEDUP_REMOVED lines=17> */
.L_x_3459:
[----:B------:R-:W-:Y:S05]  /*1650*/  BSYNC.RECONVERGENT B0 ;  /* 0x0000000000007941 */ /* 0x000fea0003800200 */
.L_x_3457:
        /* <DEDUP_REMOVED lines=38> */
.L_x_3461:
        /* <DEDUP_REMOVED lines=17> */
.L_x_3462:
[----:B------:R-:W-:Y:S05]  /*19d0*/  BSYNC.RECONVERGENT B0 ;  /* 0x0000000000007941 */ /* 0x000fea0003800200 */
.L_x_3460:
        /* <DEDUP_REMOVED lines=38> */
.L_x_3464:
[----:B------:R-:W-:Y:S01]  /*1c40*/  IMAD.MOV.U32 R33, RZ, RZ, R20 ;  /* 0x000000ffff217224 */ /* 0x000fe200078e0014 */
[----:B------:R-:W-:Y:S01]  /*1c50*/  MOV R4, R21 ;  /* 0x0000001500047202 */ /* 0x000fe20000000f00 */
[----:B------:R-:W-:Y:S01]  /*1c60*/  IMAD.MOV.U32 R3, RZ, RZ, R18 ;  /* 0x000000ffff037224 */ /* 0x000fe200078e0012 */
[----:B------:R-:W-:Y:S02]  /*1c70*/  MOV R2, R19 ;  /* 0x0000001300027202 */ /* 0x000fe40000000f00 */
[----:B------:R-:W-:-:S07]  /*1c80*/  MOV R27, 0x1ca0 ;  /* 0x00001ca0001b7802 */ /* 0x000fce0000000f00 */
[----:B------:R-:W-:Y:S05]  /*1c90*/  CALL.REL.NOINC `($__internal_77_$__cuda_sm20_div_s64) ;  /* 0x0000002800087944 */ /* 0x000fea0003c00000 */
        /* <DEDUP_REMOVED lines=11> */
.L_x_3465:
[----:B------:R-:W-:Y:S05]  /*1d50*/  BSYNC.RECONVERGENT B0 ;  /* 0x0000000000007941 */ /* 0x000fea0003800200 */
.L_x_3463:
        /* <DEDUP_REMOVED lines=39> */
.L_x_3467:
        /* <DEDUP_REMOVED lines=17> */
.L_x_3468:
[----:B------:R-:W-:Y:S05]  /*20e0*/  BSYNC.RECONVERGENT B0 ;  /* 0x0000000000007941 */ /* 0x000fea0003800200 */
.L_x_3466:
        /* <DEDUP_REMOVED lines=38> */
.L_x_3470:
        /* <DEDUP_REMOVED lines=17> */
.L_x_3471:
[----:B------:R-:W-:Y:S05]  /*2460*/  BSYNC.RECONVERGENT B0 ;  /* 0x0000000000007941 */ /* 0x000fea0003800200 */
.L_x_3469:
        /* <DEDUP_REMOVED lines=11> */
.L_x_3447:
        /* <DEDUP_REMOVED lines=35> */
.L_x_3475:
[----:B------:R-:W-:Y:S01]  /*2750*/  MOV R33, R19 ;  /* 0x0000001300217202 */ /* 0x000fe20000000f00 */
[----:B------:R-:W-:Y:S01]  /*2760*/  IMAD.MOV.U32 R3, RZ, RZ, R20 ;  /* 0x000000ffff037224 */ /* 0x000fe200078e0014 */
[----:B------:R-:W-:Y:S02]  /*2770*/  MOV R2, R21 ;  /* 0x0000001500027202 */ /* 0x000fe40000000f00 */
[----:B------:R-:W-:-:S07]  /*2780*/  MOV R27, 0x27a0 ;  /* 0x000027a0001b7802 */ /* 0x000fce0000000f00 */
[----:B------:R-:W-:Y:S05]  /*2790*/  CALL.REL.NOINC `($__internal_77_$__cuda_sm20_div_s64) ;  /* 0x0000001c00487944 */ /* 0x000fea0003c00000 */
        /* <DEDUP_REMOVED lines=11> */
.L_x_3476:
[----:B------:R-:W-:Y:S05]  /*2850*/  BSYNC.RECONVERGENT B0 ;  /* 0x0000000000007941 */ /* 0x000fea0003800200 */
.L_x_3474:
        /* <DEDUP_REMOVED lines=39> */
.L_x_3478:
        /* <DEDUP_REMOVED lines=17> */
.L_x_3479:
[----:B------:R-:W-:Y:S05]  /*2be0*/  BSYNC.RECONVERGENT B0 ;  /* 0x0000000000007941 */ /* 0x000fea0003800200 */
.L_x_3477:
        /* <DEDUP_REMOVED lines=38> */
.L_x_3481:
        /* <DEDUP_REMOVED lines=17> */
.L_x_3482:
[----:B------:R-:W-:Y:S05]  /*2f60*/  BSYNC.RECONVERGENT B0 ;  /* 0x0000000000007941 */ /* 0x000fea0003800200 */
.L_x_3480:
        /* <DEDUP_REMOVED lines=37> */
.L_x_3484:
        /* <DEDUP_REMOVED lines=17> */
.L_x_3485:
[----:B------:R-:W-:Y:S05]  /*32d0*/  BSYNC.RECONVERGENT B0 ;  /* 0x0000000000007941 */ /* 0x000fea0003800200 */
.L_x_3483:
[----:B------:R-:W0:Y:S01]  /*32e0*/  LDC.64 R2, c[0x0][R5+0x450] ;  /* 0x0001140005027b82 */ /* 0x000e220000000a00 */
[----:B------:R-:W-:Y:S02]  /*32f0*/  IMAD.MOV.U32 R37, RZ, RZ, R0 ;  /* 0x000000ffff257224 */ /* 0x000fe400078e0000 */
[-C--:B0-----:R-:W-:Y:S02]  /*3300*/  IMAD R3, R3, R21.reuse, RZ ;  /* 0x0000001503037224 */ /* 0x081fe400078e02ff */
[----:B------:R-:W-:-:S04]  /*3310*/  IMAD.WIDE.U32 R36, R2, R21, R36 ;  /* 0x0000001502247225 */ /* 0x000fc800078e0024 */
[----:B------:R-:W-:Y:S01]  /*3320*/  IMAD R3, R2, R17, R3 ;  /* 0x0000001102037224 */ /* 0x000fe200078e0203 */
[----:B------:R-:W-:-:S03]  /*3330*/  MOV R17, R36 ;  /* 0x0000002400117202 */ /* 0x000fc60000000f00 */
[----:B------:R-:W-:-:S07]  /*3340*/  IMAD.IADD R0, R37, 0x1, R3 ;  /* 0x0000000125007824 */ /* 0x000fce00078e0203 */
.L_x_3473:
        /* <DEDUP_REMOVED lines=36> */
.L_x_3488:
        /* <DEDUP_REMOVED lines=16> */
.L_x_3489:
[----:B------:R-:W-:Y:S05]  /*3690*/  BSYNC.RECONVERGENT B0 ;  /* 0x0000000000007941 */ /* 0x000fea0003800200 */
.L_x_3487:
        /* <DEDUP_REMOVED lines=38> */
.L_x_3491:
        /* <DEDUP_REMOVED lines=17> */
.L_x_3492:
[----:B------:R-:W-:Y:S05]  /*3a10*/  BSYNC.RECONVERGENT B0 ;  /* 0x0000000000007941 */ /* 0x000fea0003800200 */
.L_x_3490:
[----:B------:R-:W0:Y:S01]  /*3a20*/  LDC.64 R2, c[0x0][R5+0x450] ;  /* 0x0001140005027b82 */ /* 0x000e220000000a00 */
[----:B------:R-:W-:Y:S02]  /*3a30*/  IMAD.MOV.U32 R37, RZ, RZ, R0 ;  /* 0x000000ffff257224 */ /* 0x000fe400078e0000 */
[-C--:B0-----:R-:W-:Y:S02]  /*3a40*/  IMAD R3, R3, R21.reuse, RZ ;  /* 0x0000001503037224 */ /* 0x081fe400078e02ff */
[----:B------:R-:W-:-:S04]  /*3a50*/  IMAD.WIDE.U32 R36, R2, R21, R36 ;  /* 0x0000001502247225 */ /* 0x000fc800078e0024 */
[----:B------:R-:W-:Y:S01]  /*3a60*/  IMAD R3, R2, R17, R3 ;  /* 0x0000001102037224 */ /* 0x000fe200078e0203 */
[----:B------:R-:W-:-:S03]  /*3a70*/  MOV R17, R36 ;  /* 0x0000002400117202 */ /* 0x000fc60000000f00 */
[----:B------:R-:W-:-:S07]  /*3a80*/  IMAD.IADD R0, R37, 0x1, R3 ;  /* 0x0000000125007824 */ /* 0x000fce00078e0203 */
.L_x_3486:
        /* <DEDUP_REMOVED lines=35> */
.L_x_3494:
        /* <DEDUP_REMOVED lines=16> */
.L_x_3495:
[----:B------:R-:W-:Y:S05]  /*3dc0*/  BSYNC.RECONVERGENT B0 ;  /* 0x0000000000007941 */ /* 0x000fea0003800200 */
.L_x_3493:
        /* <DEDUP_REMOVED lines=8> */
.L_x_3446:
[----:B------:R-:W0:Y:S01]  /*3e50*/  LDCU.64 UR4, c[0x0][0x790] ;  /* 0x0000f200ff0477ac */ /* 0x000e220008000a00 */
[----:B------:R-:W-:Y:S01]  /*3e60*/  MOV R2, R17 ;  /* 0x0000001100027202 */ /* 0x000fe20000000f00 */
        /* <DEDUP_REMOVED lines=47> */
.L_x_3499:
[----:B------:R-:W-:Y:S01]  /*4160*/  MOV R33, R2 ;  /* 0x0000000200217202 */ /* 0x000fe20000000f00 */
[----:B------:R-:W-:Y:S01]  /*4170*/  IMAD.MOV.U32 R3, RZ, RZ, R15 ;  /* 0x000000ffff037224 */ /* 0x000fe200078e000f */
[----:B------:R-:W-:Y:S02]  /*4180*/  MOV R2, R14 ;  /* 0x0000000e00027202 */ /* 0x000fe40000000f00 */
[----:B------:R-:W-:-:S07]  /*4190*/  MOV R27, 0x41b0 ;  /* 0x000041b0001b7802 */ /* 0x000fce0000000f00 */
[----:B------:R-:W-:Y:S05]  /*41a0*/  CALL.REL.NOINC `($__internal_77_$__cuda_sm20_div_s64) ;  /* 0x0000000000c47944 */ /* 0x000fea0003c00000 */
[----:B------:R-:W-:-:S07]  /*41b0*/  IMAD.MOV.U32 R5, RZ, RZ, R22 ;  /* 0x000000ffff057224 */ /* 0x000fce00078e0016 */
.L_x_3500:
[----:B------:R-:W-:Y:S05]  /*41c0*/  BSYNC.RECONVERGENT B1 ;  /* 0x0000000000017941 */ /* 0x000fea0003800200 */
.L_x_3498:
        /* <DEDUP_REMOVED lines=10> */
.L_x_3501:
[----:B------:R-:W0:Y:S02]  /*4270*/  LDS R2, [R5] ;  /* 0x0000000005027984 */ /* 0x000e240000000800 */
[----:B0-----:R-:W-:-:S05]  /*4280*/  FADD R3, R2, 1 ;  /* 0x3f80000002037421 */ /* 0x001fca0000000000 */
[----:B------:R-:W0:Y:S02]  /*4290*/  ATOMS.CAST.SPIN P0, [R5], R2, R3 ;  /* 0x000000020500758d */ /* 0x000e240001800003 */
[----:B0-----:R-:W-:Y:S05]  /*42a0*/  @!P0 BRA `(.L_x_3501) ;  /* 0xfffffffc00f08947 */ /* 0x001fea000383ffff */
.L_x_3497:
[----:B------:R-:W-:Y:S05]  /*42b0*/  BSYNC.RECONVERGENT B0 ;  /* 0x0000000000007941 */ /* 0x000fea0003800200 */
.L_x_3496:
[----:B------:R-:W0:Y:S01]  /*42c0*/  LDCU.64 UR4, c[0x0][0x878] ;  /* 0x00010f00ff0477ac */ /* 0x000e220008000a00 */
[----:B------:R-:W-:-:S05]  /*42d0*/  IADD3 R13, P0, PT, R10, R13, RZ ;  /* 0x0000000d0a0d7210 */ /* 0x000fca0007f1e0ff */
[----:B------:R-:W-:Y:S01]  /*42e0*/  IMAD.X R11, RZ, RZ, R11, P0 ;  /* 0x000000ffff0b7224 */ /* 0x000fe200000e060b */
[----:B0-----:R-:W-:-:S04]  /*42f0*/  ISETP.GE.U32.AND P0, PT, R13, UR4, PT ;  /* 0x000000040d007c0c */ /* 0x001fc8000bf06070 */
[----:B------:R-:W-:-:S13]  /*4300*/  ISETP.GE.AND.EX P0, PT, R11, UR5, PT, P0 ;  /* 0x000000050b007c0c */ /* 0x000fda000bf06300 */
[----:B------:R-:W-:Y:S05]  /*4310*/  @!P0 BRA `(.L_x_3502) ;  /* 0xffffffc4000c8947 */ /* 0x000fea000383ffff */
.L_x_3445:
        /* <DEDUP_REMOVED lines=11> */
.L_x_3503:
        /* <DEDUP_REMOVED lines=15> */
        .weak           $__internal_77_$__cuda_sm20_div_s64
        .type           $__internal_77_$__cuda_sm20_div_s64,@function
        .size           $__internal_77_$__cuda_sm20_div_s64,($__internal_78_$__cuda_sm20_div_u64 - $__internal_77_$__cuda_sm20_div_s64)
$__internal_77_$__cuda_sm20_div_s64:
        /* <DEDUP_REMOVED lines=86> */
[----:B------:R-:W-:Y:S06]  /*4a20*/  RET.REL.NODEC R2 `(_ZN2at4cuda17kernelHistogram1DIfllLi1ELi2ELin1ELNS0_23CUDAHistogramMemoryTypeE0EZNS0_21CUDA_tensor_histogramIflLb1EEEbNS_6TensorES4_S4_lNS_14AccumulateTypeIT0_Lb1EE4typeES8_NS0_13TensorArgTypeES9_S9_EUllE0_EEvNS0_6detail10TensorInfoIT_T1_EESF_NSC_IKS6_SE_EElS8_S8_SE_T6_) ;  /* 0xffffffb402747950 */ /* 0x000fec0003c3ffff */
        .weak           $__internal_78_$__cuda_sm20_div_u64
        .type           $__internal_78_$__cuda_sm20_div_u64,@function
        .size           $__internal_78_$__cuda_sm20_div_u64,(.L_x_6454 - $__internal_78_$__cuda_sm20_div_u64)
$__internal_78_$__cuda_sm20_div_u64:
        /* <DEDUP_REMOVED lines=68> */
[----:B------:R-:W-:Y:S06]  /*4e70*/  RET.REL.NODEC R4 `(_ZN2at4cuda17kernelHistogram1DIfllLi1ELi2ELin1ELNS0_23CUDAHistogramMemoryTypeE0EZNS0_21CUDA_tensor_histogramIflLb1EEEbNS_6TensorES4_S4_lNS_14AccumulateTypeIT0_Lb1EE4typeES8_NS0_13TensorArgTypeES9_S9_EUllE0_EEvNS0_6detail10TensorInfoIT_T1_EESF_NSC_IKS6_SE_EElS8_S8_SE_T6_) ;  /* 0xffffffb004607950 */ /* 0x000fec0003c3ffff */
.L_x_3504:
        /* <DEDUP_REMOVED lines=16> */
.L_x_6454:


//--------------------- .text._ZN2at4cuda17kernelHistogram1DIfllLi1ELi2ELin1ELNS0_23CUDAHistogramMemoryTypeE1EZNS0_21CUDA_tensor_histogramIflLb1EEEbNS_6TensorES4_S4_lNS_14AccumulateTypeIT0_Lb1EE4typeES8_NS0_13TensorArgTypeES9_S9_EUllE_EEvNS0_6detail10TensorInfoIT_T1_EESF_NSC_IKS6_SE_EElS8_S8_SE_T6_ --------------------------
	.section	.text._ZN2at4cuda17kernelHistogram1DIfllLi1ELi2ELin1ELNS0_23CUDAHistogramMemoryTypeE1EZNS0_21CUDA_tensor_histogramIflLb1EEEbNS_6TensorES4_S4_lNS_14AccumulateTypeIT0_Lb1EE4typeES8_NS0_13TensorArgTypeES9_S9_EUllE_EEvNS0_6detail10TensorInfoIT_T1_EESF_NSC_IKS6_SE_EElS8_S8_SE_T6_,"ax",@progbits
	.align	128
        .global         _ZN2at4cuda17kernelHistogram1DIfllLi1ELi2ELin1ELNS0_23CUDAHistogramMemoryTypeE1EZNS0_21CUDA_tensor_histogramIflLb1EEEbNS_6TensorES4_S4_lNS_14AccumulateTypeIT0_Lb1EE4typeES8_NS0_13TensorArgTypeES9_S9_EUllE_EEvNS0_6detail10TensorInfoIT_T1_EESF_NSC_IKS6_SE_EElS8_S8_SE_T6_
        .type           _ZN2at4cuda17kernelHistogram1DIfllLi1ELi2ELin1ELNS0_23CUDAHistogramMemoryTypeE1EZNS0_21CUDA_tensor_histogramIflLb1EEEbNS_6TensorES4_S4_lNS_14AccumulateTypeIT0_Lb1EE4typeES8_NS0_13TensorArgTypeES9_S9_EUllE_EEvNS0_6detail10TensorInfoIT_T1_EESF_NSC_IKS6_SE_EElS8_S8_SE_T6_,@function
        .size           _ZN2at4cuda17kernelHistogram1DIfllLi1ELi2ELin1ELNS0_23CUDAHistogramMemoryTypeE1EZNS0_21CUDA_tensor_histogramIflLb1EEEbNS_6TensorES4_S4_lNS_14AccumulateTypeIT0_Lb1EE4typeES8_NS0_13TensorArgTypeES9_S9_EUllE_EEvNS0_6detail10TensorInfoIT_T1_EESF_NSC_IKS6_SE_EElS8_S8_SE_T6_,(.L_x_6455 - _ZN2at4cuda17kernelHistogram1DIfllLi1ELi2ELin1ELNS0_23CUDAHistogramMemoryTypeE1EZNS0_21CUDA_tensor_histogramIflLb1EEEbNS_6TensorES4_S4_lNS_14AccumulateTypeIT0_Lb1EE4typeES8_NS0_13TensorArgTypeES9_S9_EUllE_EEvNS0_6detail10TensorInfoIT_T1_EESF_NSC_IKS6_SE_EElS8_S8_SE_T6_)
        .other          _ZN2at4cuda17kernelHistogram1DIfllLi1ELi2ELin1ELNS0_23CUDAHistogramMemoryTypeE1EZNS0_21CUDA_tensor_histogramIflLb1EEEbNS_6TensorES4_S4_lNS_14AccumulateTypeIT0_Lb1EE4typeES8_NS0_13TensorArgTypeES9_S9_EUllE_EEvNS0_6detail10TensorInfoIT_T1_EESF_NSC_IKS6_SE_EElS8_S8_SE_T6_,@"STO_CUDA_ENTRY STV_DEFAULT"
_ZN2at4cuda17kernelHistogram1DIfllLi1ELi2ELin1ELNS0_23CUDAHistogramMemoryTypeE1EZNS0_21CUDA_tensor_histogramIflLb1EEEbNS_6TensorES4_S4_lNS_14AccumulateTypeIT0_Lb1EE4typeES8_NS0_13TensorArgTypeES9_S9_EUllE_EEvNS0_6detail10TensorInfoIT_T1_EESF_NSC_IKS6_SE_EElS8_S8_SE_T6_:
.text._ZN2at4cuda17kernelHistogram1DIfllLi1ELi2ELin1ELNS0_23CUDAHistogramMemoryTypeE1EZNS0_21CUDA_tensor_histogramIflLb1EEEbNS_6TensorES4_S4_lNS_14AccumulateTypeIT0_Lb1EE4typeES8_NS0_13TensorArgTypeES9_S9_EUllE_EEvNS0_6detail10TensorInfoIT_T1_EESF_NSC_IKS6_SE_EElS8_S8_SE_T6_:
        /* <DEDUP_REMOVED lines=22> */
.L_x_3560:
        /* <DEDUP_REMOVED lines=24> */
.L_x_3531:
        /* <DEDUP_REMOVED lines=33> */
.L_x_3508:
[----:B------:R-:W-:Y:S01]  /*04f0*/  MOV R24, R14 ;  /* 0x0000000e00187202 */ /* 0x000fe20000000f00 */
[----:B------:R-:W-:Y:S01]  /*0500*/  IMAD.MOV.U32 R20, RZ, RZ, R9 ;  /* 0x000000ffff147224 */ /* 0x000fe200078e0009 */
[----:B------:R-:W-:Y:S01]  /*0510*/  MOV R11, R16 ;  /* 0x00000010000b7202 */ /* 0x000fe20000000f00 */
[----:B------:R-:W-:Y:S01]  /*0520*/  IMAD.MOV.U32 R10, RZ, RZ, R17 ;  /* 0x000000ffff0a7224 */ /* 0x000fe200078e0011 */
[----:B------:R-:W-:-:S07]  /*0530*/  MOV R7, 0x550 ;  /* 0x0000055000077802 */ /* 0x000fce0000000f00 */
[----:B------:R-:W-:Y:S05]  /*0540*/  CALL.REL.NOINC `($__internal_79_$__cuda_sm20_div_s64) ;  /* 0x00000038001c7944 */ /* 0x000fea0003c00000 */
        /* <DEDUP_REMOVED lines=10> */
.L_x_3509:
[----:B------:R-:W-:Y:S05]  /*05f0*/  BSYNC.RECONVERGENT B0 ;  /* 0x0000000000007941 */ /* 0x000fea0003800200 */
.L_x_3507:
        /* <DEDUP_REMOVED lines=38> */
.L_x_3511:
[----:B------:R-:W-:Y:S01]  /*0860*/  MOV R24, R30 ;  /* 0x0000001e00187202 */ /* 0x000fe20000000f00 */
[----:B------:R-:W-:Y:S01]  /*0870*/  IMAD.MOV.U32 R20, RZ, RZ, R31 ;  /* 0x000000ffff147224 */ /* 0x000fe200078e001f */
[----:B------:R-:W-:Y:S01]  /*0880*/  MOV R11, R16 ;  /* 0x00000010000b7202 */ /* 0x000fe20000000f00 */
[----:B------:R-:W-:Y:S01]  /*0890*/  IMAD.MOV.U32 R10, RZ, RZ, R17 ;  /* 0x000000ffff0a7224 */ /* 0x000fe200078e0011 */
[----:B------:R-:W-:-:S07]  /*08a0*/  MOV R7, 0x8c0 ;  /* 0x000008c000077802 */ /* 0x000fce0000000f00 */
[----:B------:R-:W-:Y:S05]  /*08b0*/  CALL.REL.NOINC `($__internal_79_$__cuda_sm20_div_s64) ;  /* 0x0000003400407944 */ /* 0x000fea0003c00000 */
        /* <DEDUP_REMOVED lines=11> */
.L_x_3512:
[----:B------:R-:W-:Y:S05]  /*0970*/  BSYNC.RECONVERGENT B0 ;  /* 0x0000000000007941 */ /* 0x000fea0003800200 */
.L_x_3510:
        /* <DEDUP_REMOVED lines=38> */
.L_x_3514:
[----:B------:R-:W-:Y:S01]  /*0be0*/  IMAD.MOV.U32 R24, RZ, RZ, R16 ;  /* 0x000000ffff187224 */ /* 0x000fe200078e0010 */
[----:B------:R-:W-:Y:S01]  /*0bf0*/  MOV R20, R17 ;  /* 0x0000001100147202 */ /* 0x000fe20000000f00 */
[----:B------:R-:W-:Y:S01]  /*0c00*/  IMAD.MOV.U32 R11, RZ, RZ, R12 ;  /* 0x000000ffff0b7224 */ /* 0x000fe200078e000c */
[----:B------:R-:W-:Y:S02]  /*0c10*/  MOV R10, R13 ;  /* 0x0000000d000a7202 */ /* 0x000fe40000000f00 */
[----:B------:R-:W-:-:S07]  /*0c20*/  MOV R7, 0xc40 ;  /* 0x00000c4000077802 */ /* 0x000fce0000000f00 */
[----:B------:R-:W-:Y:S05]  /*0c30*/  CALL.REL.NOINC `($__internal_79_$__cuda_sm20_div_s64) ;  /* 0x0000003000607944 */ /* 0x000fea0003c00000 */
        /* <DEDUP_REMOVED lines=11> */
.L_x_3515:
[----:B------:R-:W-:Y:S05]  /*0cf0*/  BSYNC.RECONVERGENT B0 ;  /* 0x0000000000007941 */ /* 0x000fea0003800200 */
.L_x_3513:
        /* <DEDUP_REMOVED lines=37> */
.L_x_3517:
        /* <DEDUP_REMOVED lines=17> */
.L_x_3518:
[----:B------:R-:W-:Y:S05]  /*1060*/  BSYNC.RECONVERGENT B0 ;  /* 0x0000000000007941 */ /* 0x000fea0003800200 */
.L_x_3516:
        /* <DEDUP_REMOVED lines=38> */
.L_x_3520:
        /* <DEDUP_REMOVED lines=17> */
.L_x_3521:
[----:B------:R-:W-:Y:S05]  /*13e0*/  BSYNC.RECONVERGENT B0 ;  /* 0x0000000000007941 */ /* 0x000fea0003800200 */
.L_x_3519:
        /* <DEDUP_REMOVED lines=38> */
.L_x_3523:
        /* <DEDUP_REMOVED lines=17> */
.L_x_3524:
[----:B------:R-:W-:Y:S05]  /*1760*/  BSYNC.RECONVERGENT B0 ;  /* 0x0000000000007941 */ /* 0x000fea0003800200 */
.L_x_3522:
        /* <DEDUP_REMOVED lines=39> */
.L_x_3526:
        /* <DEDUP_REMOVED lines=17> */
.L_x_3527:
[----:B------:R-:W-:Y:S05]  /*1af0*/  BSYNC.RECONVERGENT B0 ;  /* 0x0000000000007941 */ /* 0x000fea0003800200 */
.L_x_3525:
        /* <DEDUP_REMOVED lines=38> */
.L_x_3529:
        /* <DEDUP_REMOVED lines=17> */
.L_x_3530:
[----:B------:R-:W-:Y:S05]  /*1e70*/  BSYNC.RECONVERGENT B0 ;  /* 0x0000000000007941 */ /* 0x000fea0003800200 */
.L_x_3528:
        /* <DEDUP_REMOVED lines=11> */
.L_x_3506:
        /* <DEDUP_REMOVED lines=35> */
.L_x_3534:
        /* <DEDUP_REMOVED lines=16> */
.L_x_3535:
[----:B------:R-:W-:Y:S05]  /*2260*/  BSYNC.RECONVERGENT B0 ;  /* 0x0000000000007941 */ /* 0x000fea0003800200 */
.L_x_3533:
        /* <DEDUP_REMOVED lines=38> */
.L_x_3537:
        /* <DEDUP_REMOVED lines=17> */
.L_x_3538:
[----:B------:R-:W-:Y:S05]  /*25e0*/  BSYNC.RECONVERGENT B0 ;  /* 0x0000000000007941 */ /* 0x000fea0003800200 */
.L_x_3536:
        /* <DEDUP_REMOVED lines=38> */
.L_x_3540:
        /* <DEDUP_REMOVED lines=17> */
.L_x_3541:
[----:B------:R-:W-:Y:S05]  /*2960*/  BSYNC.RECONVERGENT B0 ;  /* 0x0000000000007941 */ /* 0x000fea0003800200 */
.L_x_3539:
        /* <DEDUP_REMOVED lines=38> */
.L_x_3543:
        /* <DEDUP_REMOVED lines=17> */
.L_x_3544:
[----:B------:R-:W-:Y:S05]  /*2ce0*/  BSYNC.RECONVERGENT B0 ;  /* 0x0000000000007941 */ /* 0x000fea0003800200 */
.L_x_3542:
        /* <DEDUP_REMOVED lines=8> */
.L_x_3532:
        /* <DEDUP_REMOVED lines=36> */
.L_x_3547:
[----:B------:R-:W-:Y:S01]  /*2fb0*/  IMAD.MOV.U32 R24, RZ, RZ, R14 ;  /* 0x000000ffff187224 */ /* 0x000fe200078e000e */
[----:B------:R-:W-:Y:S01]  /*2fc0*/  MOV R20, R9 ;  /* 0x0000000900147202 */ /* 0x000fe20000000f00 */
[----:B------:R-:W-:Y:S01]  /*2fd0*/  IMAD.MOV.U32 R11, RZ, RZ, R16 ;  /* 0x000000ffff0b7224 */ /* 0x000fe200078e0010 */
[----:B------:R-:W-:Y:S02]  /*2fe0*/  MOV R10, R17 ;  /* 0x00000011000a7202 */ /* 0x000fe40000000f00 */
[----:B------:R-:W-:-:S07]  /*2ff0*/  MOV R7, 0x3010 ;  /* 0x0000301000077802 */ /* 0x000fce0000000f00 */
[----:B------:R-:W-:Y:S05]  /*3000*/  CALL.REL.NOINC `($__internal_79_$__cuda_sm20_div_s64) ;  /* 0x0000000c006c7944 */ /* 0x000fea0003c00000 */
        /* <DEDUP_REMOVED lines=10> */
.L_x_3548:
[----:B------:R-:W-:Y:S05]  /*30b0*/  BSYNC.RECONVERGENT B0 ;  /* 0x0000000000007941 */ /* 0x000fea0003800200 */
.L_x_3546:
        /* <DEDUP_REMOVED lines=39> */
.L_x_3550:
        /* <DEDUP_REMOVED lines=17> */
.L_x_3551:
[----:B------:R-:W-:Y:S05]  /*3440*/  BSYNC.RECONVERGENT B0 ;  /* 0x0000000000007941 */ /* 0x000fea0003800200 */
.L_x_3549:
[----:B------:R0:W1:Y:S02]  /*3450*/  LDC.64 R6, c[0x0][R4+0x450] ;  /* 0x0001140004067b82 */ /* 0x0000640000000a00 */
[----:B0-----:R-:W-:Y:S02]  /*3460*/  IMAD.MOV.U32 R4, RZ, RZ, R28 ;  /* 0x000000ffff047224 */ /* 0x001fe400078e001c */
[-C--:B-1----:R-:W-:Y:S02]  /*3470*/  IMAD R7, R7, R15.reuse, RZ ;  /* 0x0000000f07077224 */ /* 0x082fe400078e02ff */
[----:B------:R-:W-:-:S04]  /*3480*/  IMAD.WIDE.U32 R10, R6, R15, R4 ;  /* 0x0000000f060a7225 */ /* 0x000fc800078e0004 */
[----:B------:R-:W-:Y:S01]  /*3490*/  IMAD R7, R6, R17, R7 ;  /* 0x0000001106077224 */ /* 0x000fe200078e0207 */
[----:B------:R-:W-:-:S03]  /*34a0*/  MOV R12, R10 ;  /* 0x0000000a000c7202 */ /* 0x000fc60000000f00 */
[----:B------:R-:W-:-:S07]  /*34b0*/  IMAD.IADD R8, R11, 0x1, R7 ;  /* 0x000000010b087824 */ /* 0x000fce00078e0207 */
.L_x_3545:
        /* <DEDUP_REMOVED lines=35> */
.L_x_3553:
        /* <DEDUP_REMOVED lines=15> */
.L_x_3554:
[----:B------:R-:W-:Y:S05]  /*37e0*/  BSYNC.RECONVERGENT B0 ;  /* 0x0000000000007941 */ /* 0x000fea0003800200 */
.L_x_3552:
[----:B------:R-:W0:Y:S01]  /*37f0*/  LDC.64 R4, c[0x0][R4+0x450] ;  /* 0x0001140004047b82 */ /* 0x000e220000000a00 */
[----:B------:R-:W-:Y:S02]  /*3800*/  IMAD.MOV.U32 R13, RZ, RZ, R8 ;  /* 0x000000ffff0d7224 */ /* 0x000fe400078e0008 */
[-C--:B0-----:R-:W-:Y:S02]  /*3810*/  IMAD R5, R5, R6.reuse, RZ ;  /* 0x0000000605057224 */ /* 0x081fe400078e02ff */
[----:B------:R-:W-:-:S04]  /*3820*/  IMAD.WIDE.U32 R12, R4, R6, R12 ;  /* 0x00000006040c7225 */ /* 0x000fc800078e000c */
[----:B------:R-:W-:-:S05]  /*3830*/  IMAD R5, R4, R15, R5 ;  /* 0x0000000f04057224 */ /* 0x000fca00078e0205 */
[----:B------:R-:W-:-:S07]  /*3840*/  IADD3 R8, PT, PT, R13, R5, RZ ;  /* 0x000000050d087210 */ /* 0x000fce0007ffe0ff */
.L_x_3505:
        /* <DEDUP_REMOVED lines=49> */
.L_x_3558:
[----:B------:R-:W-:Y:S01]  /*3b60*/  IMAD.U32 R11, RZ, RZ, UR6 ;  /* 0x00000006ff0b7e24 */ /* 0x000fe2000f8e00ff */
[----:B------:R-:W-:Y:S02]  /*3b70*/  MOV R10, UR7 ;  /* 0x00000007000a7c02 */ /* 0x000fe40008000f00 */
[----:B------:R-:W-:-:S07]  /*3b80*/  MOV R7, 0x3ba0 ;  /* 0x00003ba000077802 */ /* 0x000fce0000000f00 */
[----:B------:R-:W-:Y:S05]  /*3b90*/  CALL.REL.NOINC `($__internal_79_$__cuda_sm20_div_s64) ;  /* 0x0000000000887944 */ /* 0x000fea0003c00000 */
.L_x_3559:
[----:B------:R-:W-:Y:S05]  /*3ba0*/  BSYNC.RECONVERGENT B1 ;  /* 0x0000000000017941 */ /* 0x000fea0003800200 */
.L_x_3557:
        /* <DEDUP_REMOVED lines=25> */
.L_x_3556:
[----:B------:R-:W-:Y:S05]  /*3d40*/  BSYNC.RECONVERGENT B0 ;  /* 0x0000000000007941 */ /* 0x000fea0003800200 */
.L_x_3555:
[----:B------:R-:W1:Y:S01]  /*3d50*/  LDCU.64 UR14, c[0x0][0x878] ;  /* 0x00010f00ff0e77ac */ /* 0x000e620008000a00 */
[----:B------:R-:W-:-:S04]  /*3d60*/  IADD3 R0, P0, PT, R3, R0, RZ ;  /* 0x0000000003007210 */ /* 0x000fc80007f1e0ff */
[----:B------:R-:W-:Y:S02]  /*3d70*/  IADD3.X R2, PT, PT, RZ, R2, RZ, P0, !PT ;  /* 0x00000002ff027210 */ /* 0x000fe400007fe4ff */
[----:B-1----:R-:W-:-:S04]  /*3d80*/  ISETP.GE.U32.AND P0, PT, R0, UR14, PT ;  /* 0x0000000e00007c0c */ /* 0x002fc8000bf06070 */
[----:B------:R-:W-:-:S13]  /*3d90*/  ISETP.GE.AND.EX P0, PT, R2, UR15, PT, P0 ;  /* 0x0000000f02007c0c */ /* 0x000fda000bf06300 */
[----:B------:R-:W-:Y:S05]  /*3da0*/  @!P0 BRA `(.L_x_3560) ;  /* 0xffffffc000ec8947 */ /* 0x000fea000383ffff */
[----:B------:R-:W-:Y:S05]  /*3db0*/  EXIT ;  /* 0x000000000000794d */ /* 0x000fea0003800000 */
        .weak           $__internal_79_$__cuda_sm20_div_s64
        .type           $__internal_79_$__cuda_sm20_div_s64,@function
        .size           $__internal_79_$__cuda_sm20_div_s64,(.L_x_6455 - $__internal_79_$__cuda_sm20_div_s64)
$__internal_79_$__cuda_sm20_div_s64:
        /* <DEDUP_REMOVED lines=86> */
[----:B------:R-:W-:Y:S05]  /*4320*/  RET.REL.NODEC R6 `(_ZN2at4cuda17kernelHistogram1DIfllLi1ELi2ELin1ELNS0_23CUDAHistogramMemoryTypeE1EZNS0_21CUDA_tensor_histogramIflLb1EEEbNS_6TensorES4_S4_lNS_14AccumulateTypeIT0_Lb1EE4typeES8_NS0_13TensorArgTypeES9_S9_EUllE_EEvNS0_6detail10TensorInfoIT_T1_EESF_NSC_IKS6_SE_EElS8_S8_SE_T6_) ;  /* 0xffffffbc06347950 */ /* 0x000fea0003c3ffff */
.L_x_3561:
        /* <DEDUP_REMOVED lines=13> */
.L_x_6455:


//--------------------- .text._ZN2at4cuda17kernelHistogram1DIfllLi1ELi2ELin1ELNS0_23CUDAHistogramMemoryTypeE0EZNS0_21CUDA_tensor_histogramIflLb1EEEbNS_6TensorES4_S4_lNS_14AccumulateTypeIT0_Lb1EE4typeES8_NS0_13TensorArgTypeES9_S9_EUllE_EEvNS0_6detail10TensorInfoIT_T1_EESF_NSC_IKS6_SE_EElS8_S8_SE_T6_ --------------------------
	.section	.text._ZN2at4cuda17kernelHistogram1DIfllLi1ELi2ELin1ELNS0_23CUDAHistogramMemoryTypeE0EZNS0_21CUDA_tensor_histogramIflLb1EEEbNS_6TensorES4_S4_lNS_14AccumulateTypeIT0_Lb1EE4typeES8_NS0_13TensorArgTypeES9_S9_EUllE_EEvNS0_6detail10TensorInfoIT_T1_EESF_NSC_IKS6_SE_EElS8_S8_SE_T6_,"ax",@progbits
	.align	128
        .global         _ZN2at4cuda17kernelHistogram1DIfllLi1ELi2ELin1ELNS0_23CUDAHistogramMemoryTypeE0EZNS0_21CUDA_tensor_histogramIflLb1EEEbNS_6TensorES4_S4_lNS_14AccumulateTypeIT0_Lb1EE4typeES8_NS0_13TensorArgTypeES9_S9_EUllE_EEvNS0_6detail10TensorInfoIT_T1_EESF_NSC_IKS6_SE_EElS8_S8_SE_T6_
        .type           _ZN2at4cuda17kernelHistogram1DIfllLi1ELi2ELin1ELNS0_23CUDAHistogramMemoryTypeE0EZNS0_21CUDA_tensor_histogramIflLb1EEEbNS_6TensorES4_S4_lNS_14AccumulateTypeIT0_Lb1EE4typeES8_NS0_13TensorArgTypeES9_S9_EUllE_EEvNS0_6detail10TensorInfoIT_T1_EESF_NSC_IKS6_SE_EElS8_S8_SE_T6_,@function
        .size           _ZN2at4cuda17kernelHistogram1DIfllLi1ELi2ELin1ELNS0_23CUDAHistogramMemoryTypeE0EZNS0_21CUDA_tensor_histogramIflLb1EEEbNS_6TensorES4_S4_lNS_14AccumulateTypeIT0_Lb1EE4typeES8_NS0_13TensorArgTypeES9_S9_EUllE_EEvNS0_6detail10TensorInfoIT_T1_EESF_NSC_IKS6_SE_EElS8_S8_SE_T6_,(.L_x_6457 - _ZN2at4cuda17kernelHistogram1DIfllLi1ELi2ELin1ELNS0_23CUDAHistogramMemoryTypeE0EZNS0_21CUDA_tensor_histogramIflLb1EEEbNS_6TensorES4_S4_lNS_14AccumulateTypeIT0_Lb1EE4typeES8_NS0_13TensorArgTypeES9_S9_EUllE_EEvNS0_6detail10TensorInfoIT_T1_EESF_NSC_IKS6_SE_EElS8_S8_SE_T6_)
        .other          _ZN2at4cuda17kernelHistogram1DIfllLi1ELi2ELin1ELNS0_23CUDAHistogramMemoryTypeE0EZNS0_21CUDA_tensor_histogramIflLb1EEEbNS_6TensorES4_S4_lNS_14AccumulateTypeIT0_Lb1EE4typeES8_NS0_13TensorArgTypeES9_S9_EUllE_EEvNS0_6detail10TensorInfoIT_T1_EESF_NSC_IKS6_SE_EElS8_S8_SE_T6_,@"STO_CUDA_ENTRY STV_DEFAULT"
_ZN2at4cuda17kernelHistogram1DIfllLi1ELi2ELin1ELNS0_23CUDAHistogramMemoryTypeE0EZNS0_21CUDA_tensor_histogramIflLb1EEEbNS_6TensorES4_S4_lNS_14AccumulateTypeIT0_Lb1EE4typeES8_NS0_13TensorArgTypeES9_S9_EUllE_EEvNS0_6detail10TensorInfoIT_T1_EESF_NSC_IKS6_SE_EElS8_S8_SE_T6_:
.text._ZN2at4cuda17kernelHistogram1DIfllLi1ELi2ELin1ELNS0_23CUDAHistogramMemoryTypeE0EZNS0_21CUDA_tensor_histogramIflLb1EEEbNS_6TensorES4_S4_lNS_14AccumulateTypeIT0_Lb1EE4typeES8_NS0_13TensorArgTypeES9_S9_EUllE_EEvNS0_6detail10TensorInfoIT_T1_EESF_NSC_IKS6_SE_EElS8_S8_SE_T6_:
        /* <DEDUP_REMOVED lines=44> */
.L_x_3565:
[----:B------:R-:W-:-:S07]  /*02c0*/  MOV R4, 0x2e0 ;  /* 0x000002e000047802 */ /* 0x000fce0000000f00 */
[----:B------:R-:W-:Y:S05]  /*02d0*/  CALL.REL.NOINC `($__internal_81_$__cuda_sm20_div_u64) ;  /* 0x0000004400f87944 */ /* 0x000fea0003c00000 */
[----:B------:R-:W-:Y:S01]  /*02e0*/  IMAD.MOV.U32 R4, RZ, RZ, R3 ;  /* 0x000000ffff047224 */ /* 0x000fe200078e0003 */
[----:B------:R-:W-:-:S07]  /*02f0*/  MOV R5, R6 ;  /* 0x0000000600057202 */ /* 0x000fce0000000f00 */
.L_x_3566:
[----:B------:R-:W-:Y:S05]  /*0300*/  BSYNC.RECONVERGENT B1 ;  /* 0x0000000000017941 */ /* 0x000fea0003800200 */
.L_x_3564:
        /* <DEDUP_REMOVED lines=19> */
.L_x_3569:
        /* <DEDUP_REMOVED lines=9> */
.L_x_3568:
[----:B------:R-:W-:Y:S05]  /*04d0*/  BSYNC.RECONVERGENT B1 ;  /* 0x0000000000017941 */ /* 0x000fea0003800200 */
.L_x_3567:
[----:B------:R-:W-:Y:S05]  /*04e0*/  @!P1 BRA `(.L_x_3563) ;  /* 0x0000000000409947 */ /* 0x000fea0003800000 */
[----:B------:R-:W0:Y:S01]  /*04f0*/  S2R R3, SR_CgaCtaId ;  /* 0x0000000000037919 */ /* 0x000e220000008800 */
[----:B------:R-:W-:-:S04]  /*0500*/  MOV R2, 0x400 ;  /* 0x0000040000027802 */ /* 0x000fc80000000f00 */
[----:B0-----:R-:W-:-:S07]  /*0510*/  LEA R4, R3, R2, 0x18 ;  /* 0x0000000203047211 */ /* 0x001fce00078ec0ff */
.L_x_3570:
        /* <DEDUP_REMOVED lines=13> */
.L_x_3563:
[----:B------:R-:W-:Y:S05]  /*05f0*/  BSYNC.RECONVERGENT B0 ;  /* 0x0000000000007941 */ /* 0x000fea0003800200 */
.L_x_3562:
        /* <DEDUP_REMOVED lines=21> */
.L_x_3628:
        /* <DEDUP_REMOVED lines=23> */
.L_x_3598:
        /* <DEDUP_REMOVED lines=33> */
.L_x_3575:
[----:B------:R-:W-:Y:S01]  /*0ad0*/  IMAD.MOV.U32 R33, RZ, RZ, R19 ;  /* 0x000000ffff217224 */ /* 0x000fe200078e0013 */
[----:B------:R-:W-:Y:S01]  /*0ae0*/  MOV R3, R20 ;  /* 0x0000001400037202 */ /* 0x000fe20000000f00 */
[----:B------:R-:W-:Y:S01]  /*0af0*/  IMAD.MOV.U32 R2, RZ, RZ, R21 ;  /* 0x000000ffff027224 */ /* 0x000fe200078e0015 */
[----:B------:R-:W-:-:S07]  /*0b00*/  MOV R27, 0xb20 ;  /* 0x00000b20001b7802 */ /* 0x000fce0000000f00 */
[----:B------:R-:W-:Y:S05]  /*0b10*/  CALL.REL.NOINC `($__internal_80_$__cuda_sm20_div_s64) ;  /* 0x00000038008c7944 */ /* 0x000fea0003c00000 */
        /* <DEDUP_REMOVED lines=11> */
.L_x_3576:
[----:B------:R-:W-:Y:S05]  /*0bd0*/  BSYNC.RECONVERGENT B0 ;  /* 0x0000000000007941 */ /* 0x000fea0003800200 */
.L_x_3574:
        /* <DEDUP_REMOVED lines=39> */
.L_x_3578:
[----:B------:R-:W-:Y:S01]  /*0e50*/  MOV R33, R38 ;  /* 0x0000002600217202 */ /* 0x000fe20000000f00 */
[----:B------:R-:W-:Y:S01]  /*0e60*/  IMAD.MOV.U32 R4, RZ, RZ, R39 ;  /* 0x000000ffff047224 */ /* 0x000fe200078e0027 */
[----:B------:R-:W-:Y:S01]  /*0e70*/  MOV R2, R21 ;  /* 0x0000001500027202 */ /* 0x000fe20000000f00 */
[----:B------:R-:W-:Y:S01]  /*0e80*/  IMAD.MOV.U32 R3, RZ, RZ, R20 ;  /* 0x000000ffff037224 */ /* 0x000fe200078e0014 */
[----:B------:R-:W-:-:S07]  /*0e90*/  MOV R27, 0xeb0 ;  /* 0x00000eb0001b7802 */ /* 0x000fce0000000f00 */
[----:B------:R-:W-:Y:S05]  /*0ea0*/  CALL.REL.NOINC `($__internal_80_$__cuda_sm20_div_s64) ;  /* 0x0000003400a87944 */ /* 0x000fea0003c00000 */
        /* <DEDUP_REMOVED lines=11> */
.L_x_3579:
[----:B------:R-:W-:Y:S05]  /*0f60*/  BSYNC.RECONVERGENT B0 ;  /* 0x0000000000007941 */ /* 0x000fea0003800200 */
.L_x_3577:
        /* <DEDUP_REMOVED lines=38> */
.L_x_3581:
[----:B------:R-:W-:Y:S01]  /*11d0*/  IMAD.MOV.U32 R33, RZ, RZ, R20 ;  /* 0x000000ffff217224 */ /* 0x000fe200078e0014 */
[----:B------:R-:W-:Y:S01]  /*11e0*/  MOV R3, R18 ;  /* 0x0000001200037202 */ /* 0x000fe20000000f00 */
[----:B------:R-:W-:Y:S01]  /*11f0*/  IMAD.MOV.U32 R4, RZ, RZ, R21 ;  /* 0x000000ffff047224 */ /* 0x000fe200078e0015 */
[----:B------:R-:W-:Y:S01]  /*1200*/  MOV R27, 0x1230 ;  /* 0x00001230001b7802 */ /* 0x000fe20000000f00 */
[----:B------:R-:W-:-:S07]  /*1210*/  IMAD.MOV.U32 R2, RZ, RZ, R19 ;  /* 0x000000ffff027224 */ /* 0x000fce00078e0013 */
        /* <DEDUP_REMOVED lines=12> */
.L_x_3582:
[----:B------:R-:W-:Y:S05]  /*12e0*/  BSYNC.RECONVERGENT B0 ;  /* 0x0000000000007941 */ /* 0x000fea0003800200 */
.L_x_3580:
        /* <DEDUP_REMOVED lines=37> */
.L_x_3584:
        /* <DEDUP_REMOVED lines=17> */
.L_x_3585:
[----:B------:R-:W-:Y:S05]  /*1650*/  BSYNC.RECONVERGENT B0 ;  /* 0x0000000000007941 */ /* 0x000fea0003800200 */
.L_x_3583:
        /* <DEDUP_REMOVED lines=38> */
.L_x_3587:
[----:B------:R-:W-:Y:S01]  /*18c0*/  IMAD.MOV.U32 R33, RZ, RZ, R20 ;  /* 0x000000ffff217224 */ /* 0x000fe200078e0014 */
[----:B------:R-:W-:Y:S01]  /*18d0*/  MOV R4, R21 ;  /* 0x0000001500047202 */ /* 0x000fe20000000f00 */
[----:B------:R-:W-:Y:S01]  /*18e0*/  IMAD.MOV.U32 R3, RZ, RZ, R18 ;  /* 0x000000ffff037224 */ /* 0x000fe200078e0012 */
[----:B------:R-:W-:Y:S02]  /*18f0*/  MOV R2, R19 ;  /* 0x0000001300027202 */ /* 0x000fe40000000f00 */
[----:B------:R-:W-:-:S07]  /*1900*/  MOV R27, 0x1920 ;  /* 0x00001920001b7802 */ /* 0x000fce0000000f00 */
[----:B------:R-:W-:Y:S05]  /*1910*/  CALL.REL.NOINC `($__internal_80_$__cuda_sm20_div_s64) ;  /* 0x0000002c000c7944 */ /* 0x000fea0003c00000 */
        /* <DEDUP_REMOVED lines=11> */
.L_x_3588:
[----:B------:R-:W-:Y:S05]  /*19d0*/  BSYNC.RECONVERGENT B0 ;  /* 0x0000000000007941 */ /* 0x000fea0003800200 */
.L_x_3586:
        /* <DEDUP_REMOVED lines=38> */
.L_x_3590:
        /* <DEDUP_REMOVED lines=17> */
.L_x_3591:
[----:B------:R-:W-:Y:S05]  /*1d50*/  BSYNC.RECONVERGENT B0 ;  /* 0x0000000000007941 */ /* 0x000fea0003800200 */
.L_x_3589:
        /* <DEDUP_REMOVED lines=39> */
.L_x_3593:
        /* <DEDUP_REMOVED lines=17> */
.L_x_3594:
[----:B------:R-:W-:Y:S05]  /*20e0*/  BSYNC.RECONVERGENT B0 ;  /* 0x0000000000007941 */ /* 0x000fea0003800200 */
.L_x_3592:
        /* <DEDUP_REMOVED lines=38> */
.L_x_3596:
        /* <DEDUP_REMOVED lines=17> */
.L_x_3597:
[----:B------:R-:W-:Y:S05]  /*2460*/  BSYNC.RECONVERGENT B0 ;  /* 0x0000000000007941 */ /* 0x000fea0003800200 */
.L_x_3595:
        /* <DEDUP_REMOVED lines=11> */
.L_x_3573:
        /* <DEDUP_REMOVED lines=35> */
.L_x_3601:
        /* <DEDUP_REMOVED lines=16> */
.L_x_3602:
[----:B------:R-:W-:Y:S05]  /*2850*/  BSYNC.RECONVERGENT B0 ;  /* 0x0000000000007941 */ /* 0x000fea0003800200 */
.L_x_3600:
        /* <DEDUP_REMOVED lines=39> */
.L_x_3604:
        /* <DEDUP_REMOVED lines=17> */
.L_x_3605:
[----:B------:R-:W-:Y:S05]  /*2be0*/  BSYNC.RECONVERGENT B0 ;  /* 0x0000000000007941 */ /* 0x000fea0003800200 */
.L_x_3603:
        /* <DEDUP_REMOVED lines=38> */
.L_x_3607:
        /* <DEDUP_REMOVED lines=17> */
.L_x_3608:
[----:B------:R-:W-:Y:S05]  /*2f60*/  BSYNC.RECONVERGENT B0 ;  /* 0x0000000000007941 */ /* 0x000fea0003800200 */
.L_x_3606:
        /* <DEDUP_REMOVED lines=37> */
.L_x_3610:
        /* <DEDUP_REMOVED lines=17> */
.L_x_3611:
[----:B------:R-:W-:Y:S05]  /*32d0*/  BSYNC.RECONVERGENT B0 ;  /* 0x0000000000007941 */ /* 0x000fea0003800200 */
.L_x_3609:
[----:B------:R-:W0:Y:S01]  /*32e0*/  LDC.64 R2, c[0x0][R5+0x450] ;  /* 0x0001140005027b82 */ /* 0x000e220000000a00 */
[----:B------:R-:W-:Y:S01]  /*32f0*/  MOV R37, R0 ;  /* 0x0000000000257202 */ /* 0x000fe20000000f00 */
[-C--:B0-----:R-:W-:Y:S02]  /*3300*/  IMAD R3, R3, R21.reuse, RZ ;  /* 0x0000001503037224 */ /* 0x081fe400078e02ff */
[----:B------:R-:W-:-:S04]  /*3310*/  IMAD.WIDE.U32 R36, R2, R21, R36 ;  /* 0x0000001502247225 */ /* 0x000fc800078e0024 */
[----:B------:R-:W-:Y:S02]  /*3320*/  IMAD R3, R2, R17, R3 ;  /* 0x0000001102037224 */ /* 0x000fe400078e0203 */
[----:B------:R-:W-:-:S03]  /*3330*/  IMAD.MOV.U32 R17, RZ, RZ, R36 ;  /* 0x000000ffff117224 */ /* 0x000fc600078e0024 */
[----:B------:R-:W-:-:S07]  /*3340*/  IADD3 R0, PT, PT, R37, R3, RZ ;  /* 0x0000000325007210 */ /* 0x000fce0007ffe0ff */
.L_x_3599:
        /* <DEDUP_REMOVED lines=36> */
.L_x_3614:
        /* <DEDUP_REMOVED lines=16> */
.L_x_3615:
[----:B------:R-:W-:Y:S05]  /*3690*/  BSYNC.RECONVERGENT B0 ;  /* 0x0000000000007941 */ /* 0x000fea0003800200 */
.L_x_3613:
        /* <DEDUP_REMOVED lines=38> */
.L_x_3617:
        /* <DEDUP_REMOVED lines=17> */
.L_x_3618:
[----:B------:R-:W-:Y:S05]  /*3a10*/  BSYNC.RECONVERGENT B0 ;  /* 0x0000000000007941 */ /* 0x000fea0003800200 */
.L_x_3616:
[----:B------:R-:W0:Y:S01]  /*3a20*/  LDC.64 R2, c[0x0][R5+0x450] ;  /* 0x0001140005027b82 */ /* 0x000e220000000a00 */
[----:B------:R-:W-:Y:S01]  /*3a30*/  MOV R37, R0 ;  /* 0x0000000000257202 */ /* 0x000fe20000000f00 */
[-C--:B0-----:R-:W-:Y:S02]  /*3a40*/  IMAD R3, R3, R21.reuse, RZ ;  /* 0x0000001503037224 */ /* 0x081fe400078e02ff */
[----:B------:R-:W-:-:S04]  /*3a50*/  IMAD.WIDE.U32 R36, R2, R21, R36 ;  /* 0x0000001502247225 */ /* 0x000fc800078e0024 */
[----:B------:R-:W-:Y:S02]  /*3a60*/  IMAD R3, R2, R17, R3 ;  /* 0x0000001102037224 */ /* 0x000fe400078e0203 */
[----:B------:R-:W-:-:S03]  /*3a70*/  IMAD.MOV.U32 R17, RZ, RZ, R36 ;  /* 0x000000ffff117224 */ /* 0x000fc600078e0024 */
[----:B------:R-:W-:-:S07]  /*3a80*/  IADD3 R0, PT, PT, R37, R3, RZ ;  /* 0x0000000325007210 */ /* 0x000fce0007ffe0ff */
.L_x_3612:
        /* <DEDUP_REMOVED lines=35> */
.L_x_3620:
        /* <DEDUP_REMOVED lines=16> */
.L_x_3621:
[----:B------:R-:W-:Y:S05]  /*3dc0*/  BSYNC.RECONVERGENT B0 ;  /* 0x0000000000007941 */ /* 0x000fea0003800200 */
.L_x_3619:
        /* <DEDUP_REMOVED lines=8> */
.L_x_3572:
        /* <DEDUP_REMOVED lines=50> */
.L_x_3625:
[----:B------:R-:W-:Y:S01]  /*4170*/  MOV R33, R2 ;  /* 0x0000000200217202 */ /* 0x000fe20000000f00 */
[----:B------:R-:W-:Y:S01]  /*4180*/  IMAD.MOV.U32 R3, RZ, RZ, R15 ;  /* 0x000000ffff037224 */ /* 0x000fe200078e000f */
[----:B------:R-:W-:Y:S02]  /*4190*/  MOV R2, R14 ;  /* 0x0000000e00027202 */ /* 0x000fe40000000f00 */
[----:B------:R-:W-:-:S07]  /*41a0*/  MOV R27, 0x41c0 ;  /* 0x000041c0001b7802 */ /* 0x000fce0000000f00 */
[----:B------:R-:W-:Y:S05]  /*41b0*/  CALL.REL.NOINC `($__internal_80_$__cuda_sm20_div_s64) ;  /* 0x0000000000e47944 */ /* 0x000fea0003c00000 */
.L_x_3626:
[----:B------:R-:W-:Y:S05]  /*41c0*/  BSYNC.RECONVERGENT B1 ;  /* 0x0000000000017941 */ /* 0x000fea0003800200 */
.L_x_3624:
        /* <DEDUP_REMOVED lines=19> */
.L_x_3627:
[----:B------:R-:W0:Y:S02]  /*4300*/  LDS R2, [R22] ;  /* 0x0000000016027984 */ /* 0x000e240000000800 */
[----:B0----5:R-:W-:-:S05]  /*4310*/  FADD R3, R5, R2 ;  /* 0x0000000205037221 */ /* 0x021fca0000000000 */
[----:B------:R-:W0:Y:S02]  /*4320*/  ATOMS.CAST.SPIN P0, [R22], R2, R3 ;  /* 0x000000021600758d */ /* 0x000e240001800003 */
[----:B0-----:R-:W-:Y:S05]  /*4330*/  @!P0 BRA `(.L_x_3627) ;  /* 0xfffffffc00f08947 */ /* 0x001fea000383ffff */
.L_x_3623:
[----:B------:R-:W-:Y:S05]  /*4340*/  BSYNC.RECONVERGENT B0 ;  /* 0x0000000000007941 */ /* 0x000fea0003800200 */
.L_x_3622:
[----:B------:R-:W0:Y:S01]  /*4350*/  LDCU.64 UR4, c[0x0][0x878] ;  /* 0x00010f00ff0477ac */ /* 0x000e220008000a00 */
[----:B------:R-:W-:-:S05]  /*4360*/  IADD3 R13, P0, PT, R10, R13, RZ ;  /* 0x0000000d0a0d7210 */ /* 0x000fca0007f1e0ff */
[----:B------:R-:W-:Y:S01]  /*4370*/  IMAD.X R11, RZ, RZ, R11, P0 ;  /* 0x000000ffff0b7224 */ /* 0x000fe200000e060b */
[----:B0-----:R-:W-:-:S04]  /*4380*/  ISETP.GE.U32.AND P0, PT, R13, UR4, PT ;  /* 0x000000040d007c0c */ /* 0x001fc8000bf06070 */
[----:B------:R-:W-:-:S13]  /*4390*/  ISETP.GE.AND.EX P0, PT, R11, UR5, PT, P0 ;  /* 0x000000050b007c0c */ /* 0x000fda000bf06300 */
[----:B------:R-:W-:Y:S05]  /*43a0*/  @!P0 BRA `(.L_x_3628) ;  /* 0xffffffc000e88947 */ /* 0x000fea000383ffff */
.L_x_3571:
        /* <DEDUP_REMOVED lines=11> */
.L_x_3629:
        /* <DEDUP_REMOVED lines=15> */
        .weak           $__internal_80_$__cuda_sm20_div_s64
        .type           $__internal_80_$__cuda_sm20_div_s64,@function
        .size           $__internal_80_$__cuda_sm20_div_s64,($__internal_81_$__cuda_sm20_div_u64 - $__internal_80_$__cuda_sm20_div_s64)
$__internal_80_$__cuda_sm20_div_s64:
        /* <DEDUP_REMOVED lines=86> */
[----:B------:R-:W-:Y:S06]  /*4ab0*/  RET.REL.NODEC R2 `(_ZN2at4cuda17kernelHistogram1DIfllLi1ELi2ELin1ELNS0_23CUDAHistogramMemoryTypeE0EZNS0_21CUDA_tensor_histogramIflLb1EEEbNS_6TensorES4_S4_lNS_14AccumulateTypeIT0_Lb1EE4typeES8_NS0_13TensorArgTypeES9_S9_EUllE_EEvNS0_6detail10TensorInfoIT_T1_EESF_NSC_IKS6_SE_EElS8_S8_SE_T6_) ;  /* 0xffffffb402507950 */ /* 0x000fec0003c3ffff */
        .weak           $__internal_81_$__cuda_sm20_div_u64
        .type           $__internal_81_$__cuda_sm20_div_u64,@function
        .size           $__internal_81_$__cuda_sm20_div_u64,(.L_x_6457 - $__internal_81_$__cuda_sm20_div_u64)
$__internal_81_$__cuda_sm20_div_u64:
        /* <DEDUP_REMOVED lines=68> */
[----:B------:R-:W-:Y:S06]  /*4f00*/  RET.REL.NODEC R4 `(_ZN2at4cuda17kernelHistogram1DIfllLi1ELi2ELin1ELNS0_23CUDAHistogramMemoryTypeE0EZNS0_21CUDA_tensor_histogramIflLb1EEEbNS_6TensorES4_S4_lNS_14AccumulateTypeIT0_Lb1EE4typeES8_NS0_13TensorArgTypeES9_S9_EUllE_EEvNS0_6detail10TensorInfoIT_T1_EESF_NSC_IKS6_SE_EElS8_S8_SE_T6_) ;  /* 0xffffffb0043c7950 */ /* 0x000fec0003c3ffff */
.L_x_3630:
        /* <DEDUP_REMOVED lines=15> */
.L_x_6457:


//--------------------- .text._ZN2at4cuda17kernelHistogram1DIdilLi1ELi2ELin1ELNS0_23CUDAHistogramMemoryTypeE1EZNS0_21CUDA_tensor_histogramIdiLb1EEEbNS_6TensorES4_S4_lNS_14AccumulateTypeIT0_Lb1EE4typeES8_NS0_13TensorArgTypeES9_S9_EUllE0_EEvNS0_6detail10TensorInfoIT_T1_EESF_NSC_IKS6_SE_EElS8_S8_SE_T6_ --------------------------
	.section	.text._ZN2at4cuda17kernelHistogram1DIdilLi1ELi2ELin1ELNS0_23CUDAHistogramMemoryTypeE1EZNS0_21CUDA_tensor_histogramIdiLb1EEEbNS_6TensorES4_S4_lNS_14AccumulateTypeIT0_Lb1EE4typeES8_NS0_13TensorArgTypeES9_S9_EUllE0_EEvNS0_6detail10TensorInfoIT_T1_EESF_NSC_IKS6_SE_EElS8_S8_SE_T6_,"ax",@progbits
	.align	128
        .global         _ZN2at4cuda17kernelHistogram1DIdilLi1ELi2ELin1ELNS0_23CUDAHistogramMemoryTypeE1EZNS0_21CUDA_tensor_histogramIdiLb1EEEbNS_6TensorES4_S4_lNS_14AccumulateTypeIT0_Lb1EE4typeES8_NS0_13TensorArgTypeES9_S9_EUllE0_EEvNS0_6detail10TensorInfoIT_T1_EESF_NSC_IKS6_SE_EElS8_S8_SE_T6_
        .type           _ZN2at4cuda17kernelHistogram1DIdilLi1ELi2ELin1ELNS0_23CUDAHistogramMemoryTypeE1EZNS0_21CUDA_tensor_histogramIdiLb1EEEbNS_6TensorES4_S4_lNS_14AccumulateTypeIT0_Lb1EE4typeES8_NS0_13TensorArgTypeES9_S9_EUllE0_EEvNS0_6detail10TensorInfoIT_T1_EESF_NSC_IKS6_SE_EElS8_S8_SE_T6_,@function
        .size           _ZN2at4cuda17kernelHistogram1DIdilLi1ELi2ELin1ELNS0_23CUDAHistogramMemoryTypeE1EZNS0_21CUDA_tensor_histogramIdiLb1EEEbNS_6TensorES4_S4_lNS_14AccumulateTypeIT0_Lb1EE4typeES8_NS0_13TensorArgTypeES9_S9_EUllE0_EEvNS0_6detail10TensorInfoIT_T1_EESF_NSC_IKS6_SE_EElS8_S8_SE_T6_,(.L_x_6458 - _ZN2at4cuda17kernelHistogram1DIdilLi1ELi2ELin1ELNS0_23CUDAHistogramMemoryTypeE1EZNS0_21CUDA_tensor_histogramIdiLb1EEEbNS_6TensorES4_S4_lNS_14AccumulateTypeIT0_Lb1EE4typeES8_NS0_13TensorArgTypeES9_S9_EUllE0_EEvNS0_6detail10TensorInfoIT_T1_EESF_NSC_IKS6_SE_EElS8_S8_SE_T6_)
        .other          _ZN2at4cuda17kernelHistogram1DIdilLi1ELi2ELin1ELNS0_23CUDAHistogramMemoryTypeE1EZNS0_21CUDA_tensor_histogramIdiLb1EEEbNS_6TensorES4_S4_lNS_14AccumulateTypeIT0_Lb1EE4typeES8_NS0_13TensorArgTypeES9_S9_EUllE0_EEvNS0_6detail10TensorInfoIT_T1_EESF_NSC_IKS6_SE_EElS8_S8_SE_T6_,@"STO_CUDA_ENTRY STV_DEFAULT"
_ZN2at4cuda17kernelHistogram1DIdilLi1ELi2ELin1ELNS0_23CUDAHistogramMemoryTypeE1EZNS0_21CUDA_tensor_histogramIdiLb1EEEbNS_6TensorES4_S4_lNS_14AccumulateTypeIT0_Lb1EE4typeES8_NS0_13TensorArgTypeES9_S9_EUllE0_EEvNS0_6detail10TensorInfoIT_T1_EESF_NSC_IKS6_SE_EElS8_S8_SE_T6_:
.text._ZN2at4cuda17kernelHistogram1DIdilLi1ELi2ELin1ELNS0_23CUDAHistogramMemoryTypeE1EZNS0_21CUDA_tensor_histogramIdiLb1EEEbNS_6TensorES4_S4_lNS_14AccumulateTypeIT0_Lb1EE4typeES8_NS0_13TensorArgTypeES9_S9_EUllE0_EEvNS0_6detail10TensorInfoIT_T1_EESF_NSC_IKS6_SE_EElS8_S8_SE_T6_:
        /* <DEDUP_REMOVED lines=22> */
.L_x_3686:
        /* <DEDUP_REMOVED lines=24> */
.L_x_3657:
        /* <DEDUP_REMOVED lines=33> */
.L_x_3634:
[----:B------:R-:W-:Y:S01]  /*04f0*/  MOV R24, R14 ;  /* 0x0000000e00187202 */ /* 0x000fe20000000f00 */
[----:B------:R-:W-:Y:S01]  /*0500*/  IMAD.MOV.U32 R20, RZ, RZ, R9 ;  /* 0x000000ffff147224 */ /* 0x000fe200078e0009 */
[----:B------:R-:W-:Y:S01]  /*0510*/  MOV R11, R16 ;  /* 0x00000010000b7202 */ /* 0x000fe20000000f00 */
[----:B------:R-:W-:Y:S01]  /*0520*/  IMAD.MOV.U32 R10, RZ, RZ, R17 ;  /* 0x000000ffff0a7224 */ /* 0x000fe200078e0011 */
[----:B------:R-:W-:-:S07]  /*0530*/  MOV R7, 0x550 ;  /* 0x0000055000077802 */ /* 0x000fce0000000f00 */
[----:B------:R-:W-:Y:S05]  /*0540*/  CALL.REL.NOINC `($__internal_82_$__cuda_sm20_div_s64) ;  /* 0x0000003800047944 */ /* 0x000fea0003c00000 */
        /* <DEDUP_REMOVED lines=10> */
.L_x_3635:
[----:B------:R-:W-:Y:S05]  /*05f0*/  BSYNC.RECONVERGENT B0 ;  /* 0x0000000000007941 */ /* 0x000fea0003800200 */
.L_x_3633:
        /* <DEDUP_REMOVED lines=38> */
.L_x_3637:
[----:B------:R-:W-:Y:S01]  /*0860*/  MOV R24, R30 ;  /* 0x0000001e00187202 */ /* 0x000fe20000000f00 */
[----:B------:R-:W-:Y:S01]  /*0870*/  IMAD.MOV.U32 R20, RZ, RZ, R31 ;  /* 0x000000ffff147224 */ /* 0x000fe200078e001f */
[----:B------:R-:W-:Y:S01]  /*0880*/  MOV R11, R16 ;  /* 0x00000010000b7202 */ /* 0x000fe20000000f00 */
[----:B------:R-:W-:Y:S01]  /*0890*/  IMAD.MOV.U32 R10, RZ, RZ, R17 ;  /* 0x000000ffff0a7224 */ /* 0x000fe200078e0011 */
[----:B------:R-:W-:-:S07]  /*08a0*/  MOV R7, 0x8c0 ;  /* 0x000008c000077802 */ /* 0x000fce0000000f00 */
[----:B------:R-:W-:Y:S05]  /*08b0*/  CALL.REL.NOINC `($__internal_82_$__cuda_sm20_div_s64) ;  /* 0x0000003400287944 */ /* 0x000fea0003c00000 */
        /* <DEDUP_REMOVED lines=11> */
.L_x_3638:
[----:B------:R-:W-:Y:S05]  /*0970*/  BSYNC.RECONVERGENT B0 ;  /* 0x0000000000007941 */ /* 0x000fea0003800200 */
.L_x_3636:
        /* <DEDUP_REMOVED lines=38> */
.L_x_3640:
[----:B------:R-:W-:Y:S01]  /*0be0*/  IMAD.MOV.U32 R24, RZ, RZ, R16 ;  /* 0x000000ffff187224 */ /* 0x000fe200078e0010 */
[----:B------:R-:W-:Y:S01]  /*0bf0*/  MOV R20, R17 ;  /* 0x0000001100147202 */ /* 0x000fe20000000f00 */
[----:B------:R-:W-:Y:S01]  /*0c00*/  IMAD.MOV.U32 R11, RZ, RZ, R12 ;  /* 0x000000ffff0b7224 */ /* 0x000fe200078e000c */
[----:B------:R-:W-:Y:S02]  /*0c10*/  MOV R10, R13 ;  /* 0x0000000d000a7202 */ /* 0x000fe40000000f00 */
[----:B------:R-:W-:-:S07]  /*0c20*/  MOV R7, 0xc40 ;  /* 0x00000c4000077802 */ /* 0x000fce0000000f00 */
[----:B------:R-:W-:Y:S05]  /*0c30*/  CALL.REL.NOINC `($__internal_82_$__cuda_sm20_div_s64) ;  /* 0x0000003000487944 */ /* 0x000fea0003c00000 */
        /* <DEDUP_REMOVED lines=11> */
.L_x_3641:
[----:B------:R-:W-:Y:S05]  /*0cf0*/  BSYNC.RECONVERGENT B0 ;  /* 0x0000000000007941 */ /* 0x000fea0003800200 */
.L_x_3639:
        /* <DEDUP_REMOVED lines=37> */
.L_x_3643:
        /* <DEDUP_REMOVED lines=17> */
.L_x_3644:
[----:B------:R-:W-:Y:S05]  /*1060*/  BSYNC.RECONVERGENT B0 ;  /* 0x0000000000007941 */ /* 0x000fea0003800200 */
.L_x_3642:
        /* <DEDUP_REMOVED lines=38> */
.L_x_3646:
        /* <DEDUP_REMOVED lines=17> */
.L_x_3647:
[----:B------:R-:W-:Y:S05]  /*13e0*/  BSYNC.RECONVERGENT B0 ;  /* 0x0000000000007941 */ /* 0x000fea0003800200 */
.L_x_3645:
        /* <DEDUP_REMOVED lines=38> */
.L_x_3649:
        /* <DEDUP_REMOVED lines=17> */
.L_x_3650:
[----:B------:R-:W-:Y:S05]  /*1760*/  BSYNC.RECONVERGENT B0 ;  /* 0x0000000000007941 */ /* 0x000fea0003800200 */
.L_x_3648:
        /* <DEDUP_REMOVED lines=39> */
.L_x_3652:
        /* <DEDUP_REMOVED lines=17> */
.L_x_3653:
[----:B------:R-:W-:Y:S05]  /*1af0*/  BSYNC.RECONVERGENT B0 ;  /* 0x0000000000007941 */ /* 0x000fea0003800200 */
.L_x_3651:
        /* <DEDUP_REMOVED lines=38> */
.L_x_3655:
        /* <DEDUP_REMOVED lines=17> */
.L_x_3656:
[----:B------:R-:W-:Y:S05]  /*1e70*/  BSYNC.RECONVERGENT B0 ;  /* 0x0000000000007941 */ /* 0x000fea0003800200 */
.L_x_3654:
        /* <DEDUP_REMOVED lines=11> */
.L_x_3632:
        /* <DEDUP_REMOVED lines=35> */
.L_x_3660:
        /* <DEDUP_REMOVED lines=16> */
.L_x_3661:
[----:B------:R-:W-:Y:S05]  /*2260*/  BSYNC.RECONVERGENT B0 ;  /* 0x0000000000007941 */ /* 0x000fea0003800200 */
.L_x_3659:
        /* <DEDUP_REMOVED lines=38> */
.L_x_3663:
        /* <DEDUP_REMOVED lines=17> */
.L_x_3664:
[----:B------:R-:W-:Y:S05]  /*25e0*/  BSYNC.RECONVERGENT B0 ;  /* 0x0000000000007941 */ /* 0x000fea0003800200 */
.L_x_3662:
        /* <DEDUP_REMOVED lines=38> */
.L_x_3666:
        /* <DEDUP_REMOVED lines=17> */
.L_x_3667:
[----:B------:R-:W-:Y:S05]  /*2960*/  BSYNC.RECONVERGENT B0 ;  /* 0x0000000000007941 */ /* 0x000fea0003800200 */
.L_x_3665:
        /* <DEDUP_REMOVED lines=38> */
.L_x_3669:
        /* <DEDUP_REMOVED lines=17> */
.L_x_3670:
[----:B------:R-:W-:Y:S05]  /*2ce0*/  BSYNC.RECONVERGENT B0 ;  /* 0x0000000000007941 */ /* 0x000fea0003800200 */
.L_x_3668:
        /* <DEDUP_REMOVED lines=8> */
.L_x_3658:
        /* <DEDUP_REMOVED lines=36> */
.L_x_3673:
[----:B------:R-:W-:Y:S01]  /*2fb0*/  IMAD.MOV.U32 R24, RZ, RZ, R14 ;  /* 0x000000ffff187224 */ /* 0x000fe200078e000e */
[----:B------:R-:W-:Y:S01]  /*2fc0*/  MOV R20, R9 ;  /* 0x0000000900147202 */ /* 0x000fe20000000f00 */
[----:B------:R-:W-:Y:S01]  /*2fd0*/  IMAD.MOV.U32 R11, RZ, RZ, R16 ;  /* 0x000000ffff0b7224 */ /* 0x000fe200078e0010 */
[----:B------:R-:W-:Y:S02]  /*2fe0*/  MOV R10, R17 ;  /* 0x00000011000a7202 */ /* 0x000fe40000000f00 */
[----:B------:R-:W-:-:S07]  /*2ff0*/  MOV R7, 0x3010 ;  /* 0x0000301000077802 */ /* 0x000fce0000000f00 */
[----:B------:R-:W-:Y:S05]  /*3000*/  CALL.REL.NOINC `($__internal_82_$__cuda_sm20_div_s64) ;  /* 0x0000000c00547944 */ /* 0x000fea0003c00000 */
        /* <DEDUP_REMOVED lines=10> */
.L_x_3674:
[----:B------:R-:W-:Y:S05]  /*30b0*/  BSYNC.RECONVERGENT B0 ;  /* 0x0000000000007941 */ /* 0x000fea0003800200 */
.L_x_3672:
        /* <DEDUP_REMOVED lines=39> */
.L_x_3676:
        /* <DEDUP_REMOVED lines=17> */
.L_x_3677:
[----:B------:R-:W-:Y:S05]  /*3440*/  BSYNC.RECONVERGENT B0 ;  /* 0x0000000000007941 */ /* 0x000fea0003800200 */
.L_x_3675:
[----:B------:R0:W1:Y:S02]  /*3450*/  LDC.64 R6, c[0x0][R4+0x450] ;  /* 0x0001140004067b82 */ /* 0x0000640000000a00 */
[----:B0-----:R-:W-:Y:S02]  /*3460*/  IMAD.MOV.U32 R4, RZ, RZ, R28 ;  /* 0x000000ffff047224 */ /* 0x001fe400078e001c */
[-C--:B-1----:R-:W-:Y:S02]  /*3470*/  IMAD R7, R7, R15.reuse, RZ ;  /* 0x0000000f07077224 */ /* 0x082fe400078e02ff */
[----:B------:R-:W-:-:S04]  /*3480*/  IMAD.WIDE.U32 R10, R6, R15, R4 ;  /* 0x0000000f060a7225 */ /* 0x000fc800078e0004 */
[----:B------:R-:W-:Y:S01]  /*3490*/  IMAD R7, R6, R17, R7 ;  /* 0x0000001106077224 */ /* 0x000fe200078e0207 */
[----:B------:R-:W-:-:S03]  /*34a0*/  MOV R12, R10 ;  /* 0x0000000a000c7202 */ /* 0x000fc60000000f00 */
[----:B------:R-:W-:-:S07]  /*34b0*/  IMAD.IADD R8, R11, 0x1, R7 ;  /* 0x000000010b087824 */ /* 0x000fce00078e0207 */
.L_x_3671:
        /* <DEDUP_REMOVED lines=35> */
.L_x_3679:
        /* <DEDUP_REMOVED lines=15> */
.L_x_3680:
[----:B------:R-:W-:Y:S05]  /*37e0*/  BSYNC.RECONVERGENT B0 ;  /* 0x0000000000007941 */ /* 0x000fea0003800200 */
.L_x_3678:
[----:B------:R-:W0:Y:S01]  /*37f0*/  LDC.64 R4, c[0x0][R4+0x450] ;  /* 0x0001140004047b82 */ /* 0x000e220000000a00 */
[----:B------:R-:W-:Y:S02]  /*3800*/  IMAD.MOV.U32 R13, RZ, RZ, R8 ;  /* 0x000000ffff0d7224 */ /* 0x000fe400078e0008 */
[-C--:B0-----:R-:W-:Y:S02]  /*3810*/  IMAD R5, R5, R6.reuse, RZ ;  /* 0x0000000605057224 */ /* 0x081fe400078e02ff */
[----:B------:R-:W-:-:S04]  /*3820*/  IMAD.WIDE.U32 R12, R4, R6, R12 ;  /* 0x00000006040c7225 */ /* 0x000fc800078e000c */
[----:B------:R-:W-:-:S05]  /*3830*/  IMAD R5, R4, R15, R5 ;  /* 0x0000000f04057224 */ /* 0x000fca00078e0205 */
[----:B------:R-:W-:-:S07]  /*3840*/  IADD3 R8, PT, PT, R13, R5, RZ ;  /* 0x000000050d087210 */ /* 0x000fce0007ffe0ff */
.L_x_3631:
        /* <DEDUP_REMOVED lines=49> */
.L_x_3684:
[----:B------:R-:W-:Y:S01]  /*3b60*/  MOV R11, UR6 ;  /* 0x00000006000b7c02 */ /* 0x000fe20008000f00 */
[----:B------:R-:W-:Y:S01]  /*3b70*/  IMAD.U32 R10, RZ, RZ, UR7 ;  /* 0x00000007ff0a7e24 */ /* 0x000fe2000f8e00ff */
[----:B------:R-:W-:-:S07]  /*3b80*/  MOV R7, 0x3ba0 ;  /* 0x00003ba000077802 */ /* 0x000fce0000000f00 */
[----:B------:R-:W-:Y:S05]  /*3b90*/  CALL.REL.NOINC `($__internal_82_$__cuda_sm20_div_s64) ;  /* 0x0000000000707944 */ /* 0x000fea0003c00000 */
[----:B------:R-:W-:-:S07]  /*3ba0*/  MOV R5, R10 ;  /* 0x0000000a00057202 */ /* 0x000fce0000000f00 */
.L_x_3685:
[----:B------:R-:W-:Y:S05]  /*3bb0*/  BSYNC.RECONVERGENT B1 ;  /* 0x0000000000017941 */ /* 0x000fea0003800200 */
.L_x_3683:
        /* <DEDUP_REMOVED lines=18> */
.L_x_3682:
[----:B------:R-:W-:Y:S05]  /*3ce0*/  BSYNC.RECONVERGENT B0 ;  /* 0x0000000000007941 */ /* 0x000fea0003800200 */
.L_x_3681:
[----:B------:R-:W1:Y:S01]  /*3cf0*/  LDCU.64 UR14, c[0x0][0x878] ;  /* 0x00010f00ff0e77ac */ /* 0x000e620008000a00 */
[----:B------:R-:W-:-:S05]  /*3d00*/  IADD3 R0, P0, PT, R3, R0, RZ ;  /* 0x0000000003007210 */ /* 0x000fca0007f1e0ff */
[----:B------:R-:W-:Y:S01]  /*3d10*/  IMAD.X R2, RZ, RZ, R2, P0 ;  /* 0x000000ffff027224 */ /* 0x000fe200000e0602 */
[----:B-1----:R-:W-:-:S04]  /*3d20*/  ISETP.GE.U32.AND P0, PT, R0, UR14, PT ;  /* 0x0000000e00007c0c */ /* 0x002fc8000bf06070 */
[----:B------:R-:W-:-:S13]  /*3d30*/  ISETP.GE.AND.EX P0, PT, R2, UR15, PT, P0 ;  /* 0x0000000f02007c0c */ /* 0x000fda000bf06300 */
[----:B------:R-:W-:Y:S05]  /*3d40*/  @!P0 BRA `(.L_x_3686) ;  /* 0xffffffc400048947 */ /* 0x000fea000383ffff */
[----:B------:R-:W-:Y:S05]  /*3d50*/  EXIT ;  /* 0x000000000000794d */ /* 0x000fea0003800000 */
        .weak           $__internal_82_$__cuda_sm20_div_s64
        .type           $__internal_82_$__cuda_sm20_div_s64,@function
        .size           $__internal_82_$__cuda_sm20_div_s64,(.L_x_6458 - $__internal_82_$__cuda_sm20_div_s64)
$__internal_82_$__cuda_sm20_div_s64:
        /* <DEDUP_REMOVED lines=86> */
[----:B------:R-:W-:Y:S05]  /*42c0*/  RET.REL.NODEC R6 `(_ZN2at4cuda17kernelHistogram1DIdilLi1ELi2ELin1ELNS0_23CUDAHistogramMemoryTypeE1EZNS0_21CUDA_tensor_histogramIdiLb1EEEbNS_6TensorES4_S4_lNS_14AccumulateTypeIT0_Lb1EE4typeES8_NS0_13TensorArgTypeES9_S9_EUllE0_EEvNS0_6detail10TensorInfoIT_T1_EESF_NSC_IKS6_SE_EElS8_S8_SE_T6_) ;  /* 0xffffffbc064c7950 */ /* 0x000fea0003c3ffff */
.L_x_3687:
        /* <DEDUP_REMOVED lines=11> */
.L_x_6458:


//--------------------- .text._ZN2at4cuda17kernelHistogram1DIdilLi1ELi2ELin1ELNS0_23CUDAHistogramMemoryTypeE0EZNS0_21CUDA_tensor_histogramIdiLb1EEEbNS_6TensorES4_S4_lNS_14AccumulateTypeIT0_Lb1EE4typeES8_NS0_13TensorArgTypeES9_S9_EUllE0_EEvNS0_6detail10TensorInfoIT_T1_EESF_NSC_IKS6_SE_EElS8_S8_SE_T6_ --------------------------
	.section	.text._ZN2at4cuda17kernelHistogram1DIdilLi1ELi2ELin1ELNS0_23CUDAHistogramMemoryTypeE0EZNS0_21CUDA_tensor_histogramIdiLb1EEEbNS_6TensorES4_S4_lNS_14AccumulateTypeIT0_Lb1EE4typeES8_NS0_13TensorArgTypeES9_S9_EUllE0_EEvNS0_6detail10TensorInfoIT_T1_EESF_NSC_IKS6_SE_EElS8_S8_SE_T6_,"ax",@progbits
	.align	128
        .global         _ZN2at4cuda17kernelHistogram1DIdilLi1ELi2ELin1ELNS0_23CUDAHistogramMemoryTypeE0EZNS0_21CUDA_tensor_histogramIdiLb1EEEbNS_6TensorES4_S4_lNS_14AccumulateTypeIT0_Lb1EE4typeES8_NS0_13TensorArgTypeES9_S9_EUllE0_EEvNS0_6detail10TensorInfoIT_T1_EESF_NSC_IKS6_SE_EElS8_S8_SE_T6_
        .type           _ZN2at4cuda17kernelHistogram1DIdilLi1ELi2ELin1ELNS0_23CUDAHistogramMemoryTypeE0EZNS0_21CUDA_tensor_histogramIdiLb1EEEbNS_6TensorES4_S4_lNS_14AccumulateTypeIT0_Lb1EE4typeES8_NS0_13TensorArgTypeES9_S9_EUllE0_EEvNS0_6detail10TensorInfoIT_T1_EESF_NSC_IKS6_SE_EElS8_S8_SE_T6_,@function
        .size           _ZN2at4cuda17kernelHistogram1DIdilLi1ELi2ELin1ELNS0_23CUDAHistogramMemoryTypeE0EZNS0_21CUDA_tensor_histogramIdiLb1EEEbNS_6TensorES4_S4_lNS_14AccumulateTypeIT0_Lb1EE4typeES8_NS0_13TensorArgTypeES9_S9_EUllE0_EEvNS0_6detail10TensorInfoIT_T1_EESF_NSC_IKS6_SE_EElS8_S8_SE_T6_,(.L_x_6460 - _ZN2at4cuda17kernelHistogram1DIdilLi1ELi2ELin1ELNS0_23CUDAHistogramMemoryTypeE0EZNS0_21CUDA_tensor_histogramIdiLb1EEEbNS_6TensorES4_S4_lNS_14AccumulateTypeIT0_Lb1EE4typeES8_NS0_13TensorArgTypeES9_S9_EUllE0_EEvNS0_6detail10TensorInfoIT_T1_EESF_NSC_IKS6_SE_EElS8_S8_SE_T6_)
        .other          _ZN2at4cuda17kernelHistogram1DIdilLi1ELi2ELin1ELNS0_23CUDAHistogramMemoryTypeE0EZNS0_21CUDA_tensor_histogramIdiLb1EEEbNS_6TensorES4_S4_lNS_14AccumulateTypeIT0_Lb1EE4typeES8_NS0_13TensorArgTypeES9_S9_EUllE0_EEvNS0_6detail10TensorInfoIT_T1_EESF_NSC_IKS6_SE_EElS8_S8_SE_T6_,@"STO_CUDA_ENTRY STV_DEFAULT"
_ZN2at4cuda17kernelHistogram1DIdilLi1ELi2ELin1ELNS0_23CUDAHistogramMemoryTypeE0EZNS0_21CUDA_tensor_histogramIdiLb1EEEbNS_6TensorES4_S4_lNS_14AccumulateTypeIT0_Lb1EE4typeES8_NS0_13TensorArgTypeES9_S9_EUllE0_EEvNS0_6detail10TensorInfoIT_T1_EESF_NSC_IKS6_SE_EElS8_S8_SE_T6_:
.text._ZN2at4cuda17kernelHistogram1DIdilLi1ELi2ELin1ELNS0_23CUDAHistogramMemoryTypeE0EZNS0_21CUDA_tensor_histogramIdiLb1EEEbNS_6TensorES4_S4_lNS_14AccumulateTypeIT0_Lb1EE4typeES8_NS0_13TensorArgTypeES9_S9_EUllE0_EEvNS0_6detail10TensorInfoIT_T1_EESF_NSC_IKS6_SE_EElS8_S8_SE_T6_:
        /* <DEDUP_REMOVED lines=45> */
.L_x_3691:
[----:B------:R-:W-:-:S07]  /*02d0*/  MOV R8, 0x2f0 ;  /* 0x000002f000087802 */ /* 0x000fce0000000f00 */
[----:B------:R-:W-:Y:S05]  /*02e0*/  CALL.REL.NOINC `($__internal_84_$__cuda_sm20_div_u64) ;  /* 0x0000004400987944 */ /* 0x000fea0003c00000 */
.L_x_3692:
[----:B------:R-:W-:Y:S05]  /*02f0*/  BSYNC.RECONVERGENT B1 ;  /* 0x0000000000017941 */ /* 0x000fea0003800200 */
.L_x_3690:
        /* <DEDUP_REMOVED lines=19> */
.L_x_3695:
        /* <DEDUP_REMOVED lines=9> */
.L_x_3694:
[----:B------:R-:W-:Y:S05]  /*04c0*/  BSYNC.RECONVERGENT B1 ;  /* 0x0000000000017941 */ /* 0x000fea0003800200 */
.L_x_3693:
[----:B------:R-:W-:Y:S05]  /*04d0*/  @!P1 BRA `(.L_x_3689) ;  /* 0x0000000000409947 */ /* 0x000fea0003800000 */
[----:B------:R-:W0:Y:S01]  /*04e0*/  S2R R5, SR_CgaCtaId ;  /* 0x0000000000057919 */ /* 0x000e220000008800 */
[----:B------:R-:W-:-:S04]  /*04f0*/  MOV R4, 0x400 ;  /* 0x0000040000047802 */ /* 0x000fc80000000f00 */
[----:B0-----:R-:W-:-:S07]  /*0500*/  LEA R7, R5, R4, 0x18 ;  /* 0x0000000405077211 */ /* 0x001fce00078ec0ff */
.L_x_3696:
        /* <DEDUP_REMOVED lines=13> */
.L_x_3689:
[----:B------:R-:W-:Y:S05]  /*05e0*/  BSYNC.RECONVERGENT B0 ;  /* 0x0000000000007941 */ /* 0x000fea0003800200 */
.L_x_3688:
        /* <DEDUP_REMOVED lines=21> */
.L_x_3754:
        /* <DEDUP_REMOVED lines=23> */
.L_x_3724:
        /* <DEDUP_REMOVED lines=33> */
.L_x_3701:
[----:B------:R-:W-:Y:S01]  /*0ac0*/  IMAD.MOV.U32 R33, RZ, RZ, R20 ;  /* 0x000000ffff217224 */ /* 0x000fe200078e0014 */
[----:B------:R-:W-:Y:S01]  /*0ad0*/  MOV R17, R36 ;  /* 0x0000002400117202 */ /* 0x000fe20000000f00 */
[----:B------:R-:W-:Y:S01]  /*0ae0*/  IMAD.MOV.U32 R24, RZ, RZ, R11 ;  /* 0x000000ffff187224 */ /* 0x000fe200078e000b */
[----:B------:R-:W-:Y:S01]  /*0af0*/  MOV R27, 0xb20 ;  /* 0x00000b20001b7802 */ /* 0x000fe20000000f00 */
[----:B------:R-:W-:-:S07]  /*0b00*/  IMAD.MOV.U32 R9, RZ, RZ, R37 ;  /* 0x000000ffff097224 */ /* 0x000fce00078e0025 */
[----:B------:R-:W-:Y:S05]  /*0b10*/  CALL.REL.NOINC `($__internal_83_$__cuda_sm20_div_s64) ;  /* 0x0000003800307944 */ /* 0x000fea0003c00000 */
        /* <DEDUP_REMOVED lines=10> */
.L_x_3702:
[----:B------:R-:W-:Y:S05]  /*0bc0*/  BSYNC.RECONVERGENT B0 ;  /* 0x0000000000007941 */ /* 0x000fea0003800200 */
.L_x_3700:
        /* <DEDUP_REMOVED lines=38> */
.L_x_3704:
[----:B------:R-:W-:Y:S01]  /*0e30*/  IMAD.MOV.U32 R33, RZ, RZ, R38 ;  /* 0x000000ffff217224 */ /* 0x000fe200078e0026 */
[----:B------:R-:W-:Y:S01]  /*0e40*/  MOV R17, R20 ;  /* 0x0000001400117202 */ /* 0x000fe20000000f00 */
[----:B------:R-:W-:Y:S01]  /*0e50*/  IMAD.MOV.U32 R24, RZ, RZ, R39 ;  /* 0x000000ffff187224 */ /* 0x000fe200078e0027 */
[----:B------:R-:W-:Y:S01]  /*0e60*/  MOV R27, 0xe90 ;  /* 0x00000e90001b7802 */ /* 0x000fe20000000f00 */
[----:B------:R-:W-:-:S07]  /*0e70*/  IMAD.MOV.U32 R9, RZ, RZ, R21 ;  /* 0x000000ffff097224 */ /* 0x000fce00078e0015 */
[----:B------:R-:W-:Y:S05]  /*0e80*/  CALL.REL.NOINC `($__internal_83_$__cuda_sm20_div_s64) ;  /* 0x0000003400547944 */ /* 0x000fea0003c00000 */
        /* <DEDUP_REMOVED lines=11> */
.L_x_3705:
[----:B------:R-:W-:Y:S05]  /*0f40*/  BSYNC.RECONVERGENT B0 ;  /* 0x0000000000007941 */ /* 0x000fea0003800200 */
.L_x_3703:
        /* <DEDUP_REMOVED lines=38> */
.L_x_3707:
[----:B------:R-:W-:Y:S01]  /*11b0*/  IMAD.MOV.U32 R33, RZ, RZ, R20 ;  /* 0x000000ffff217224 */ /* 0x000fe200078e0014 */
[----:B------:R-:W-:Y:S01]  /*11c0*/  MOV R24, R21 ;  /* 0x0000001500187202 */ /* 0x000fe20000000f00 */
[----:B------:R-:W-:Y:S01]  /*11d0*/  IMAD.MOV.U32 R17, RZ, RZ, R18 ;  /* 0x000000ffff117224 */ /* 0x000fe200078e0012 */
[----:B------:R-:W-:Y:S01]  /*11e0*/  MOV R27, 0x1210 ;  /* 0x00001210001b7802 */ /* 0x000fe20000000f00 */
[----:B------:R-:W-:-:S07]  /*11f0*/  IMAD.MOV.U32 R9, RZ, RZ, R19 ;  /* 0x000000ffff097224 */ /* 0x000fce00078e0013 */
[----:B------:R-:W-:Y:S05]  /*1200*/  CALL.REL.NOINC `($__internal_83_$__cuda_sm20_div_s64) ;  /* 0x0000003000747944 */ /* 0x000fea0003c00000 */
        /* <DEDUP_REMOVED lines=9> */
.L_x_3708:
[----:B------:R-:W-:Y:S05]  /*12a0*/  BSYNC.RECONVERGENT B0 ;  /* 0x0000000000007941 */ /* 0x000fea0003800200 */
.L_x_3706:
        /* <DEDUP_REMOVED lines=37> */
.L_x_3710:
[----:B------:R-:W-:Y:S01]  /*1500*/  MOV R33, R20 ;  /* 0x0000001400217202 */ /* 0x000fe20000000f00 */
[----:B------:R-:W-:Y:S01]  /*1510*/  IMAD.MOV.U32 R24, RZ, RZ, R21 ;  /* 0x000000ffff187224 */ /* 0x000fe200078e0015 */
[----:B------:R-:W-:Y:S01]  /*1520*/  MOV R9, R19 ;  /* 0x0000001300097202 */ /* 0x000fe20000000f00 */
[----:B------:R-:W-:Y:S01]  /*1530*/  IMAD.MOV.U32 R17, RZ, RZ, R18 ;  /* 0x000000ffff117224 */ /* 0x000fe200078e0012 */
[----:B------:R-:W-:-:S07]  /*1540*/  MOV R27, 0x1560 ;  /* 0x00001560001b7802 */ /* 0x000fce0000000f00 */
[----:B------:R-:W-:Y:S05]  /*1550*/  CALL.REL.NOINC `($__internal_83_$__cuda_sm20_div_s64) ;  /* 0x0000002c00a07944 */ /* 0x000fea0003c00000 */
        /* <DEDUP_REMOVED lines=9> */
.L_x_3711:
[----:B------:R-:W-:Y:S05]  /*15f0*/  BSYNC.RECONVERGENT B0 ;  /* 0x0000000000007941 */ /* 0x000fea0003800200 */
.L_x_3709:
        /* <DEDUP_REMOVED lines=38> */
.L_x_3713:
        /* <DEDUP_REMOVED lines=15> */
.L_x_3714:
[----:B------:R-:W-:Y:S05]  /*1950*/  BSYNC.RECONVERGENT B0 ;  /* 0x0000000000007941 */ /* 0x000fea0003800200 */
.L_x_3712:
        /* <DEDUP_REMOVED lines=38> */
.L_x_3716:
[----:B------:R-:W-:Y:S01]  /*1bc0*/  MOV R33, R20 ;  /* 0x0000001400217202 */ /* 0x000fe20000000f00 */
[----:B------:R-:W-:Y:S01]  /*1bd0*/  IMAD.MOV.U32 R24, RZ, RZ, R21 ;  /* 0x000000ffff187224 */ /* 0x000fe200078e0015 */
[----:B------:R-:W-:Y:S01]  /*1be0*/  MOV R17, R18 ;  /* 0x0000001200117202 */ /* 0x000fe20000000f00 */
[----:B------:R-:W-:Y:S01]  /*1bf0*/  IMAD.MOV.U32 R9, RZ, RZ, R19 ;  /* 0x000000ffff097224 */ /* 0x000fe200078e0013 */
[----:B------:R-:W-:-:S07]  /*1c00*/  MOV R27, 0x1c20 ;  /* 0x00001c20001b7802 */ /* 0x000fce0000000f00 */
[----:B------:R-:W-:Y:S05]  /*1c10*/  CALL.REL.NOINC `($__internal_83_$__cuda_sm20_div_s64) ;  /* 0x0000002400f07944 */ /* 0x000fea0003c00000 */
        /* <DEDUP_REMOVED lines=9> */
.L_x_3717:
[----:B------:R-:W-:Y:S05]  /*1cb0*/  BSYNC.RECONVERGENT B0 ;  /* 0x0000000000007941 */ /* 0x000fea0003800200 */
.L_x_3715:
        /* <DEDUP_REMOVED lines=39> */
.L_x_3719:
[----:B------:R-:W-:Y:S01]  /*1f30*/  MOV R33, R20 ;  /* 0x0000001400217202 */ /* 0x000fe20000000f00 */
[----:B------:R-:W-:Y:S01]  /*1f40*/  IMAD.MOV.U32 R24, RZ, RZ, R21 ;  /* 0x000000ffff187224 */ /* 0x000fe200078e0015 */
[----:B------:R-:W-:Y:S01]  /*1f50*/  MOV R17, R18 ;  /* 0x0000001200117202 */ /* 0x000fe20000000f00 */
[----:B------:R-:W-:Y:S01]  /*1f60*/  IMAD.MOV.U32 R9, RZ, RZ, R19 ;  /* 0x000000ffff097224 */ /* 0x000fe200078e0013 */
[----:B------:R-:W-:-:S07]  /*1f70*/  MOV R27, 0x1f90 ;  /* 0x00001f90001b7802 */ /* 0x000fce0000000f00 */
[----:B------:R-:W-:Y:S05]  /*1f80*/  CALL.REL.NOINC `($__internal_83_$__cuda_sm20_div_s64) ;  /* 0x0000002400147944 */ /* 0x000fea0003c00000 */
        /* <DEDUP_REMOVED lines=11> */
.L_x_3720:
[----:B------:R-:W-:Y:S05]  /*2040*/  BSYNC.RECONVERGENT B0 ;  /* 0x0000000000007941 */ /* 0x000fea0003800200 */
.L_x_3718:
        /* <DEDUP_REMOVED lines=39> */
.L_x_3722:
        /* <DEDUP_REMOVED lines=15> */
.L_x_3723:
[----:B------:R-:W-:Y:S05]  /*23b0*/  BSYNC.RECONVERGENT B0 ;  /* 0x0000000000007941 */ /* 0x000fea0003800200 */
.L_x_3721:
        /* <DEDUP_REMOVED lines=10> */
.L_x_3699:
        /* <DEDUP_REMOVED lines=36> */
.L_x_3727:
[----:B------:R-:W-:Y:S01]  /*26a0*/  MOV R33, R20 ;  /* 0x0000001400217202 */ /* 0x000fe20000000f00 */
[----:B------:R-:W-:Y:S01]  /*26b0*/  IMAD.MOV.U32 R24, RZ, RZ, R11 ;  /* 0x000000ffff187224 */ /* 0x000fe200078e000b */
[----:B------:R-:W-:Y:S01]  /*26c0*/  MOV R17, R36 ;  /* 0x0000002400117202 */ /* 0x000fe20000000f00 */
[----:B------:R-:W-:Y:S01]  /*26d0*/  IMAD.MOV.U32 R9, RZ, RZ, R37 ;  /* 0x000000ffff097224 */ /* 0x000fe200078e0025 */
[----:B------:R-:W-:-:S07]  /*26e0*/  MOV R27, 0x2700 ;  /* 0x00002700001b7802 */ /* 0x000fce0000000f00 */
[----:B------:R-:W-:Y:S05]  /*26f0*/  CALL.REL.NOINC `($__internal_83_$__cuda_sm20_div_s64) ;  /* 0x0000001c00387944 */ /* 0x000fea0003c00000 */
        /* <DEDUP_REMOVED lines=10> */
.L_x_3728:
[----:B------:R-:W-:Y:S05]  /*27a0*/  BSYNC.RECONVERGENT B0 ;  /* 0x0000000000007941 */ /* 0x000fea0003800200 */
.L_x_3726:
        /* <DEDUP_REMOVED lines=38> */
.L_x_3730:
[----:B------:R-:W-:Y:S01]  /*2a10*/  MOV R33, R36 ;  /* 0x0000002400217202 */ /* 0x000fe20000000f00 */
[----:B------:R-:W-:Y:S01]  /*2a20*/  IMAD.MOV.U32 R24, RZ, RZ, R37 ;  /* 0x000000ffff187224 */ /* 0x000fe200078e0025 */
[----:B------:R-:W-:Y:S01]  /*2a30*/  MOV R17, R20 ;  /* 0x0000001400117202 */ /* 0x000fe20000000f00 */
[----:B------:R-:W-:Y:S01]  /*2a40*/  IMAD.MOV.U32 R9, RZ, RZ, R21 ;  /* 0x000000ffff097224 */ /* 0x000fe200078e0015 */
[----:B------:R-:W-:-:S07]  /*2a50*/  MOV R27, 0x2a70 ;  /* 0x00002a70001b7802 */ /* 0x000fce0000000f00 */
[----:B------:R-:W-:Y:S05]  /*2a60*/  CALL.REL.NOINC `($__internal_83_$__cuda_sm20_div_s64) ;  /* 0x00000018005c7944 */ /* 0x000fea0003c00000 */
        /* <DEDUP_REMOVED lines=10> */
.L_x_3731:
[----:B------:R-:W-:Y:S05]  /*2b10*/  BSYNC.RECONVERGENT B0 ;  /* 0x0000000000007941 */ /* 0x000fea0003800200 */
.L_x_3729:
        /* <DEDUP_REMOVED lines=39> */
.L_x_3733:
[----:B------:R-:W-:Y:S01]  /*2d90*/  IMAD.MOV.U32 R33, RZ, RZ, R38 ;  /* 0x000000ffff217224 */ /* 0x000fe200078e0026 */
[----:B------:R-:W-:Y:S01]  /*2da0*/  MOV R24, R39 ;  /* 0x0000002700187202 */ /* 0x000fe20000000f00 */
[----:B------:R-:W-:Y:S01]  /*2db0*/  IMAD.MOV.U32 R17, RZ, RZ, R20 ;  /* 0x000000ffff117224 */ /* 0x000fe200078e0014 */
[----:B------:R-:W-:Y:S02]  /*2dc0*/  MOV R9, R21 ;  /* 0x0000001500097202 */ /* 0x000fe40000000f00 */
[----:B------:R-:W-:-:S07]  /*2dd0*/  MOV R27, 0x2df0 ;  /* 0x00002df0001b7802 */ /* 0x000fce0000000f00 */
[----:B------:R-:W-:Y:S05]  /*2de0*/  CALL.REL.NOINC `($__internal_83_$__cuda_sm20_div_s64) ;  /* 0x00000014007c7944 */ /* 0x000fea0003c00000 */
        /* <DEDUP_REMOVED lines=11> */
.L_x_3734:
[----:B------:R-:W-:Y:S05]  /*2ea0*/  BSYNC.RECONVERGENT B0 ;  /* 0x0000000000007941 */ /* 0x000fea0003800200 */
.L_x_3732:
        /* <DEDUP_REMOVED lines=38> */
.L_x_3736:
        /* <DEDUP_REMOVED lines=16> */
.L_x_3737:
[----:B------:R-:W-:Y:S05]  /*3210*/  BSYNC.RECONVERGENT B0 ;  /* 0x0000000000007941 */ /* 0x000fea0003800200 */
.L_x_3735:
        /* <DEDUP_REMOVED lines=8> */
.L_x_3725:
        /* <DEDUP_REMOVED lines=36> */
.L_x_3740:
        /* <DEDUP_REMOVED lines=16> */
.L_x_3741:
[----:B------:R-:W-:Y:S05]  /*35e0*/  BSYNC.RECONVERGENT B0 ;  /* 0x0000000000007941 */ /* 0x000fea0003800200 */
.L_x_3739:
        /* <DEDUP_REMOVED lines=38> */
.L_x_3743:
        /* <DEDUP_REMOVED lines=16> */
.L_x_3744:
[----:B------:R-:W-:Y:S05]  /*3950*/  BSYNC.RECONVERGENT B0 ;  /* 0x0000000000007941 */ /* 0x000fea0003800200 */
.L_x_3742:
[----:B------:R-:W0:Y:S01]  /*3960*/  LDC.64 R22, c[0x0][R10+0x450] ;  /* 0x000114000a167b82 */ /* 0x000e220000000a00 */
[----:B------:R-:W-:Y:S01]  /*3970*/  MOV R9, R8 ;  /* 0x0000000800097202 */ /* 0x000fe20000000f00 */
[----:B------:R-:W-:Y:S02]  /*3980*/  IMAD.MOV.U32 R8, RZ, RZ, R18 ;  /* 0x000000ffff087224 */ /* 0x000fe400078e0012 */
[-C--:B0-----:R-:W-:Y:S02]  /*3990*/  IMAD R21, R23, R24.reuse, RZ ;  /* 0x0000001817157224 */ /* 0x081fe400078e02ff */
[----:B------:R-:W-:-:S04]  /*39a0*/  IMAD.WIDE.U32 R18, R22, R24, R8 ;  /* 0x0000001816127225 */ /* 0x000fc800078e0008 */
[----:B------:R-:W-:-:S05]  /*39b0*/  IMAD R17, R22, R17, R21 ;  /* 0x0000001116117224 */ /* 0x000fca00078e0215 */
[----:B------:R-:W-:-:S07]  /*39c0*/  IADD3 R8, PT, PT, R19, R17, RZ ;  /* 0x0000001113087210 */ /* 0x000fce0007ffe0ff */
.L_x_3738:
        /* <DEDUP_REMOVED lines=35> */
.L_x_3746:
        /* <DEDUP_REMOVED lines=16> */
.L_x_3747:
[----:B------:R-:W-:Y:S05]  /*3d00*/  BSYNC.RECONVERGENT B0 ;  /* 0x0000000000007941 */ /* 0x000fea0003800200 */
.L_x_3745:
[----:B------:R-:W0:Y:S01]  /*3d10*/  LDC.64 R22, c[0x0][R10+0x450] ;  /* 0x000114000a167b82 */ /* 0x000e220000000a00 */
[----:B------:R-:W-:Y:S02]  /*3d20*/  IMAD.MOV.U32 R19, RZ, RZ, R8 ;  /* 0x000000ffff137224 */ /* 0x000fe400078e0008 */
[-C--:B0-----:R-:W-:Y:S02]  /*3d30*/  IMAD R17, R23, R24.reuse, RZ ;  /* 0x0000001817117224 */ /* 0x081fe400078e02ff */
[----:B------:R-:W-:-:S04]  /*3d40*/  IMAD.WIDE.U32 R18, R22, R24, R18 ;  /* 0x0000001816127225 */ /* 0x000fc800078e0012 */
[----:B------:R-:W-:-:S05]  /*3d50*/  IMAD R9, R22, R9, R17 ;  /* 0x0000000916097224 */ /* 0x000fca00078e0211 */
[----:B------:R-:W-:-:S07]  /*3d60*/  IADD3 R8, PT, PT, R19, R9, RZ ;  /* 0x0000000913087210 */ /* 0x000fce0007ffe0ff */
.L_x_3698:
        /* <DEDUP_REMOVED lines=11> */
[----:B------:R-:W1:Y:S01]  /*3e20*/  LDG.E R11, desc[UR6][R10.64] ;  /* 0x000000060a0b7981 */ /* 0x000e62000c1e1900 */
        /* <DEDUP_REMOVED lines=37> */
.L_x_3751:
[----:B------:R-:W-:Y:S01]  /*4080*/  MOV R33, R8 ;  /* 0x0000000800217202 */ /* 0x000fe20000000f00 */
[----:B------:R-:W-:Y:S01]  /*4090*/  IMAD.MOV.U32 R17, RZ, RZ, R4 ;  /* 0x000000ffff117224 */ /* 0x000fe200078e0004 */
[----:B------:R-:W-:Y:S02]  /*40a0*/  MOV R9, R5 ;  /* 0x0000000500097202 */ /* 0x000fe40000000f00 */
[----:B------:R-:W-:-:S07]  /*40b0*/  MOV R27, 0x40d0 ;  /* 0x000040d0001b7802 */ /* 0x000fce0000000f00 */
[----:B------:R-:W-:Y:S05]  /*40c0*/  CALL.REL.NOINC `($__internal_83_$__cuda_sm20_div_s64) ;  /* 0x0000000000c47944 */ /* 0x000fea0003c00000 */
[----:B------:R-:W-:-:S07]  /*40d0*/  IMAD.MOV.U32 R11, RZ, RZ, R22 ;  /* 0x000000ffff0b7224 */ /* 0x000fce00078e0016 */
.L_x_3752:
[----:B------:R-:W-:Y:S05]  /*40e0*/  BSYNC.RECONVERGENT B1 ;  /* 0x0000000000017941 */ /* 0x000fea0003800200 */
.L_x_3750:
        /* <DEDUP_REMOVED lines=10> */
.L_x_3753:
[----:B------:R-:W0:Y:S02]  /*4190*/  LDS.64 R8, [R17] ;  /* 0x0000000011087984 */ /* 0x000e240000000a00 */
[----:B0-----:R-:W0:Y:S02]  /*41a0*/  DADD R10, R8, 1 ;  /* 0x3ff00000080a7429 */ /* 0x001e240000000000 */
[----:B0-----:R-:W0:Y:S02]  /*41b0*/  ATOMS.CAST.SPIN.64 P0, [R17], R8, R10 ;  /* 0x000000081100758d */ /* 0x001e24000180040a */
[----:B0-----:R-:W-:Y:S05]  /*41c0*/  @!P0 BRA `(.L_x_3753) ;  /* 0xfffffffc00f08947 */ /* 0x001fea000383ffff */
.L_x_3749:
[----:B------:R-:W-:Y:S05]  /*41d0*/  BSYNC.RECONVERGENT B0 ;  /* 0x0000000000007941 */ /* 0x000fea0003800200 */
.L_x_3748:
[----:B------:R-:W0:Y:S01]  /*41e0*/  LDCU.64 UR4, c[0x0][0x878] ;  /* 0x00010f00ff0477ac */ /* 0x000e220008000a00 */
[----:B------:R-:W-:-:S05]  /*41f0*/  IADD3 R6, P0, PT, R13, R6, RZ ;  /* 0x000000060d067210 */ /* 0x000fca0007f1e0ff */
[----:B------:R-:W-:Y:S01]  /*4200*/  IMAD.X R12, RZ, RZ, R12, P0 ;  /* 0x000000ffff0c7224 */ /* 0x000fe200000e060c */
[----:B0-----:R-:W-:-:S04]  /*4210*/  ISETP.GE.U32.AND P0, PT, R6, UR4, PT ;  /* 0x0000000406007c0c */ /* 0x001fc8000bf06070 */
[----:B------:R-:W-:-:S13]  /*4220*/  ISETP.GE.AND.EX P0, PT, R12, UR5, PT, P0 ;  /* 0x000000050c007c0c */ /* 0x000fda000bf06300 */
[----:B------:R-:W-:Y:S05]  /*4230*/  @!P0 BRA `(.L_x_3754) ;  /* 0xffffffc400408947 */ /* 0x000fea000383ffff */
.L_x_3697:
        /* <DEDUP_REMOVED lines=11> */
.L_x_3755:
        /* <DEDUP_REMOVED lines=15> */
        .weak           $__internal_83_$__cuda_sm20_div_s64
        .type           $__internal_83_$__cuda_sm20_div_s64,@function
        .size           $__internal_83_$__cuda_sm20_div_s64,($__internal_84_$__cuda_sm20_div_u64 - $__internal_83_$__cuda_sm20_div_s64)
$__internal_83_$__cuda_sm20_div_s64:
        /* <DEDUP_REMOVED lines=86> */
[----:B------:R-:W-:Y:S06]  /*4940*/  RET.REL.NODEC R28 `(_ZN2at4cuda17kernelHistogram1DIdilLi1ELi2ELin1ELNS0_23CUDAHistogramMemoryTypeE0EZNS0_21CUDA_tensor_histogramIdiLb1EEEbNS_6TensorES4_S4_lNS_14AccumulateTypeIT0_Lb1EE4typeES8_NS0_13TensorArgTypeES9_S9_EUllE0_EEvNS0_6detail10TensorInfoIT_T1_EESF_NSC_IKS6_SE_EElS8_S8_SE_T6_) ;  /* 0xffffffb41cac7950 */ /* 0x000fec0003c3ffff */
        .weak           $__internal_84_$__cuda_sm20_div_u64
        .type           $__internal_84_$__cuda_sm20_div_u64,@function
        .size           $__internal_84_$__cuda_sm20_div_u64,(.L_x_6460 - $__internal_84_$__cuda_sm20_div_u64)
$__internal_84_$__cuda_sm20_div_u64:
        /* <DEDUP_REMOVED lines=68> */
[----:B------:R-:W-:Y:S06]  /*4d90*/  RET.REL.NODEC R8 `(_ZN2at4cuda17kernelHistogram1DIdilLi1ELi2ELin1ELNS0_23CUDAHistogramMemoryTypeE0EZNS0_21CUDA_tensor_histogramIdiLb1EEEbNS_6TensorES4_S4_lNS_14AccumulateTypeIT0_Lb1EE4typeES8_NS0_13TensorArgTypeES9_S9_EUllE0_EEvNS0_6detail10TensorInfoIT_T1_EESF_NSC_IKS6_SE_EElS8_S8_SE_T6_) ;  /* 0xffffffb008987950 */ /* 0x000fec0003c3ffff */
.L_x_3756:
        /* <DEDUP_REMOVED lines=14> */
.L_x_6460:


//--------------------- .text._ZN2at4cuda17kernelHistogram1DIdilLi1ELi2ELin1ELNS0_23CUDAHistogramMemoryTypeE1EZNS0_21CUDA_tensor_histogramIdiLb1EEEbNS_6TensorES4_S4_lNS_14AccumulateTypeIT0_Lb1EE4typeES8_NS0_13TensorArgTypeES9_S9_EUllE_EEvNS0_6detail10TensorInfoIT_T1_EESF_NSC_IKS6_SE_EElS8_S8_SE_T6_ --------------------------
	.section	.text._ZN2at4cuda17kernelHistogram1DIdilLi1ELi2ELin1ELNS0_23CUDAHistogramMemoryTypeE1EZNS0_21CUDA_tensor_histogramIdiLb1EEEbNS_6TensorES4_S4_lNS_14AccumulateTypeIT0_Lb1EE4typeES8_NS0_13TensorArgTypeES9_S9_EUllE_EEvNS0_6detail10TensorInfoIT_T1_EESF_NSC_IKS6_SE_EElS8_S8_SE_T6_,"ax",@progbits
	.align	128
        .global         _ZN2at4cuda17kernelHistogram1DIdilLi1ELi2ELin1ELNS0_23CUDAHistogramMemoryTypeE1EZNS0_21CUDA_tensor_histogramIdiLb1EEEbNS_6TensorES4_S4_lNS_14AccumulateTypeIT0_Lb1EE4typeES8_NS0_13TensorArgTypeES9_S9_EUllE_EEvNS0_6detail10TensorInfoIT_T1_EESF_NSC_IKS6_SE_EElS8_S8_SE_T6_
        .type           _ZN2at4cuda17kernelHistogram1DIdilLi1ELi2ELin1ELNS0_23CUDAHistogramMemoryTypeE1EZNS0_21CUDA_tensor_histogramIdiLb1EEEbNS_6TensorES4_S4_lNS_14AccumulateTypeIT0_Lb1EE4typeES8_NS0_13TensorArgTypeES9_S9_EUllE_EEvNS0_6detail10TensorInfoIT_T1_EESF_NSC_IKS6_SE_EElS8_S8_SE_T6_,@function
        .size           _ZN2at4cuda17kernelHistogram1DIdilLi1ELi2ELin1ELNS0_23CUDAHistogramMemoryTypeE1EZNS0_21CUDA_tensor_histogramIdiLb1EEEbNS_6TensorES4_S4_lNS_14AccumulateTypeIT0_Lb1EE4typeES8_NS0_13TensorArgTypeES9_S9_EUllE_EEvNS0_6detail10TensorInfoIT_T1_EESF_NSC_IKS6_SE_EElS8_S8_SE_T6_,(.L_x_6461 - _ZN2at4cuda17kernelHistogram1DIdilLi1ELi2ELin1ELNS0_23CUDAHistogramMemoryTypeE1EZNS0_21CUDA_tensor_histogramIdiLb1EEEbNS_6TensorES4_S4_lNS_14AccumulateTypeIT0_Lb1EE4typeES8_NS0_13TensorArgTypeES9_S9_EUllE_EEvNS0_6detail10TensorInfoIT_T1_EESF_NSC_IKS6_SE_EElS8_S8_SE_T6_)
        .other          _ZN2at4cuda17kernelHistogram1DIdilLi1ELi2ELin1ELNS0_23CUDAHistogramMemoryTypeE1EZNS0_21CUDA_tensor_histogramIdiLb1EEEbNS_6TensorES4_S4_lNS_14AccumulateTypeIT0_Lb1EE4typeES8_NS0_13TensorArgTypeES9_S9_EUllE_EEvNS0_6detail10TensorInfoIT_T1_EESF_NSC_IKS6_SE_EElS8_S8_SE_T6_,@"STO_CUDA_ENTRY STV_DEFAULT"
_ZN2at4cuda17kernelHistogram1DIdilLi1ELi2ELin1ELNS0_23CUDAHistogramMemoryTypeE1EZNS0_21CUDA_tensor_histogramIdiLb1EEEbNS_6TensorES4_S4_lNS_14AccumulateTypeIT0_Lb1EE4typeES8_NS0_13TensorArgTypeES9_S9_EUllE_EEvNS0_6detail10TensorInfoIT_T1_EESF_NSC_IKS6_SE_EElS8_S8_SE_T6_:
.text._ZN2at4cuda17kernelHistogram1DIdilLi1ELi2ELin1ELNS0_23CUDAHistogramMemoryTypeE1EZNS0_21CUDA_tensor_histogramIdiLb1EEEbNS_6TensorES4_S4_lNS_14AccumulateTypeIT0_Lb1EE4typeES8_NS0_13TensorArgTypeES9_S9_EUllE_EEvNS0_6detail10TensorInfoIT_T1_EESF_NSC_IKS6_SE_EElS8_S8_SE_T6_:
        /* <DEDUP_REMOVED lines=22> */
.L_x_3812:
        /* <DEDUP_REMOVED lines=24> */
.L_x_3783:
        /* <DEDUP_REMOVED lines=33> */
.L_x_3760:
[----:B------:R-:W-:Y:S01]  /*04f0*/  MOV R24, R14 ;  /* 0x0000000e00187202 */ /* 0x000fe20000000f00 */
[----:B------:R-:W-:Y:S01]  /*0500*/  IMAD.MOV.U32 R20, RZ, RZ, R9 ;  /* 0x000000ffff147224 */ /* 0x000fe200078e0009 */
[----:B------:R-:W-:Y:S01]  /*0510*/  MOV R11, R16 ;  /* 0x00000010000b7202 */ /* 0x000fe20000000f00 */
[----:B------:R-:W-:Y:S01]  /*0520*/  IMAD.MOV.U32 R10, RZ, RZ, R17 ;  /* 0x000000ffff0a7224 */ /* 0x000fe200078e0011 */
[----:B------:R-:W-:-:S07]  /*0530*/  MOV R7, 0x550 ;  /* 0x0000055000077802 */ /* 0x000fce0000000f00 */
[----:B------:R-:W-:Y:S05]  /*0540*/  CALL.REL.NOINC `($__internal_85_$__cuda_sm20_div_s64) ;  /* 0x0000003800207944 */ /* 0x000fea0003c00000 */
        /* <DEDUP_REMOVED lines=10> */
.L_x_3761:
[----:B------:R-:W-:Y:S05]  /*05f0*/  BSYNC.RECONVERGENT B0 ;  /* 0x0000000000007941 */ /* 0x000fea0003800200 */
.L_x_3759:
        /* <DEDUP_REMOVED lines=38> */
.L_x_3763:
[----:B------:R-:W-:Y:S01]  /*0860*/  MOV R24, R30 ;  /* 0x0000001e00187202 */ /* 0x000fe20000000f00 */
[----:B------:R-:W-:Y:S01]  /*0870*/  IMAD.MOV.U32 R20, RZ, RZ, R31 ;  /* 0x000000ffff147224 */ /* 0x000fe200078e001f */
[----:B------:R-:W-:Y:S01]  /*0880*/  MOV R11, R16 ;  /* 0x00000010000b7202 */ /* 0x000fe20000000f00 */
[----:B------:R-:W-:Y:S01]  /*0890*/  IMAD.MOV.U32 R10, RZ, RZ, R17 ;  /* 0x000000ffff0a7224 */ /* 0x000fe200078e0011 */
[----:B------:R-:W-:-:S07]  /*08a0*/  MOV R7, 0x8c0 ;  /* 0x000008c000077802 */ /* 0x000fce0000000f00 */
[----:B------:R-:W-:Y:S05]  /*08b0*/  CALL.REL.NOINC `($__internal_85_$__cuda_sm20_div_s64) ;  /* 0x0000003400447944 */ /* 0x000fea0003c00000 */
        /* <DEDUP_REMOVED lines=11> */
.L_x_3764:
[----:B------:R-:W-:Y:S05]  /*0970*/  BSYNC.RECONVERGENT B0 ;  /* 0x0000000000007941 */ /* 0x000fea0003800200 */
.L_x_3762:
        /* <DEDUP_REMOVED lines=38> */
.L_x_3766:
[----:B------:R-:W-:Y:S01]  /*0be0*/  IMAD.MOV.U32 R24, RZ, RZ, R16 ;  /* 0x000000ffff187224 */ /* 0x000fe200078e0010 */
[----:B------:R-:W-:Y:S01]  /*0bf0*/  MOV R20, R17 ;  /* 0x0000001100147202 */ /* 0x000fe20000000f00 */
[----:B------:R-:W-:Y:S01]  /*0c00*/  IMAD.MOV.U32 R11, RZ, RZ, R12 ;  /* 0x000000ffff0b7224 */ /* 0x000fe200078e000c */
[----:B------:R-:W-:Y:S02]  /*0c10*/  MOV R10, R13 ;  /* 0x0000000d000a7202 */ /* 0x000fe40000000f00 */
[----:B------:R-:W-:-:S07]  /*0c20*/  MOV R7, 0xc40 ;  /* 0x00000c4000077802 */ /* 0x000fce0000000f00 */
[----:B------:R-:W-:Y:S05]  /*0c30*/  CALL.REL.NOINC `($__internal_85_$__cuda_sm20_div_s64) ;  /* 0x0000003000647944 */ /* 0x000fea0003c00000 */
        /* <DEDUP_REMOVED lines=11> */
.L_x_3767:
[----:B------:R-:W-:Y:S05]  /*0cf0*/  BSYNC.RECONVERGENT B0 ;  /* 0x0000000000007941 */ /* 0x000fea0003800200 */
.L_x_3765:
        /* <DEDUP_REMOVED lines=37> */
.L_x_3769:
        /* <DEDUP_REMOVED lines=17> */
.L_x_3770:
[----:B------:R-:W-:Y:S05]  /*1060*/  BSYNC.RECONVERGENT B0 ;  /* 0x0000000000007941 */ /* 0x000fea0003800200 */
.L_x_3768:
        /* <DEDUP_REMOVED lines=38> */
.L_x_3772:
        /* <DEDUP_REMOVED lines=17> */
.L_x_3773:
[----:B------:R-:W-:Y:S05]  /*13e0*/  BSYNC.RECONVERGENT B0 ;  /* 0x0000000000007941 */ /* 0x000fea0003800200 */
.L_x_3771:
        /* <DEDUP_REMOVED lines=38> */
.L_x_3775:
        /* <DEDUP_REMOVED lines=17> */
.L_x_3776:
[----:B------:R-:W-:Y:S05]  /*1760*/  BSYNC.RECONVERGENT B0 ;  /* 0x0000000000007941 */ /* 0x000fea0003800200 */
.L_x_3774:
        /* <DEDUP_REMOVED lines=39> */
.L_x_3778:
        /* <DEDUP_REMOVED lines=17> */
.L_x_3779:
[----:B------:R-:W-:Y:S05]  /*1af0*/  BSYNC.RECONVERGENT B0 ;  /* 0x0000000000007941 */ /* 0x000fea0003800200 */
.L_x_3777:
        /* <DEDUP_REMOVED lines=38> */
.L_x_3781:
        /* <DEDUP_REMOVED lines=17> */
.L_x_3782:
[----:B------:R-:W-:Y:S05]  /*1e70*/  BSYNC.RECONVERGENT B0 ;  /* 0x0000000000007941 */ /* 0x000fea0003800200 */
.L_x_3780:
        /* <DEDUP_REMOVED lines=11> */
.L_x_3758:
        /* <DEDUP_REMOVED lines=35> */
.L_x_3786:
        /* <DEDUP_REMOVED lines=16> */
.L_x_3787:
[----:B------:R-:W-:Y:S05]  /*2260*/  BSYNC.RECONVERGENT B0 ;  /* 0x0000000000007941 */ /* 0x000fea0003800200 */
.L_x_3785:
        /* <DEDUP_REMOVED lines=38> */
.L_x_3789:
        /* <DEDUP_REMOVED lines=17> */
.L_x_3790:
[----:B------:R-:W-:Y:S05]  /*25e0*/  BSYNC.RECONVERGENT B0 ;  /* 0x0000000000007941 */ /* 0x000fea0003800200 */
.L_x_3788:
        /* <DEDUP_REMOVED lines=38> */
.L_x_3792:
        /* <DEDUP_REMOVED lines=17> */
.L_x_3793:
[----:B------:R-:W-:Y:S05]  /*2960*/  BSYNC.RECONVERGENT B0 ;  /* 0x0000000000007941 */ /* 0x000fea0003800200 */
.L_x_3791:
        /* <DEDUP_REMOVED lines=38> */
.L_x_3795:
        /* <DEDUP_REMOVED lines=17> */
.L_x_3796:
[----:B------:R-:W-:Y:S05]  /*2ce0*/  BSYNC.RECONVERGENT B0 ;  /* 0x0000000000007941 */ /* 0x000fea0003800200 */
.L_x_3794:
        /* <DEDUP_REMOVED lines=8> */
.L_x_3784:
        /* <DEDUP_REMOVED lines=36> */
.L_x_3799:
[----:B------:R-:W-:Y:S01]  /*2fb0*/  IMAD.MOV.U32 R24, RZ, RZ, R14 ;  /* 0x000000ffff187224 */ /* 0x000fe200078e000e */
[----:B------:R-:W-:Y:S01]  /*2fc0*/  MOV R20, R9 ;  /* 0x0000000900147202 */ /* 0x000fe20000000f00 */
[----:B------:R-:W-:Y:S01]  /*2fd0*/  IMAD.MOV.U32 R11, RZ, RZ, R16 ;  /* 0x000000ffff0b7224 */ /* 0x000fe200078e0010 */
[----:B------:R-:W-:Y:S02]  /*2fe0*/  MOV R10, R17 ;  /* 0x00000011000a7202 */ /* 0x000fe40000000f00 */
[----:B------:R-:W-:-:S07]  /*2ff0*/  MOV R7, 0x3010 ;  /* 0x0000301000077802 */ /* 0x000fce0000000f00 */
[----:B------:R-:W-:Y:S05]  /*3000*/  CALL.REL.NOINC `($__internal_85_$__cuda_sm20_div_s64) ;  /* 0x0000000c00707944 */ /* 0x000fea0003c00000 */
        /* <DEDUP_REMOVED lines=10> */
.L_x_3800:
[----:B------:R-:W-:Y:S05]  /*30b0*/  BSYNC.RECONVERGENT B0 ;  /* 0x0000000000007941 */ /* 0x000fea0003800200 */
.L_x_3798:
        /* <DEDUP_REMOVED lines=39> */
.L_x_3802:
        /* <DEDUP_REMOVED lines=17> */
.L_x_3803:
[----:B------:R-:W-:Y:S05]  /*3440*/  BSYNC.RECONVERGENT B0 ;  /* 0x0000000000007941 */ /* 0x000fea0003800200 */
.L_x_3801:
[----:B------:R0:W1:Y:S02]  /*3450*/  LDC.64 R6, c[0x0][R4+0x450] ;  /* 0x0001140004067b82 */ /* 0x0000640000000a00 */
[----:B0-----:R-:W-:Y:S02]  /*3460*/  IMAD.MOV.U32 R4, RZ, RZ, R28 ;  /* 0x000000ffff047224 */ /* 0x001fe400078e001c */
[-C--:B-1----:R-:W-:Y:S02]  /*3470*/  IMAD R7, R7, R15.reuse, RZ ;  /* 0x0000000f07077224 */ /* 0x082fe400078e02ff */
[----:B------:R-:W-:-:S04]  /*3480*/  IMAD.WIDE.U32 R10, R6, R15, R4 ;  /* 0x0000000f060a7225 */ /* 0x000fc800078e0004 */
[----:B------:R-:W-:Y:S01]  /*3490*/  IMAD R7, R6, R17, R7 ;  /* 0x0000001106077224 */ /* 0x000fe200078e0207 */
[----:B------:R-:W-:-:S03]  /*34a0*/  MOV R12, R10 ;  /* 0x0000000a000c7202 */ /* 0x000fc60000000f00 */
[----:B------:R-:W-:-:S07]  /*34b0*/  IMAD.IADD R8, R11, 0x1, R7 ;  /* 0x000000010b087824 */ /* 0x000fce00078e0207 */
.L_x_3797:
        /* <DEDUP_REMOVED lines=35> */
.L_x_3805:
        /* <DEDUP_REMOVED lines=15> */
.L_x_3806:
[----:B------:R-:W-:Y:S05]  /*37e0*/  BSYNC.RECONVERGENT B0 ;  /* 0x0000000000007941 */ /* 0x000fea0003800200 */
.L_x_3804:
[----:B------:R-:W0:Y:S01]  /*37f0*/  LDC.64 R4, c[0x0][R4+0x450] ;  /* 0x0001140004047b82 */ /* 0x000e220000000a00 */
[----:B------:R-:W-:Y:S02]  /*3800*/  IMAD.MOV.U32 R13, RZ, RZ, R8 ;  /* 0x000000ffff0d7224 */ /* 0x000fe400078e0008 */
[-C--:B0-----:R-:W-:Y:S02]  /*3810*/  IMAD R5, R5, R6.reuse, RZ ;  /* 0x0000000605057224 */ /* 0x081fe400078e02ff */
[----:B------:R-:W-:-:S04]  /*3820*/  IMAD.WIDE.U32 R12, R4, R6, R12 ;  /* 0x00000006040c7225 */ /* 0x000fc800078e000c */
[----:B------:R-:W-:-:S05]  /*3830*/  IMAD R5, R4, R15, R5 ;  /* 0x0000000f04057224 */ /* 0x000fca00078e0205 */
[----:B------:R-:W-:-:S07]  /*3840*/  IADD3 R8, PT, PT, R13, R5, RZ ;  /* 0x000000050d087210 */ /* 0x000fce0007ffe0ff */
.L_x_3757:
        /* <DEDUP_REMOVED lines=50> */
.L_x_3810:
[----:B------:R-:W-:Y:S01]  /*3b70*/  IMAD.U32 R11, RZ, RZ, UR6 ;  /* 0x00000006ff0b7e24 */ /* 0x000fe2000f8e00ff */
[----:B------:R-:W-:Y:S02]  /*3b80*/  MOV R10, UR7 ;  /* 0x00000007000a7c02 */ /* 0x000fe40008000f00 */
[----:B------:R-:W-:-:S07]  /*3b90*/  MOV R7, 0x3bb0 ;  /* 0x00003bb000077802 */ /* 0x000fce0000000f00 */
[----:B------:R-:W-:Y:S05]  /*3ba0*/  CALL.REL.NOINC `($__internal_85_$__cuda_sm20_div_s64) ;  /* 0x0000000000887944 */ /* 0x000fea0003c00000 */
.L_x_3811:
[----:B------:R-:W-:Y:S05]  /*3bb0*/  BSYNC.RECONVERGENT B1 ;  /* 0x0000000000017941 */ /* 0x000fea0003800200 */
.L_x_3809:
        /* <DEDUP_REMOVED lines=25> */
.L_x_3808:
[----:B------:R-:W-:Y:S05]  /*3d50*/  BSYNC.RECONVERGENT B0 ;  /* 0x0000000000007941 */ /* 0x000fea0003800200 */
.L_x_3807:
[----:B------:R-:W1:Y:S01]  /*3d60*/  LDCU.64 UR14, c[0x0][0x878] ;  /* 0x00010f00ff0e77ac */ /* 0x000e620008000a00 */
[----:B------:R-:W-:-:S04]  /*3d70*/  IADD3 R0, P0, PT, R3, R0, RZ ;  /* 0x0000000003007210 */ /* 0x000fc80007f1e0ff */
[----:B------:R-:W-:Y:S02]  /*3d80*/  IADD3.X R2, PT, PT, RZ, R2, RZ, P0, !PT ;  /* 0x00000002ff027210 */ /* 0x000fe400007fe4ff */
[----:B-1----:R-:W-:-:S04]  /*3d90*/  ISETP.GE.U32.AND P0, PT, R0, UR14, PT ;  /* 0x0000000e00007c0c */ /* 0x002fc8000bf06070 */
[----:B------:R-:W-:-:S13]  /*3da0*/  ISETP.GE.AND.EX P0, PT, R2, UR15, PT, P0 ;  /* 0x0000000f02007c0c */ /* 0x000fda000bf06300 */
[----:B------:R-:W-:Y:S05]  /*3db0*/  @!P0 BRA `(.L_x_3812) ;  /* 0xffffffc000e88947 */ /* 0x000fea000383ffff */
[----:B------:R-:W-:Y:S05]  /*3dc0*/  EXIT ;  /* 0x000000000000794d */ /* 0x000fea0003800000 */
        .weak           $__internal_85_$__cuda_sm20_div_s64
        .type           $__internal_85_$__cuda_sm20_div_s64,@function
        .size           $__internal_85_$__cuda_sm20_div_s64,(.L_x_6461 - $__internal_85_$__cuda_sm20_div_s64)
$__internal_85_$__cuda_sm20_div_s64:
        /* <DEDUP_REMOVED lines=86> */
[----:B------:R-:W-:Y:S05]  /*4330*/  RET.REL.NODEC R6 `(_ZN2at4cuda17kernelHistogram1DIdilLi1ELi2ELin1ELNS0_23CUDAHistogramMemoryTypeE1EZNS0_21CUDA_tensor_histogramIdiLb1EEEbNS_6TensorES4_S4_lNS_14AccumulateTypeIT0_Lb1EE4typeES8_NS0_13TensorArgTypeES9_S9_EUllE_EEvNS0_6detail10TensorInfoIT_T1_EESF_NSC_IKS6_SE_EElS8_S8_SE_T6_) ;  /* 0xffffffbc06307950 */ /* 0x000fea0003c3ffff */
.L_x_3813:
        /* <DEDUP_REMOVED lines=12> */
.L_x_6461:


//--------------------- .text._ZN2at4cuda17kernelHistogram1DIdilLi1ELi2ELin1ELNS0_23CUDAHistogramMemoryTypeE0EZNS0_21CUDA_tensor_histogramIdiLb1EEEbNS_6TensorES4_S4_lNS_14AccumulateTypeIT0_Lb1EE4typeES8_NS0_13TensorArgTypeES9_S9_EUllE_EEvNS0_6detail10TensorInfoIT_T1_EESF_NSC_IKS6_SE_EElS8_S8_SE_T6_ --------------------------
	.section	.text._ZN2at4cuda17kernelHistogram1DIdilLi1ELi2ELin1ELNS0_23CUDAHistogramMemoryTypeE0EZNS0_21CUDA_tensor_histogramIdiLb1EEEbNS_6TensorES4_S4_lNS_14AccumulateTypeIT0_Lb1EE4typeES8_NS0_13TensorArgTypeES9_S9_EUllE_EEvNS0_6detail10TensorInfoIT_T1_EESF_NSC_IKS6_SE_EElS8_S8_SE_T6_,"ax",@progbits
	.align	128
        .global         _ZN2at4cuda17kernelHistogram1DIdilLi1ELi2ELin1ELNS0_23CUDAHistogramMemoryTypeE0EZNS0_21CUDA_tensor_histogramIdiLb1EEEbNS_6TensorES4_S4_lNS_14AccumulateTypeIT0_Lb1EE4typeES8_NS0_13TensorArgTypeES9_S9_EUllE_EEvNS0_6detail10TensorInfoIT_T1_EESF_NSC_IKS6_SE_EElS8_S8_SE_T6_
        .type           _ZN2at4cuda17kernelHistogram1DIdilLi1ELi2ELin1ELNS0_23CUDAHistogramMemoryTypeE0EZNS0_21CUDA_tensor_histogramIdiLb1EEEbNS_6TensorES4_S4_lNS_14AccumulateTypeIT0_Lb1EE4typeES8_NS0_13TensorArgTypeES9_S9_EUllE_EEvNS0_6detail10TensorInfoIT_T1_EESF_NSC_IKS6_SE_EElS8_S8_SE_T6_,@function
        .size           _ZN2at4cuda17kernelHistogram1DIdilLi1ELi2ELin1ELNS0_23CUDAHistogramMemoryTypeE0EZNS0_21CUDA_tensor_histogramIdiLb1EEEbNS_6TensorES4_S4_lNS_14AccumulateTypeIT0_Lb1EE4typeES8_NS0_13TensorArgTypeES9_S9_EUllE_EEvNS0_6detail10TensorInfoIT_T1_EESF_NSC_IKS6_SE_EElS8_S8_SE_T6_,(.L_x_6463 - _ZN2at4cuda17kernelHistogram1DIdilLi1ELi2ELin1ELNS0_23CUDAHistogramMemoryTypeE0EZNS0_21CUDA_tensor_histogramIdiLb1EEEbNS_6TensorES4_S4_lNS_14AccumulateTypeIT0_Lb1EE4typeES8_NS0_13TensorArgTypeES9_S9_EUllE_EEvNS0_6detail10TensorInfoIT_T1_EESF_NSC_IKS6_SE_EElS8_S8_SE_T6_)
        .other          _ZN2at4cuda17kernelHistogram1DIdilLi1ELi2ELin1ELNS0_23CUDAHistogramMemoryTypeE0EZNS0_21CUDA_tensor_histogramIdiLb1EEEbNS_6TensorES4_S4_lNS_14AccumulateTypeIT0_Lb1EE4typeES8_NS0_13TensorArgTypeES9_S9_EUllE_EEvNS0_6detail10TensorInfoIT_T1_EESF_NSC_IKS6_SE_EElS8_S8_SE_T6_,@"STO_CUDA_ENTRY STV_DEFAULT"
_ZN2at4cuda17kernelHistogram1DIdilLi1ELi2ELin1ELNS0_23CUDAHistogramMemoryTypeE0EZNS0_21CUDA_tensor_histogramIdiLb1EEEbNS_6TensorES4_S4_lNS_14AccumulateTypeIT0_Lb1EE4typeES8_NS0_13TensorArgTypeES9_S9_EUllE_EEvNS0_6detail10TensorInfoIT_T1_EESF_NSC_IKS6_SE_EElS8_S8_SE_T6_:
.text._ZN2at4cuda17kernelHistogram1DIdilLi1ELi2ELin1ELNS0_23CUDAHistogramMemoryTypeE0EZNS0_21CUDA_tensor_histogramIdiLb1EEEbNS_6TensorES4_S4_lNS_14AccumulateTypeIT0_Lb1EE4typeES8_NS0_13TensorArgTypeES9_S9_EUllE_EEvNS0_6detail10TensorInfoIT_T1_EESF_NSC_IKS6_SE_EElS8_S8_SE_T6_:
        /* <DEDUP_REMOVED lines=45> */
.L_x_3817:
[----:B------:R-:W-:-:S07]  /*02d0*/  MOV R8, 0x2f0 ;  /* 0x000002f000087802 */ /* 0x000fce0000000f00 */
[----:B------:R-:W-:Y:S05]  /*02e0*/  CALL.REL.NOINC `($__internal_87_$__cuda_sm20_div_u64) ;  /* 0x0000004400bc7944 */ /* 0x000fea0003c00000 */
.L_x_3818:
[----:B------:R-:W-:Y:S05]  /*02f0*/  BSYNC.RECONVERGENT B1 ;  /* 0x0000000000017941 */ /* 0x000fea0003800200 */
.L_x_3816:
        /* <DEDUP_REMOVED lines=19> */
.L_x_3821:
        /* <DEDUP_REMOVED lines=9> */
.L_x_3820:
[----:B------:R-:W-:Y:S05]  /*04c0*/  BSYNC.RECONVERGENT B1 ;  /* 0x0000000000017941 */ /* 0x000fea0003800200 */
.L_x_3819:
[----:B------:R-:W-:Y:S05]  /*04d0*/  @!P1 BRA `(.L_x_3815) ;  /* 0x0000000000409947 */ /* 0x000fea0003800000 */
[----:B------:R-:W0:Y:S01]  /*04e0*/  S2R R5, SR_CgaCtaId ;  /* 0x0000000000057919 */ /* 0x000e220000008800 */
[----:B------:R-:W-:-:S04]  /*04f0*/  MOV R4, 0x400 ;  /* 0x0000040000047802 */ /* 0x000fc80000000f00 */
[----:B0-----:R-:W-:-:S07]  /*0500*/  LEA R7, R5, R4, 0x18 ;  /* 0x0000000405077211 */ /* 0x001fce00078ec0ff */
.L_x_3822:
        /* <DEDUP_REMOVED lines=13> */
.L_x_3815:
[----:B------:R-:W-:Y:S05]  /*05e0*/  BSYNC.RECONVERGENT B0 ;  /* 0x0000000000007941 */ /* 0x000fea0003800200 */
.L_x_3814:
        /* <DEDUP_REMOVED lines=21> */
.L_x_3880:
        /* <DEDUP_REMOVED lines=23> */
.L_x_3850:
        /* <DEDUP_REMOVED lines=33> */
.L_x_3827:
[----:B------:R-:W-:Y:S01]  /*0ac0*/  IMAD.MOV.U32 R33, RZ, RZ, R20 ;  /* 0x000000ffff217224 */ /* 0x000fe200078e0014 */
[----:B------:R-:W-:Y:S01]  /*0ad0*/  MOV R17, R36 ;  /* 0x0000002400117202 */ /* 0x000fe20000000f00 */
[----:B------:R-:W-:Y:S01]  /*0ae0*/  IMAD.MOV.U32 R24, RZ, RZ, R11 ;  /* 0x000000ffff187224 */ /* 0x000fe200078e000b */
[----:B------:R-:W-:Y:S01]  /*0af0*/  MOV R27, 0xb20 ;  /* 0x00000b20001b7802 */ /* 0x000fe20000000f00 */
[----:B------:R-:W-:-:S07]  /*0b00*/  IMAD.MOV.U32 R9, RZ, RZ, R37 ;  /* 0x000000ffff097224 */ /* 0x000fce00078e0025 */
[----:B------:R-:W-:Y:S05]  /*0b10*/  CALL.REL.NOINC `($__internal_86_$__cuda_sm20_div_s64) ;  /* 0x0000003800547944 */ /* 0x000fea0003c00000 */
        /* <DEDUP_REMOVED lines=10> */
.L_x_3828:
[----:B------:R-:W-:Y:S05]  /*0bc0*/  BSYNC.RECONVERGENT B0 ;  /* 0x0000000000007941 */ /* 0x000fea0003800200 */
.L_x_3826:
        /* <DEDUP_REMOVED lines=38> */
.L_x_3830:
[----:B------:R-:W-:Y:S01]  /*0e30*/  IMAD.MOV.U32 R33, RZ, RZ, R38 ;  /* 0x000000ffff217224 */ /* 0x000fe200078e0026 */
[----:B------:R-:W-:Y:S01]  /*0e40*/  MOV R17, R20 ;  /* 0x0000001400117202 */ /* 0x000fe20000000f00 */
[----:B------:R-:W-:Y:S01]  /*0e50*/  IMAD.MOV.U32 R24, RZ, RZ, R39 ;  /* 0x000000ffff187224 */ /* 0x000fe200078e0027 */
[----:B------:R-:W-:Y:S01]  /*0e60*/  MOV R27, 0xe90 ;  /* 0x00000e90001b7802 */ /* 0x000fe20000000f00 */
[----:B------:R-:W-:-:S07]  /*0e70*/  IMAD.MOV.U32 R9, RZ, RZ, R21 ;  /* 0x000000ffff097224 */ /* 0x000fce00078e0015 */
[----:B------:R-:W-:Y:S05]  /*0e80*/  CALL.REL.NOINC `($__internal_86_$__cuda_sm20_div_s64) ;  /* 0x0000003400787944 */ /* 0x000fea0003c00000 */
        /* <DEDUP_REMOVED lines=11> */
.L_x_3831:
[----:B------:R-:W-:Y:S05]  /*0f40*/  BSYNC.RECONVERGENT B0 ;  /* 0x0000000000007941 */ /* 0x000fea0003800200 */
.L_x_3829:
        /* <DEDUP_REMOVED lines=38> */
.L_x_3833:
[----:B------:R-:W-:Y:S01]  /*11b0*/  IMAD.MOV.U32 R33, RZ, RZ, R20 ;  /* 0x000000ffff217224 */ /* 0x000fe200078e0014 */
[----:B------:R-:W-:Y:S01]  /*11c0*/  MOV R24, R21 ;  /* 0x0000001500187202 */ /* 0x000fe20000000f00 */
[----:B------:R-:W-:Y:S01]  /*11d0*/  IMAD.MOV.U32 R17, RZ, RZ, R18 ;  /* 0x000000ffff117224 */ /* 0x000fe200078e0012 */
[----:B------:R-:W-:Y:S01]  /*11e0*/  MOV R27, 0x1210 ;  /* 0x00001210001b7802 */ /* 0x000fe20000000f00 */
[----:B------:R-:W-:-:S07]  /*11f0*/  IMAD.MOV.U32 R9, RZ, RZ, R19 ;  /* 0x000000ffff097224 */ /* 0x000fce00078e0013 */
[----:B------:R-:W-:Y:S05]  /*1200*/  CALL.REL.NOINC `($__internal_86_$__cuda_sm20_div_s64) ;  /* 0x0000003000987944 */ /* 0x000fea0003c00000 */
        /* <DEDUP_REMOVED lines=9> */
.L_x_3834:
[----:B------:R-:W-:Y:S05]  /*12a0*/  BSYNC.RECONVERGENT B0 ;  /* 0x0000000000007941 */ /* 0x000fea0003800200 */
.L_x_3832:
        /* <DEDUP_REMOVED lines=37> */
.L_x_3836:
[----:B------:R-:W-:Y:S01]  /*1500*/  MOV R33, R20 ;  /* 0x0000001400217202 */ /* 0x000fe20000000f00 */
[----:B------:R-:W-:Y:S01]  /*1510*/  IMAD.MOV.U32 R24, RZ, RZ, R21 ;  /* 0x000000ffff187224 */ /* 0x000fe200078e0015 */
[----:B------:R-:W-:Y:S01]  /*1520*/  MOV R9, R19 ;  /* 0x0000001300097202 */ /* 0x000fe20000000f00 */
[----:B------:R-:W-:Y:S01]  /*1530*/  IMAD.MOV.U32 R17, RZ, RZ, R18 ;  /* 0x000000ffff117224 */ /* 0x000fe200078e0012 */
[----:B------:R-:W-:-:S07]  /*1540*/  MOV R27, 0x1560 ;  /* 0x00001560001b7802 */ /* 0x000fce0000000f00 */
[----:B------:R-:W-:Y:S05]  /*1550*/  CALL.REL.NOINC `($__internal_86_$__cuda_sm20_div_s64) ;  /* 0x0000002c00c47944 */ /* 0x000fea0003c00000 */
        /* <DEDUP_REMOVED lines=9> */
.L_x_3837:
[----:B------:R-:W-:Y:S05]  /*15f0*/  BSYNC.RECONVERGENT B0 ;  /* 0x0000000000007941 */ /* 0x000fea0003800200 */
.L_x_3835:
        /* <DEDUP_REMOVED lines=38> */
.L_x_3839:
        /* <DEDUP_REMOVED lines=15> */
.L_x_3840:
[----:B------:R-:W-:Y:S05]  /*1950*/  BSYNC.RECONVERGENT B0 ;  /* 0x0000000000007941 */ /* 0x000fea0003800200 */
.L_x_3838:
        /* <DEDUP_REMOVED lines=38> */
.L_x_3842:
[----:B------:R-:W-:Y:S01]  /*1bc0*/  IMAD.MOV.U32 R33, RZ, RZ, R20 ;  /* 0x000000ffff217224 */ /* 0x000fe200078e0014 */
[----:B------:R-:W-:Y:S01]  /*1bd0*/  MOV R24, R21 ;  /* 0x0000001500187202 */ /* 0x000fe20000000f00 */
[----:B------:R-:W-:Y:S01]  /*1be0*/  IMAD.MOV.U32 R17, RZ, RZ, R18 ;  /* 0x000000ffff117224 */ /* 0x000fe200078e0012 */
[----:B------:R-:W-:Y:S02]  /*1bf0*/  MOV R9, R19 ;  /* 0x0000001300097202 */ /* 0x000fe40000000f00 */
[----:B------:R-:W-:-:S07]  /*1c00*/  MOV R27, 0x1c20 ;  /* 0x00001c20001b7802 */ /* 0x000fce0000000f00 */
[----:B------:R-:W-:Y:S05]  /*1c10*/  CALL.REL.NOINC `($__internal_86_$__cuda_sm20_div_s64) ;  /* 0x0000002800147944 */ /* 0x000fea0003c00000 */
        /* <DEDUP_REMOVED lines=9> */
.L_x_3843:
[----:B------:R-:W-:Y:S05]  /*1cb0*/  BSYNC.RECONVERGENT B0 ;  /* 0x0000000000007941 */ /* 0x000fea0003800200 */
.L_x_3841:
        /* <DEDUP_REMOVED lines=39> */
.L_x_3845:
[----:B------:R-:W-:Y:S01]  /*1f30*/  IMAD.MOV.U32 R33, RZ, RZ, R20 ;  /* 0x000000ffff217224 */ /* 0x000fe200078e0014 */
[----:B------:R-:W-:Y:S01]  /*1f40*/  MOV R24, R21 ;  /* 0x0000001500187202 */ /* 0x000fe20000000f00 */
[----:B------:R-:W-:Y:S01]  /*1f50*/  IMAD.MOV.U32 R17, RZ, RZ, R18 ;  /* 0x000000ffff117224 */ /* 0x000fe200078e0012 */
[----:B------:R-:W-:Y:S02]  /*1f60*/  MOV R9, R19 ;  /* 0x0000001300097202 */ /* 0x000fe40000000f00 */
[----:B------:R-:W-:-:S07]  /*1f70*/  MOV R27, 0x1f90 ;  /* 0x00001f90001b7802 */ /* 0x000fce0000000f00 */
[----:B------:R-:W-:Y:S05]  /*1f80*/  CALL.REL.NOINC `($__internal_86_$__cuda_sm20_div_s64) ;  /* 0x0000002400387944 */ /* 0x000fea0003c00000 */
        /* <DEDUP_REMOVED lines=11> */
.L_x_3846:
[----:B------:R-:W-:Y:S05]  /*2040*/  BSYNC.RECONVERGENT B0 ;  /* 0x0000000000007941 */ /* 0x000fea0003800200 */
.L_x_3844:
        /* <DEDUP_REMOVED lines=39> */
.L_x_3848:
        /* <DEDUP_REMOVED lines=15> */
.L_x_3849:
[----:B------:R-:W-:Y:S05]  /*23b0*/  BSYNC.RECONVERGENT B0 ;  /* 0x0000000000007941 */ /* 0x000fea0003800200 */
.L_x_3847:
        /* <DEDUP_REMOVED lines=10> */
.L_x_3825:
        /* <DEDUP_REMOVED lines=36> */
.L_x_3853:
[----:B------:R-:W-:Y:S01]  /*26a0*/  IMAD.MOV.U32 R33, RZ, RZ, R20 ;  /* 0x000000ffff217224 */ /* 0x000fe200078e0014 */
[----:B------:R-:W-:Y:S01]  /*26b0*/  MOV R24, R11 ;  /* 0x0000000b00187202 */ /* 0x000fe20000000f00 */
[----:B------:R-:W-:Y:S01]  /*26c0*/  IMAD.MOV.U32 R17, RZ, RZ, R36 ;  /* 0x000000ffff117224 */ /* 0x000fe200078e0024 */
[----:B------:R-:W-:Y:S02]  /*26d0*/  MOV R9, R37 ;  /* 0x0000002500097202 */ /* 0x000fe40000000f00 */
[----:B------:R-:W-:-:S07]  /*26e0*/  MOV R27, 0x2700 ;  /* 0x00002700001b7802 */ /* 0x000fce0000000f00 */
[----:B------:R-:W-:Y:S05]  /*26f0*/  CALL.REL.NOINC `($__internal_86_$__cuda_sm20_div_s64) ;  /* 0x0000001c005c7944 */ /* 0x000fea0003c00000 */
        /* <DEDUP_REMOVED lines=10> */
.L_x_3854:
[----:B------:R-:W-:Y:S05]  /*27a0*/  BSYNC.RECONVERGENT B0 ;  /* 0x0000000000007941 */ /* 0x000fea0003800200 */
.L_x_3852:
        /* <DEDUP_REMOVED lines=38> */
.L_x_3856:
        /* <DEDUP_REMOVED lines=16> */
.L_x_3857:
[----:B------:R-:W-:Y:S05]  /*2b10*/  BSYNC.RECONVERGENT B0 ;  /* 0x0000000000007941 */ /* 0x000fea0003800200 */
.L_x_3855:
        /* <DEDUP_REMOVED lines=39> */
.L_x_3859:
[----:B------:R-:W-:Y:S01]  /*2d90*/  MOV R33, R38 ;  /* 0x0000002600217202 */ /* 0x000fe20000000f00 */
[----:B------:R-:W-:Y:S01]  /*2da0*/  IMAD.MOV.U32 R24, RZ, RZ, R39 ;  /* 0x000000ffff187224 */ /* 0x000fe200078e0027 */
[----:B------:R-:W-:Y:S01]  /*2db0*/  MOV R17, R20 ;  /* 0x0000001400117202 */ /* 0x000fe20000000f00 */
[----:B------:R-:W-:Y:S01]  /*2dc0*/  IMAD.MOV.U32 R9, RZ, RZ, R21 ;  /* 0x000000ffff097224 */ /* 0x000fe200078e0015 */
[----:B------:R-:W-:-:S07]  /*2dd0*/  MOV R27, 0x2df0 ;  /* 0x00002df0001b7802 */ /* 0x000fce0000000f00 */
[----:B------:R-:W-:Y:S05]  /*2de0*/  CALL.REL.NOINC `($__internal_86_$__cuda_sm20_div_s64) ;  /* 0x0000001400a07944 */ /* 0x000fea0003c00000 */
        /* <DEDUP_REMOVED lines=11> */
.L_x_3860:
[----:B------:R-:W-:Y:S05]  /*2ea0*/  BSYNC.RECONVERGENT B0 ;  /* 0x0000000000007941 */ /* 0x000fea0003800200 */
.L_x_3858:
        /* <DEDUP_REMOVED lines=38> */
.L_x_3862:
        /* <DEDUP_REMOVED lines=16> */
.L_x_3863:
[----:B------:R-:W-:Y:S05]  /*3210*/  BSYNC.RECONVERGENT B0 ;  /* 0x0000000000007941 */ /* 0x000fea0003800200 */
.L_x_3861:
        /* <DEDUP_REMOVED lines=8> */
.L_x_3851:
        /* <DEDUP_REMOVED lines=36> */
.L_x_3866:
        /* <DEDUP_REMOVED lines=16> */
.L_x_3867:
[----:B------:R-:W-:Y:S05]  /*35e0*/  BSYNC.RECONVERGENT B0 ;  /* 0x0000000000007941 */ /* 0x000fea0003800200 */
.L_x_3865:
        /* <DEDUP_REMOVED lines=38> */
.L_x_3869:
        /* <DEDUP_REMOVED lines=16> */
.L_x_3870:
[----:B------:R-:W-:Y:S05]  /*3950*/  BSYNC.RECONVERGENT B0 ;  /* 0x0000000000007941 */ /* 0x000fea0003800200 */
.L_x_3868:
[----:B------:R-:W0:Y:S01]  /*3960*/  LDC.64 R22, c[0x0][R10+0x450] ;  /* 0x000114000a167b82 */ /* 0x000e220000000a00 */
[----:B------:R-:W-:Y:S01]  /*3970*/  IMAD.MOV.U32 R9, RZ, RZ, R8 ;  /* 0x000000ffff097224 */ /* 0x000fe200078e0008 */
[----:B------:R-:W-:Y:S01]  /*3980*/  MOV R8, R18 ;  /* 0x0000001200087202 */ /* 0x000fe20000000f00 */
[----:B0-----:R-:W-:-:S04]  /*3990*/  IMAD R21, R23, R24, RZ ;  /* 0x0000001817157224 */ /* 0x001fc800078e02ff */
[----:B------:R-:W-:-:S04]  /*39a0*/  IMAD.WIDE.U32 R18, R22, R24, R8 ;  /* 0x0000001816127225 */ /* 0x000fc800078e0008 */
[----:B------:R-:W-:-:S04]  /*39b0*/  IMAD R17, R22, R17, R21 ;  /* 0x0000001116117224 */ /* 0x000fc800078e0215 */
[----:B------:R-:W-:-:S07]  /*39c0*/  IMAD.IADD R8, R19, 0x1, R17 ;  /* 0x0000000113087824 */ /* 0x000fce00078e0211 */
.L_x_3864:
        /* <DEDUP_REMOVED lines=35> */
.L_x_3872:
        /* <DEDUP_REMOVED lines=16> */
.L_x_3873:
[----:B------:R-:W-:Y:S05]  /*3d00*/  BSYNC.RECONVERGENT B0 ;  /* 0x0000000000007941 */ /* 0x000fea0003800200 */
.L_x_3871:
[----:B------:R-:W0:Y:S01]  /*3d10*/  LDC.64 R22, c[0x0][R10+0x450] ;  /* 0x000114000a167b82 */ /* 0x000e220000000a00 */
[----:B------:R-:W-:Y:S01]  /*3d20*/  MOV R19, R8 ;  /* 0x0000000800137202 */ /* 0x000fe20000000f00 */
[-C--:B0-----:R-:W-:Y:S02]  /*3d30*/  IMAD R17, R23, R24.reuse, RZ ;  /* 0x0000001817117224 */ /* 0x081fe400078e02ff */
[----:B------:R-:W-:-:S04]  /*3d40*/  IMAD.WIDE.U32 R18, R22, R24, R18 ;  /* 0x0000001816127225 */ /* 0x000fc800078e0012 */
[----:B------:R-:W-:-:S04]  /*3d50*/  IMAD R9, R22, R9, R17 ;  /* 0x0000000916097224 */ /* 0x000fc800078e0211 */
[----:B------:R-:W-:-:S07]  /*3d60*/  IMAD.IADD R8, R19, 0x1, R9 ;  /* 0x0000000113087824 */ /* 0x000fce00078e0209 */
.L_x_3824:
        /* <DEDUP_REMOVED lines=49> */
.L_x_3877:
[----:B------:R-:W-:Y:S01]  /*4080*/  IMAD.MOV.U32 R33, RZ, RZ, R8 ;  /* 0x000000ffff217224 */ /* 0x000fe200078e0008 */
[----:B------:R-:W-:Y:S01]  /*4090*/  MOV R17, R4 ;  /* 0x0000000400117202 */ /* 0x000fe20000000f00 */
[----:B------:R-:W-:Y:S01]  /*40a0*/  IMAD.MOV.U32 R9, RZ, RZ, R5 ;  /* 0x000000ffff097224 */ /* 0x000fe200078e0005 */
[----:B------:R-:W-:-:S07]  /*40b0*/  MOV R27, 0x40d0 ;  /* 0x000040d0001b7802 */ /* 0x000fce0000000f00 */
[----:B------:R-:W-:Y:S05]  /*40c0*/  CALL.REL.NOINC `($__internal_86_$__cuda_sm20_div_s64) ;  /* 0x0000000000e87944 */ /* 0x000fea0003c00000 */
[----:B------:R-:W-:-:S07]  /*40d0*/  MOV R11, R22 ;  /* 0x00000016000b7202 */ /* 0x000fce0000000f00 */
.L_x_3878:
[----:B------:R-:W-:Y:S05]  /*40e0*/  BSYNC.RECONVERGENT B1 ;  /* 0x0000000000017941 */ /* 0x000fea0003800200 */
.L_x_3876:
        /* <DEDUP_REMOVED lines=19> */
.L_x_3879:
[----:B------:R-:W0:Y:S02]  /*4220*/  LDS.64 R8, [R17] ;  /* 0x0000000011087984 */ /* 0x000e240000000a00 */
[----:B0----5:R-:W0:Y:S02]  /*4230*/  DADD R10, R18, R8 ;  /* 0x00000000120a7229 */ /* 0x021e240000000008 */
[----:B0-----:R-:W0:Y:S02]  /*4240*/  ATOMS.CAST.SPIN.64 P0, [R17], R8, R10 ;  /* 0x000000081100758d */ /* 0x001e24000180040a */
[----:B0-----:R-:W-:Y:S05]  /*4250*/  @!P0 BRA `(.L_x_3879) ;  /* 0xfffffffc00f08947 */ /* 0x001fea000383ffff */
.L_x_3875:
[----:B------:R-:W-:Y:S05]  /*4260*/  BSYNC.RECONVERGENT B0 ;  /* 0x0000000000007941 */ /* 0x000fea0003800200 */
.L_x_3874:
[----:B------:R-:W0:Y:S01]  /*4270*/  LDCU.64 UR4, c[0x0][0x878] ;  /* 0x00010f00ff0477ac */ /* 0x000e220008000a00 */
[----:B------:R-:W-:-:S05]  /*4280*/  IADD3 R6, P0, PT, R13, R6, RZ ;  /* 0x000000060d067210 */ /* 0x000fca0007f1e0ff */
[----:B------:R-:W-:Y:S01]  /*4290*/  IMAD.X R12, RZ, RZ, R12, P0 ;  /* 0x000000ffff0c7224 */ /* 0x000fe200000e060c */
[----:B0-----:R-:W-:-:S04]  /*42a0*/  ISETP.GE.U32.AND P0, PT, R6, UR4, PT ;  /* 0x0000000406007c0c */ /* 0x001fc8000bf06070 */
[----:B------:R-:W-:-:S13]  /*42b0*/  ISETP.GE.AND.EX P0, PT, R12, UR5, PT, P0 ;  /* 0x000000050c007c0c */ /* 0x000fda000bf06300 */
[----:B------:R-:W-:Y:S05]  /*42c0*/  @!P0 BRA `(.L_x_3880) ;  /* 0xffffffc4001c8947 */ /* 0x000fea000383ffff */
.L_x_3823:
        /* <DEDUP_REMOVED lines=11> */
.L_x_3881:
        /* <DEDUP_REMOVED lines=15> */
        .weak           $__internal_86_$__cuda_sm20_div_s64
        .type           $__internal_86_$__cuda_sm20_div_s64,@function
        .size           $__internal_86_$__cuda_sm20_div_s64,($__internal_87_$__cuda_sm20_div_u64 - $__internal_86_$__cuda_sm20_div_s64)
$__internal_86_$__cuda_sm20_div_s64:
        /* <DEDUP_REMOVED lines=86> */
[----:B------:R-:W-:Y:S06]  /*49d0*/  RET.REL.NODEC R28 `(_ZN2at4cuda17kernelHistogram1DIdilLi1ELi2ELin1ELNS0_23CUDAHistogramMemoryTypeE0EZNS0_21CUDA_tensor_histogramIdiLb1EEEbNS_6TensorES4_S4_lNS_14AccumulateTypeIT0_Lb1EE4typeES8_NS0_13TensorArgTypeES9_S9_EUllE_EEvNS0_6detail10TensorInfoIT_T1_EESF_NSC_IKS6_SE_EElS8_S8_SE_T6_) ;  /* 0xffffffb41c887950 */ /* 0x000fec0003c3ffff */
        .weak           $__internal_87_$__cuda_sm20_div_u64
        .type           $__internal_87_$__cuda_sm20_div_u64,@function
        .size           $__internal_87_$__cuda_sm20_div_u64,(.L_x_6463 - $__internal_87_$__cuda_sm20_div_u64)
$__internal_87_$__cuda_sm20_div_u64:
        /* <DEDUP_REMOVED lines=68> */
[----:B------:R-:W-:Y:S06]  /*4e20*/  RET.REL.NODEC R8 `(_ZN2at4cuda17kernelHistogram1DIdilLi1ELi2ELin1ELNS0_23CUDAHistogramMemoryTypeE0EZNS0_21CUDA_tensor_histogramIdiLb1EEEbNS_6TensorES4_S4_lNS_14AccumulateTypeIT0_Lb1EE4typeES8_NS0_13TensorArgTypeES9_S9_EUllE_EEvNS0_6detail10TensorInfoIT_T1_EESF_NSC_IKS6_SE_EElS8_S8_SE_T6_) ;  /* 0xffffffb008747950 */ /* 0x000fec0003c3ffff */
.L_x_3882:
        /* <DEDUP_REMOVED lines=13> */
.L_x_6463:


//--------------------- .text._ZN2at4cuda17kernelHistogram1DIlilLi1ELi2ELin1ELNS0_23CUDAHistogramMemoryTypeE1EZNS0_21CUDA_tensor_histogramIliLb0EEEbNS_6TensorES4_S4_lNS_14AccumulateTypeIT0_Lb1EE4typeES8_NS0_13TensorArgTypeES9_S9_EUllE0_EEvNS0_6detail10TensorInfoIT_T1_EESF_NSC_IKS6_SE_EElS8_S8_SE_T6_ --------------------------
	.section	.text._ZN2at4cuda17kernelHistogram1DIlilLi1ELi2ELin1ELNS0_23CUDAHistogramMemoryTypeE1EZNS0_21CUDA_tensor_histogramIliLb0EEEbNS_6TensorES4_S4_lNS_14AccumulateTypeIT0_Lb1EE4typeES8_NS0_13TensorArgTypeES9_S9_EUllE0_EEvNS0_6detail10TensorInfoIT_T1_EESF_NSC_IKS6_SE_EElS8_S8_SE_T6_,"ax",@progbits
	.align	128
        .global         _ZN2at4cuda17kernelHistogram1DIlilLi1ELi2ELin1ELNS0_23CUDAHistogramMemoryTypeE1EZNS0_21CUDA_tensor_histogramIliLb0EEEbNS_6TensorES4_S4_lNS_14AccumulateTypeIT0_Lb1EE4typeES8_NS0_13TensorArgTypeES9_S9_EUllE0_EEvNS0_6detail10TensorInfoIT_T1_EESF_NSC_IKS6_SE_EElS8_S8_SE_T6_
        .type           _ZN2at4cuda17kernelHistogram1DIlilLi1ELi2ELin1ELNS0_23CUDAHistogramMemoryTypeE1EZNS0_21CUDA_tensor_histogramIliLb0EEEbNS_6TensorES4_S4_lNS_14AccumulateTypeIT0_Lb1EE4typeES8_NS0_13TensorArgTypeES9_S9_EUllE0_EEvNS0_6detail10TensorInfoIT_T1_EESF_NSC_IKS6_SE_EElS8_S8_SE_T6_,@function
        .size           _ZN2at4cuda17kernelHistogram1DIlilLi1ELi2ELin1ELNS0_23CUDAHistogramMemoryTypeE1EZNS0_21CUDA_tensor_histogramIliLb0EEEbNS_6TensorES4_S4_lNS_14AccumulateTypeIT0_Lb1EE4typeES8_NS0_13TensorArgTypeES9_S9_EUllE0_EEvNS0_6detail10TensorInfoIT_T1_EESF_NSC_IKS6_SE_EElS8_S8_SE_T6_,(.L_x_6465 - _ZN2at4cuda17kernelHistogram1DIlilLi1ELi2ELin1ELNS0_23CUDAHistogramMemoryTypeE1EZNS0_21CUDA_tensor_histogramIliLb0EEEbNS_6TensorES4_S4_lNS_14AccumulateTypeIT0_Lb1EE4typeES8_NS0_13TensorArgTypeES9_S9_EUllE0_EEvNS0_6detail10TensorInfoIT_T1_EESF_NSC_IKS6_SE_EElS8_S8_SE_T6_)
        .other          _ZN2at4cuda17kernelHistogram1DIlilLi1ELi2ELin1ELNS0_23CUDAHistogramMemoryTypeE1EZNS0_21CUDA_tensor_histogramIliLb0EEEbNS_6TensorES4_S4_lNS_14AccumulateTypeIT0_Lb1EE4typeES8_NS0_13TensorArgTypeES9_S9_EUllE0_EEvNS0_6detail10TensorInfoIT_T1_EESF_NSC_IKS6_SE_EElS8_S8_SE_T6_,@"STO_CUDA_ENTRY STV_DEFAULT"
_ZN2at4cuda17kernelHistogram1DIlilLi1ELi2ELin1ELNS0_23CUDAHistogramMemoryTypeE1EZNS0_21CUDA_tensor_histogramIliLb0EEEbNS_6TensorES4_S4_lNS_14AccumulateTypeIT0_Lb1EE4typeES8_NS0_13TensorArgTypeES9_S9_EUllE0_EEvNS0_6detail10TensorInfoIT_T1_EESF_NSC_IKS6_SE_EElS8_S8_SE_T6_:
.text._ZN2at4cuda17kernelHistogram1DIlilLi1ELi2ELin1ELNS0_23CUDAHistogramMemoryTypeE1EZNS0_21CUDA_tensor_histogramIliLb0EEEbNS_6TensorES4_S4_lNS_14AccumulateTypeIT0_Lb1EE4typeES8_NS0_13TensorArgTypeES9_S9_EUllE0_EEvNS0_6detail10TensorInfoIT_T1_EESF_NSC_IKS6_SE_EElS8_S8_SE_T6_:
        /* <DEDUP_REMOVED lines=27> */
.L_x_3939:
        /* <DEDUP_REMOVED lines=11> */
.L_x_3909:
        /* <DEDUP_REMOVED lines=33> */
.L_x_3886:
[----:B------:R-:W-:Y:S01]  /*0470*/  MOV R18, R21 ;  /* 0x0000001500127202 */ /* 0x000fe20000000f00 */
[----:B------:R-:W-:Y:S01]  /*0480*/  IMAD.MOV.U32 R2, RZ, RZ, R26 ;  /* 0x000000ffff027224 */ /* 0x000fe200078e001a */
[----:B------:R-:W-:Y:S01]  /*0490*/  MOV R7, 0x4c0 ;  /* 0x000004c000077802 */ /* 0x000fe20000000f00 */
[----:B------:R-:W-:-:S07]  /*04a0*/  IMAD.MOV.U32 R0, RZ, RZ, R27 ;  /* 0x000000ffff007224 */ /* 0x000fce00078e001b */
[----:B------:R-:W-:Y:S05]  /*04b0*/  CALL.REL.NOINC `($__internal_88_$__cuda_sm20_div_s64) ;  /* 0x0000005000447944 */ /* 0x000fea0003c00000 */
        /* <DEDUP_REMOVED lines=10> */
.L_x_3887:
[----:B------:R-:W-:Y:S05]  /*0560*/  BSYNC.RECONVERGENT B0 ;  /* 0x0000000000007941 */ /* 0x000fea0003800200 */
.L_x_3885:
        /* <DEDUP_REMOVED lines=38> */
.L_x_3889:
[----:B------:R-:W-:Y:S01]  /*07d0*/  IMAD.MOV.U32 R18, RZ, RZ, R30 ;  /* 0x000000ffff127224 */ /* 0x000fe200078e001e */
        /* <DEDUP_REMOVED lines=16> */
.L_x_3890:
[----:B------:R-:W-:Y:S05]  /*08e0*/  BSYNC.RECONVERGENT B0 ;  /* 0x0000000000007941 */ /* 0x000fea0003800200 */
.L_x_3888:
        /* <DEDUP_REMOVED lines=38> */
.L_x_3892:
[----:B------:R-:W-:Y:S01]  /*0b50*/  MOV R18, R26 ;  /* 0x0000001a00127202 */ /* 0x000fe20000000f00 */
[----:B------:R-:W-:Y:S01]  /*0b60*/  IMAD.MOV.U32 R3, RZ, RZ, R27 ;  /* 0x000000ffff037224 */ /* 0x000fe200078e001b */
[----:B------:R-:W-:Y:S01]  /*0b70*/  MOV R0, R15 ;  /* 0x0000000f00007202 */ /* 0x000fe20000000f00 */
[----:B------:R-:W-:Y:S01]  /*0b80*/  IMAD.MOV.U32 R2, RZ, RZ, R14 ;  /* 0x000000ffff027224 */ /* 0x000fe200078e000e */
[----:B------:R-:W-:-:S07]  /*0b90*/  MOV R7, 0xbb0 ;  /* 0x00000bb000077802 */ /* 0x000fce0000000f00 */
[----:B------:R-:W-:Y:S05]  /*0ba0*/  CALL.REL.NOINC `($__internal_88_$__cuda_sm20_div_s64) ;  /* 0x0000004800887944 */ /* 0x000fea0003c00000 */
        /* <DEDUP_REMOVED lines=11> */
.L_x_3893:
[----:B------:R-:W-:Y:S05]  /*0c60*/  BSYNC.RECONVERGENT B0 ;  /* 0x0000000000007941 */ /* 0x000fea0003800200 */
.L_x_3891:
        /* <DEDUP_REMOVED lines=37> */
.L_x_3895:
        /* <DEDUP_REMOVED lines=17> */
.L_x_3896:
[----:B------:R-:W-:Y:S05]  /*0fd0*/  BSYNC.RECONVERGENT B0 ;  /* 0x0000000000007941 */ /* 0x000fea0003800200 */
.L_x_3894:
        /* <DEDUP_REMOVED lines=38> */
.L_x_3898:
[----:B------:R-:W-:Y:S01]  /*1240*/  IMAD.MOV.U32 R18, RZ, RZ, R26 ;  /* 0x000000ffff127224 */ /* 0x000fe200078e001a */
[----:B------:R-:W-:Y:S01]  /*1250*/  MOV R2, R14 ;  /* 0x0000000e00027202 */ /* 0x000fe20000000f00 */
[----:B------:R-:W-:Y:S01]  /*1260*/  IMAD.MOV.U32 R3, RZ, RZ, R27 ;  /* 0x000000ffff037224 */ /* 0x000fe200078e001b */
[----:B------:R-:W-:Y:S01]  /*1270*/  MOV R7, 0x12a0 ;  /* 0x000012a000077802 */ /* 0x000fe20000000f00 */
[----:B------:R-:W-:-:S07]  /*1280*/  IMAD.MOV.U32 R0, RZ, RZ, R15 ;  /* 0x000000ffff007224 */ /* 0x000fce00078e000f */
[----:B------:R-:W-:Y:S05]  /*1290*/  CALL.REL.NOINC `($__internal_88_$__cuda_sm20_div_s64) ;  /* 0x0000004000cc7944 */ /* 0x000fea0003c00000 */
        /* <DEDUP_REMOVED lines=11> */
.L_x_3899:
[----:B------:R-:W-:Y:S05]  /*1350*/  BSYNC.RECONVERGENT B0 ;  /* 0x0000000000007941 */ /* 0x000fea0003800200 */
.L_x_3897:
        /* <DEDUP_REMOVED lines=38> */
.L_x_3901:
        /* <DEDUP_REMOVED lines=17> */
.L_x_3902:
[----:B------:R-:W-:Y:S05]  /*16d0*/  BSYNC.RECONVERGENT B0 ;  /* 0x0000000000007941 */ /* 0x000fea0003800200 */
.L_x_3900:
        /* <DEDUP_REMOVED lines=39> */
.L_x_3904:
        /* <DEDUP_REMOVED lines=17> */
.L_x_3905:
[----:B------:R-:W-:Y:S05]  /*1a60*/  BSYNC.RECONVERGENT B0 ;  /* 0x0000000000007941 */ /* 0x000fea0003800200 */
.L_x_3903:
        /* <DEDUP_REMOVED lines=37> */
.L_x_3907:
        /* <DEDUP_REMOVED lines=16> */
.L_x_3908:
[----:B------:R-:W-:Y:S05]  /*1dc0*/  BSYNC.RECONVERGENT B0 ;  /* 0x0000000000007941 */ /* 0x000fea0003800200 */
.L_x_3906:
        /* <DEDUP_REMOVED lines=10> */
.L_x_3884:
        /* <DEDUP_REMOVED lines=37> */
.L_x_3913:
[----:B------:R-:W-:Y:S01]  /*20c0*/  MOV R18, R21 ;  /* 0x0000001500127202 */ /* 0x000fe20000000f00 */
[----:B------:R-:W-:Y:S01]  /*20d0*/  IMAD.MOV.U32 R2, RZ, RZ, R24 ;  /* 0x000000ffff027224 */ /* 0x000fe200078e0018 */
[----:B------:R-:W-:Y:S01]  /*20e0*/  MOV R7, 0x2110 ;  /* 0x0000211000077802 */ /* 0x000fe20000000f00 */
[----:B------:R-:W-:-:S07]  /*20f0*/  IMAD.MOV.U32 R0, RZ, RZ, R25 ;  /* 0x000000ffff007224 */ /* 0x000fce00078e0019 */
[----:B------:R-:W-:Y:S05]  /*2100*/  CALL.REL.NOINC `($__internal_88_$__cuda_sm20_div_s64) ;  /* 0x0000003400307944 */ /* 0x000fea0003c00000 */
        /* <DEDUP_REMOVED lines=10> */
.L_x_3914:
[----:B------:R-:W-:Y:S05]  /*21b0*/  BSYNC.RECONVERGENT B0 ;  /* 0x0000000000007941 */ /* 0x000fea0003800200 */
.L_x_3912:
        /* <DEDUP_REMOVED lines=38> */
.L_x_3916:
[----:B------:R-:W-:Y:S01]  /*2420*/  MOV R18, R26 ;  /* 0x0000001a00127202 */ /* 0x000fe20000000f00 */
[----:B------:R-:W-:Y:S01]  /*2430*/  IMAD.MOV.U32 R3, RZ, RZ, R27 ;  /* 0x000000ffff037224 */ /* 0x000fe200078e001b */
[----:B------:R-:W-:Y:S01]  /*2440*/  MOV R2, R24 ;  /* 0x0000001800027202 */ /* 0x000fe20000000f00 */
[----:B------:R-:W-:Y:S01]  /*2450*/  IMAD.MOV.U32 R0, RZ, RZ, R25 ;  /* 0x000000ffff007224 */ /* 0x000fe200078e0019 */
[----:B------:R-:W-:-:S07]  /*2460*/  MOV R7, 0x2480 ;  /* 0x0000248000077802 */ /* 0x000fce0000000f00 */
[----:B------:R-:W-:Y:S05]  /*2470*/  CALL.REL.NOINC `($__internal_88_$__cuda_sm20_div_s64) ;  /* 0x0000003000547944 */ /* 0x000fea0003c00000 */
        /* <DEDUP_REMOVED lines=11> */
.L_x_3917:
[----:B------:R-:W-:Y:S05]  /*2530*/  BSYNC.RECONVERGENT B0 ;  /* 0x0000000000007941 */ /* 0x000fea0003800200 */
.L_x_3915:
        /* <DEDUP_REMOVED lines=38> */
.L_x_3919:
[----:B------:R-:W-:Y:S01]  /*27a0*/  IMAD.MOV.U32 R18, RZ, RZ, R26 ;  /* 0x000000ffff127224 */ /* 0x000fe200078e001a */
[----:B------:R-:W-:Y:S01]  /*27b0*/  MOV R3, R27 ;  /* 0x0000001b00037202 */ /* 0x000fe20000000f00 */
[----:B------:R-:W-:Y:S01]  /*27c0*/  IMAD.MOV.U32 R2, RZ, RZ, R24 ;  /* 0x000000ffff027224 */ /* 0x000fe200078e0018 */
[----:B------:R-:W-:Y:S02]  /*27d0*/  MOV R0, R25 ;  /* 0x0000001900007202 */ /* 0x000fe40000000f00 */
[----:B------:R-:W-:-:S07]  /*27e0*/  MOV R7, 0x2800 ;  /* 0x0000280000077802 */ /* 0x000fce0000000f00 */
[----:B------:R-:W-:Y:S05]  /*27f0*/  CALL.REL.NOINC `($__internal_88_$__cuda_sm20_div_s64) ;  /* 0x0000002c00747944 */ /* 0x000fea0003c00000 */
        /* <DEDUP_REMOVED lines=11> */
.L_x_3920:
[----:B------:R-:W-:Y:S05]  /*28b0*/  BSYNC.RECONVERGENT B0 ;  /* 0x0000000000007941 */ /* 0x000fea0003800200 */
.L_x_3918:
        /* <DEDUP_REMOVED lines=38> */
.L_x_3922:
        /* <DEDUP_REMOVED lines=16> */
.L_x_3923:
[----:B------:R-:W-:Y:S05]  /*2c20*/  BSYNC.RECONVERGENT B0 ;  /* 0x0000000000007941 */ /* 0x000fea0003800200 */
.L_x_3921:
[----:B------:R-:W0:Y:S01]  /*2c30*/  LDC.64 R8, c[0x0][R13+0x450] ;  /* 0x000114000d087b82 */ /* 0x000e220000000a00 */
[----:B------:R-:W-:Y:S01]  /*2c40*/  MOV R15, R12 ;  /* 0x0000000c000f7202 */ /* 0x000fe20000000f00 */
[-C--:B0-----:R-:W-:Y:S02]  /*2c50*/  IMAD R0, R9, R2.reuse, RZ ;  /* 0x0000000209007224 */ /* 0x081fe400078e02ff */
[----:B------:R-:W-:-:S04]  /*2c60*/  IMAD.WIDE.U32 R14, R8, R2, R14 ;  /* 0x00000002080e7225 */ /* 0x000fc800078e000e */
[----:B------:R-:W-:-:S04]  /*2c70*/  IMAD R7, R8, R7, R0 ;  /* 0x0000000708077224 */ /* 0x000fc800078e0200 */
[----:B------:R-:W-:-:S07]  /*2c80*/  IMAD.IADD R12, R15, 0x1, R7 ;  /* 0x000000010f0c7824 */ /* 0x000fce00078e0207 */
.L_x_3911:
        /* <DEDUP_REMOVED lines=37> */
.L_x_3926:
        /* <DEDUP_REMOVED lines=15> */
.L_x_3927:
[----:B------:R-:W-:Y:S05]  /*2fd0*/  BSYNC.RECONVERGENT B0 ;  /* 0x0000000000007941 */ /* 0x000fea0003800200 */
.L_x_3925:
        /* <DEDUP_REMOVED lines=37> */
.L_x_3929:
        /* <DEDUP_REMOVED lines=16> */
.L_x_3930:
[----:B------:R-:W-:Y:S05]  /*3330*/  BSYNC.RECONVERGENT B0 ;  /* 0x0000000000007941 */ /* 0x000fea0003800200 */
.L_x_3928:
[----:B------:R-:W0:Y:S01]  /*3340*/  LDC.64 R8, c[0x0][R13+0x450] ;  /* 0x000114000d087b82 */ /* 0x000e220000000a00 */
[----:B------:R-:W-:Y:S02]  /*3350*/  IMAD.MOV.U32 R15, RZ, RZ, R12 ;  /* 0x000000ffff0f7224 */ /* 0x000fe400078e000c */
[-C--:B0-----:R-:W-:Y:S02]  /*3360*/  IMAD R0, R9, R2.reuse, RZ ;  /* 0x0000000209007224 */ /* 0x081fe400078e02ff */
[----:B------:R-:W-:-:S04]  /*3370*/  IMAD.WIDE.U32 R14, R8, R2, R14 ;  /* 0x00000002080e7225 */ /* 0x000fc800078e000e */
[----:B------:R-:W-:-:S05]  /*3380*/  IMAD R7, R8, R7, R0 ;  /* 0x0000000708077224 */ /* 0x000fca00078e0200 */
[----:B------:R-:W-:-:S07]  /*3390*/  IADD3 R12, PT, PT, R15, R7, RZ ;  /* 0x000000070f0c7210 */ /* 0x000fce0007ffe0ff */
.L_x_3924:
        /* <DEDUP_REMOVED lines=36> */
.L_x_3932:
[----:B------:R-:W-:Y:S01]  /*35e0*/  IMAD.MOV.U32 R18, RZ, RZ, R21 ;  /* 0x000000ffff127224 */ /* 0x000fe200078e0015 */
[----:B------:R-:W-:Y:S01]  /*35f0*/  MOV R2, R22 ;  /* 0x0000001600027202 */ /* 0x000fe20000000f00 */
[----:B------:R-:W-:Y:S01]  /*3600*/  IMAD.MOV.U32 R0, RZ, RZ, R23 ;  /* 0x000000ffff007224 */ /* 0x000fe200078e0017 */
[----:B------:R-:W-:-:S07]  /*3610*/  MOV R7, 0x3630 ;  /* 0x0000363000077802 */ /* 0x000fce0000000f00 */
[----:B------:R-:W-:Y:S05]  /*3620*/  CALL.REL.NOINC `($__internal_88_$__cuda_sm20_div_s64) ;  /* 0x0000001c00e87944 */ /* 0x000fea0003c00000 */
        /* <DEDUP_REMOVED lines=9> */
.L_x_3933:
[----:B------:R-:W-:Y:S05]  /*36c0*/  BSYNC.RECONVERGENT B0 ;  /* 0x0000000000007941 */ /* 0x000fea0003800200 */
.L_x_3931:
[----:B------:R-:W0:Y:S01]  /*36d0*/  LDC.64 R8, c[0x0][R13+0x450] ;  /* 0x000114000d087b82 */ /* 0x000e220000000a00 */
[----:B------:R-:W-:Y:S02]  /*36e0*/  IMAD.MOV.U32 R15, RZ, RZ, R12 ;  /* 0x000000ffff0f7224 */ /* 0x000fe400078e000c */
[-C--:B0-----:R-:W-:Y:S02]  /*36f0*/  IMAD R0, R9, R2.reuse, RZ ;  /* 0x0000000209007224 */ /* 0x081fe400078e02ff */
[----:B------:R-:W-:-:S04]  /*3700*/  IMAD.WIDE.U32 R14, R8, R2, R14 ;  /* 0x00000002080e7225 */ /* 0x000fc800078e000e */
[----:B------:R-:W-:-:S05]  /*3710*/  IMAD R7, R8, R7, R0 ;  /* 0x0000000708077224 */ /* 0x000fca00078e0200 */
[----:B------:R-:W-:-:S07]  /*3720*/  IADD3 R12, PT, PT, R15, R7, RZ ;  /* 0x000000070f0c7210 */ /* 0x000fce0007ffe0ff */
.L_x_3910:
        /* <DEDUP_REMOVED lines=50> */
.L_x_3937:
[----:B------:R-:W-:Y:S01]  /*3a50*/  IMAD.U32 R2, RZ, RZ, UR4 ;  /* 0x00000004ff027e24 */ /* 0x000fe2000f8e00ff */
[----:B------:R-:W-:Y:S02]  /*3a60*/  MOV R0, UR5 ;  /* 0x0000000500007c02 */ /* 0x000fe40008000f00 */
[----:B------:R-:W-:-:S07]  /*3a70*/  MOV R7, 0x3a90 ;  /* 0x00003a9000077802 */ /* 0x000fce0000000f00 */
[----:B------:R-:W-:Y:S05]  /*3a80*/  CALL.REL.NOINC `($__internal_88_$__cuda_sm20_div_s64) ;  /* 0x0000001800d07944 */ /* 0x000fea0003c00000 */
.L_x_3938:
[----:B------:R-:W-:Y:S05]  /*3a90*/  BSYNC.RECONVERGENT B1 ;  /* 0x0000000000017941 */ /* 0x000fea0003800200 */
.L_x_3936:
        /* <DEDUP_REMOVED lines=18> */
.L_x_3935:
[----:B------:R-:W-:Y:S05]  /*3bc0*/  BSYNC.RECONVERGENT B0 ;  /* 0x0000000000007941 */ /* 0x000fea0003800200 */
.L_x_3934:
[----:B------:R-:W1:Y:S01]  /*3bd0*/  LDCU.64 UR14, c[0x0][0x878] ;  /* 0x00010f00ff0e77ac */ /* 0x000e620008000a00 */
[----:B------:R-:W-:-:S05]  /*3be0*/  IADD3 R6, P0, PT, R4, R6, RZ ;  /* 0x0000000604067210 */ /* 0x000fca0007f1e0ff */
[----:B------:R-:W-:Y:S01]  /*3bf0*/  IMAD.X R5, RZ, RZ, R5, P0 ;  /* 0x000000ffff057224 */ /* 0x000fe200000e0605 */
[----:B-1----:R-:W-:-:S04]  /*3c00*/  ISETP.GE.U32.AND P0, PT, R6, UR14, PT ;  /* 0x0000000e06007c0c */ /* 0x002fc8000bf06070 */
[----:B------:R-:W-:-:S13]  /*3c10*/  ISETP.GE.AND.EX P0, PT, R5, UR15, PT, P0 ;  /* 0x0000000f05007c0c */ /* 0x000fda000bf06300 */
[----:B------:R-:W-:Y:S05]  /*3c20*/  @!P0 BRA `(.L_x_3939) ;  /* 0xffffffc400608947 */ /* 0x000fea000383ffff */
[----:B------:R-:W-:Y:S05]  /*3c30*/  EXIT ;  /* 0x000000000000794d */ /* 0x000fea0003800000 */
.L_x_3883:
        /* <DEDUP_REMOVED lines=34> */
.L_x_3941:
[----:B------:R-:W-:-:S07]  /*3e60*/  MOV R0, 0x3e80 ;  /* 0x00003e8000007802 */ /* 0x000fce0000000f00 */
[----:B------:R-:W-:Y:S05]  /*3e70*/  CALL.REL.NOINC `($__internal_89_$__cuda_sm20_div_u64) ;  /* 0x0000001c00307944 */ /* 0x000fea0003c00000 */
.L_x_3942:
[----:B------:R-:W-:Y:S05]  /*3e80*/  BSYNC.RECONVERGENT B0 ;  /* 0x0000000000007941 */ /* 0x000fea0003800200 */
.L_x_3940:
        /* <DEDUP_REMOVED lines=24> */
.L_x_3950:
[----:B----4-:R-:W-:Y:S02]  /*4010*/  IMAD R7, R5, UR6, RZ ;  /* 0x0000000605077c24 */ /* 0x010fe4000f8e02ff */
[----:B0-----:R-:W-:-:S04]  /*4020*/  IMAD.WIDE.U32 R2, R6, UR6, RZ ;  /* 0x0000000606027c25 */ /* 0x001fc8000f8e00ff */
        /* <DEDUP_REMOVED lines=46> */
.L_x_3948:
[----:B------:R-:W-:Y:S01]  /*4310*/  MOV R2, UR4 ;  /* 0x0000000400027c02 */ /* 0x000fe20008000f00 */
[----:B------:R-:W-:Y:S01]  /*4320*/  IMAD.U32 R0, RZ, RZ, UR5 ;  /* 0x00000005ff007e24 */ /* 0x000fe2000f8e00ff */
[----:B------:R-:W-:-:S07]  /*4330*/  MOV R7, 0x4350 ;  /* 0x0000435000077802 */ /* 0x000fce0000000f00 */
[----:B--2---:R-:W-:Y:S05]  /*4340*/  CALL.REL.NOINC `($__internal_88_$__cuda_sm20_div_s64) ;  /* 0x0000001000a07944 */ /* 0x004fea0003c00000 */
.L_x_3949:
[----:B--2---:R-:W-:Y:S05]  /*4350*/  BSYNC.RECONVERGENT B2 ;  /* 0x0000000000027941 */ /* 0x004fea0003800200 */
.L_x_3947:
        /* <DEDUP_REMOVED lines=15> */
.L_x_3946:
[----:B--2---:R-:W-:Y:S05]  /*4450*/  BSYNC.RECONVERGENT B1 ;  /* 0x0000000000017941 */ /* 0x004fea0003800200 */
.L_x_3945:
[----:B------:R-:W-:-:S04]  /*4460*/  IADD3 R6, P1, PT, R4, R6, RZ ;  /* 0x0000000604067210 */ /* 0x000fc80007f3e0ff */
[----:B------:R-:W-:Y:S01]  /*4470*/  IADD3.X R5, PT, PT, RZ, R5, RZ, P1, !PT ;  /* 0x00000005ff057210 */ /* 0x000fe20000ffe4ff */
[----:B------:R-:W-:Y:S08]  /*4480*/  @P0 BRA `(.L_x_3950) ;  /* 0xfffffff800e00947 */ /* 0x000ff0000383ffff */
.L_x_3944:
[----:B0-234-:R-:W-:Y:S05]  /*4490*/  BSYNC B0 ;  /* 0x0000000000007941 */ /* 0x01dfea0003800000 */
.L_x_3943:
[----:B------:R-:W0:Y:S01]  /*44a0*/  LDC.64 R12, c[0x0][0x868] ;  /* 0x00021a00ff0c7b82 */ /* 0x000e220000000a00 */
[----:B------:R-:W-:-:S04]  /*44b0*/  ISETP.GE.U32.AND P0, PT, R21, 0x3, PT ;  /* 0x000000031500780c */ /* 0x000fc80003f06070 */
[----:B------:R-:W-:-:S13]  /*44c0*/  ISETP.GE.U32.AND.EX P0, PT, R14, RZ, PT, P0 ;  /* 0x000000ff0e00720c */ /* 0x000fda0003f06100 */
[----:B------:R-:W-:Y:S05]  /*44d0*/  @!P0 EXIT ;  /* 0x000000000000894d */ /* 0x000fea0003800000 */
[----:B------:R-:W-:Y:S01]  /*44e0*/  BSSY B0, `(.L_x_3951) ;  /* 0x000010d000007945 */ /* 0x000fe20003800000 */
.L_x_3972:
        /* <DEDUP_REMOVED lines=44> */
.L_x_3955:
[----:B------:R-:W-:Y:S01]  /*47b0*/  IMAD.U32 R2, RZ, RZ, UR4 ;  /* 0x00000004ff027e24 */ /* 0x000fe2000f8e00ff */
[----:B------:R-:W-:Y:S02]  /*47c0*/  MOV R0, UR5 ;  /* 0x0000000500007c02 */ /* 0x000fe40008000f00 */
[----:B------:R-:W-:-:S07]  /*47d0*/  MOV R7, 0x47f0 ;  /* 0x000047f000077802 */ /* 0x000fce0000000f00 */
[----:B------:R-:W-:Y:S05]  /*47e0*/  CALL.REL.NOINC `($__internal_88_$__cuda_sm20_div_s64) ;  /* 0x0000000c00787944 */ /* 0x000fea0003c00000 */
.L_x_3956:
[----:B------:R-:W-:Y:S05]  /*47f0*/  BSYNC.RECONVERGENT B2 ;  /* 0x0000000000027941 */ /* 0x000fea0003800200 */
.L_x_3954:
        /* <DEDUP_REMOVED lines=15> */
.L_x_3953:
[----:B------:R-:W-:Y:S05]  /*48f0*/  BSYNC.RECONVERGENT B1 ;  /* 0x0000000000017941 */ /* 0x000fea0003800200 */
.L_x_3952:
        /* <DEDUP_REMOVED lines=45> */
.L_x_3960:
[----:B------:R-:W-:Y:S01]  /*4bd0*/  MOV R2, UR4 ;  /* 0x0000000400027c02 */ /* 0x000fe20008000f00 */
[----:B------:R-:W-:Y:S01]  /*4be0*/  IMAD.U32 R0, RZ, RZ, UR5 ;  /* 0x00000005ff007e24 */ /* 0x000fe2000f8e00ff */
[----:B------:R-:W-:-:S07]  /*4bf0*/  MOV R7, 0x4c10 ;  /* 0x00004c1000077802 */ /* 0x000fce0000000f00 */
[----:B------:R-:W-:Y:S05]  /*4c00*/  CALL.REL.NOINC `($__internal_88_$__cuda_sm20_div_s64) ;  /* 0x0000000800707944 */ /* 0x000fea0003c00000 */
.L_x_3961:
[----:B------:R-:W-:Y:S05]  /*4c10*/  BSYNC.RECONVERGENT B2 ;  /* 0x0000000000027941 */ /* 0x000fea0003800200 */
.L_x_3959:
        /* <DEDUP_REMOVED lines=15> */
.L_x_3958:
[----:B------:R-:W-:Y:S05]  /*4d10*/  BSYNC.RECONVERGENT B1 ;  /* 0x0000000000017941 */ /* 0x000fea0003800200 */
.L_x_3957:
        /* <DEDUP_REMOVED lines=45> */
.L_x_3965:
[----:B------:R-:W-:Y:S01]  /*4ff0*/  IMAD.U32 R2, RZ, RZ, UR4 ;  /* 0x00000004ff027e24 */ /* 0x000fe2000f8e00ff */
[----:B------:R-:W-:Y:S02]  /*5000*/  MOV R0, UR5 ;  /* 0x0000000500007c02 */ /* 0x000fe40008000f00 */
[----:B------:R-:W-:-:S07]  /*5010*/  MOV R7, 0x5030 ;  /* 0x0000503000077802 */ /* 0x000fce0000000f00 */
[----:B------:R-:W-:Y:S05]  /*5020*/  CALL.REL.NOINC `($__internal_88_$__cuda_sm20_div_s64) ;  /* 0x0000000400687944 */ /* 0x000fea0003c00000 */
.L_x_3966:
[----:B------:R-:W-:Y:S05]  /*5030*/  BSYNC.RECONVERGENT B2 ;  /* 0x0000000000027941 */ /* 0x000fea0003800200 */
.L_x_3964:
        /* <DEDUP_REMOVED lines=15> */
.L_x_3963:
[----:B------:R-:W-:Y:S05]  /*5130*/  BSYNC.RECONVERGENT B1 ;  /* 0x0000000000017941 */ /* 0x000fea0003800200 */
.L_x_3962:
        /* <DEDUP_REMOVED lines=45> */
.L_x_3970:
[----:B------:R-:W-:Y:S01]  /*5410*/  MOV R2, UR4 ;  /* 0x0000000400027c02 */ /* 0x000fe20008000f00 */
[----:B------:R-:W-:Y:S01]  /*5420*/  IMAD.U32 R0, RZ, RZ, UR5 ;  /* 0x00000005ff007e24 */ /* 0x000fe2000f8e00ff */
[----:B------:R-:W-:-:S07]  /*5430*/  MOV R7, 0x5450 ;  /* 0x0000545000077802 */ /* 0x000fce0000000f00 */
[----:B------:R-:W-:Y:S05]  /*5440*/  CALL.REL.NOINC `($__internal_88_$__cuda_sm20_div_s64) ;  /* 0x0000000000607944 */ /* 0x000fea0003c00000 */
.L_x_3971:
[----:B------:R-:W-:Y:S05]  /*5450*/  BSYNC.RECONVERGENT B2 ;  /* 0x0000000000027941 */ /* 0x000fea0003800200 */
.L_x_3969:
        /* <DEDUP_REMOVED lines=15> */
.L_x_3968:
[----:B------:R-:W-:Y:S05]  /*5550*/  BSYNC.RECONVERGENT B1 ;  /* 0x0000000000017941 */ /* 0x000fea0003800200 */
.L_x_3967:
[----:B------:R-:W-:-:S04]  /*5560*/  IADD3 R6, P0, PT, R4, R6, RZ ;  /* 0x0000000604067210 */ /* 0x000fc80007f1e0ff */
[----:B------:R-:W-:Y:S02]  /*5570*/  IADD3.X R5, PT, PT, RZ, R5, RZ, P0, !PT ;  /* 0x00000005ff057210 */ /* 0x000fe400007fe4ff */
[----:B------:R-:W-:-:S04]  /*5580*/  ISETP.GE.U32.AND P0, PT, R6, UR32, PT ;  /* 0x0000002006007c0c */ /* 0x000fc8000bf06070 */
[----:B------:R-:W-:-:S13]  /*5590*/  ISETP.GE.AND.EX P0, PT, R5, UR33, PT, P0 ;  /* 0x0000002105007c0c */ /* 0x000fda000bf06300 */
[----:B------:R-:W-:Y:S05]  /*55a0*/  @!P0 BRA `(.L_x_3972) ;  /* 0xffffffec00d08947 */ /* 0x000fea000383ffff */
[----:B------:R-:W-:Y:S05]  /*55b0*/  BSYNC B0 ;  /* 0x0000000000007941 */ /* 0x000fea0003800000 */
.L_x_3951:
[----:B------:R-:W-:Y:S05]  /*55c0*/  EXIT ;  /* 0x000000000000794d */ /* 0x000fea0003800000 */
        .weak           $__internal_88_$__cuda_sm20_div_s64
        .type           $__internal_88_$__cuda_sm20_div_s64,@function
        .size           $__internal_88_$__cuda_sm20_div_s64,($__internal_89_$__cuda_sm20_div_u64 - $__internal_88_$__cuda_sm20_div_s64)
$__internal_88_$__cuda_sm20_div_s64:
        /* <DEDUP_REMOVED lines=86> */
[----:B------:R-:W-:Y:S06]  /*5b30*/  RET.REL.NODEC R10 `(_ZN2at4cuda17kernelHistogram1DIlilLi1ELi2ELin1ELNS0_23CUDAHistogramMemoryTypeE1EZNS0_21CUDA_tensor_histogramIliLb0EEEbNS_6TensorES4_S4_lNS_14AccumulateTypeIT0_Lb1EE4typeES8_NS0_13TensorArgTypeES9_S9_EUllE0_EEvNS0_6detail10TensorInfoIT_T1_EESF_NSC_IKS6_SE_EElS8_S8_SE_T6_) ;  /* 0xffffffa40a307950 */ /* 0x000fec0003c3ffff */
        .weak           $__internal_89_$__cuda_sm20_div_u64
        .type           $__internal_89_$__cuda_sm20_div_u64,@function
        .size           $__internal_89_$__cuda_sm20_div_u64,(.L_x_6465 - $__internal_89_$__cuda_sm20_div_u64)
$__internal_89_$__cuda_sm20_div_u64:
        /* <DEDUP_REMOVED lines=69> */
[----:B------:R-:W-:Y:S06]  /*5f90*/  RET.REL.NODEC R2 `(_ZN2at4cuda17kernelHistogram1DIlilLi1ELi2ELin1ELNS0_23CUDAHistogramMemoryTypeE1EZNS0_21CUDA_tensor_histogramIliLb0EEEbNS_6TensorES4_S4_lNS_14AccumulateTypeIT0_Lb1EE4typeES8_NS0_13TensorArgTypeES9_S9_EUllE0_EEvNS0_6detail10TensorInfoIT_T1_EESF_NSC_IKS6_SE_EElS8_S8_SE_T6_) ;  /* 0xffffffa002187950 */ /* 0x000fec0003c3ffff */
.L_x_3973:
        /* <DEDUP_REMOVED lines=14> */
.L_x_6465:


//--------------------- .text._ZN2at4cuda17kernelHistogram1DIlilLi1ELi2ELin1ELNS0_23CUDAHistogramMemoryTypeE0EZNS0_21CUDA_tensor_histogramIliLb0EEEbNS_6TensorES4_S4_lNS_14AccumulateTypeIT0_Lb1EE4typeES8_NS0_13TensorArgTypeES9_S9_EUllE0_EEvNS0_6detail10TensorInfoIT_T1_EESF_NSC_IKS6_SE_EElS8_S8_SE_T6_ --------------------------
	.section	.text._ZN2at4cuda17kernelHistogram1DIlilLi1ELi2ELin1ELNS0_23CUDAHistogramMemoryTypeE0EZNS0_21CUDA_tensor_histogramIliLb0EEEbNS_6TensorES4_S4_lNS_14AccumulateTypeIT0_Lb1EE4typeES8_NS0_13TensorArgTypeES9_S9_EUllE0_EEvNS0_6detail10TensorInfoIT_T1_EESF_NSC_IKS6_SE_EElS8_S8_SE_T6_,"ax",@progbits
	.align	128
        .global         _ZN2at4cuda17kernelHistogram1DIlilLi1ELi2ELin1ELNS0_23CUDAHistogramMemoryTypeE0EZNS0_21CUDA_tensor_histogramIliLb0EEEbNS_6TensorES4_S4_lNS_14AccumulateTypeIT0_Lb1EE4typeES8_NS0_13TensorArgTypeES9_S9_EUllE0_EEvNS0_6detail10TensorInfoIT_T1_EESF_NSC_IKS6_SE_EElS8_S8_SE_T6_
        .type           _ZN2at4cuda17kernelHistogram1DIlilLi1ELi2ELin1ELNS0_23CUDAHistogramMemoryTypeE0EZNS0_21CUDA_tensor_histogramIliLb0EEEbNS_6TensorES4_S4_lNS_14AccumulateTypeIT0_Lb1EE4typeES8_NS0_13TensorArgTypeES9_S9_EUllE0_EEvNS0_6detail10TensorInfoIT_T1_EESF_NSC_IKS6_SE_EElS8_S8_SE_T6_,@function
        .size           _ZN2at4cuda17kernelHistogram1DIlilLi1ELi2ELin1ELNS0_23CUDAHistogramMemoryTypeE0EZNS0_21CUDA_tensor_histogramIliLb0EEEbNS_6TensorES4_S4_lNS_14AccumulateTypeIT0_Lb1EE4typeES8_NS0_13TensorArgTypeES9_S9_EUllE0_EEvNS0_6detail10TensorInfoIT_T1_EESF_NSC_IKS6_SE_EElS8_S8_SE_T6_,(.L_x_6467 - _ZN2at4cuda17kernelHistogram1DIlilLi1ELi2ELin1ELNS0_23CUDAHistogramMemoryTypeE0EZNS0_21CUDA_tensor_histogramIliLb0EEEbNS_6TensorES4_S4_lNS_14AccumulateTypeIT0_Lb1EE4typeES8_NS0_13TensorArgTypeES9_S9_EUllE0_EEvNS0_6detail10TensorInfoIT_T1_EESF_NSC_IKS6_SE_EElS8_S8_SE_T6_)
        .other          _ZN2at4cuda17kernelHistogram1DIlilLi1ELi2ELin1ELNS0_23CUDAHistogramMemoryTypeE0EZNS0_21CUDA_tensor_histogramIliLb0EEEbNS_6TensorES4_S4_lNS_14AccumulateTypeIT0_Lb1EE4typeES8_NS0_13TensorArgTypeES9_S9_EUllE0_EEvNS0_6detail10TensorInfoIT_T1_EESF_NSC_IKS6_SE_EElS8_S8_SE_T6_,@"STO_CUDA_ENTRY STV_DEFAULT"
_ZN2at4cuda17kernelHistogram1DIlilLi1ELi2ELin1ELNS0_23CUDAHistogramMemoryTypeE0EZNS0_21CUDA_tensor_histogramIliLb0EEEbNS_6TensorES4_S4_lNS_14AccumulateTypeIT0_Lb1EE4typeES8_NS0_13TensorArgTypeES9_S9_EUllE0_EEvNS0_6detail10TensorInfoIT_T1_EESF_NSC_IKS6_SE_EElS8_S8_SE_T6_:
.text._ZN2at4cuda17kernelHistogram1DIlilLi1ELi2ELin1ELNS0_23CUDAHistogramMemoryTypeE0EZNS0_21CUDA_tensor_histogramIliLb0EEEbNS_6TensorES4_S4_lNS_14AccumulateTypeIT0_Lb1EE4typeES8_NS0_13TensorArgTypeES9_S9_EUllE0_EEvNS0_6detail10TensorInfoIT_T1_EESF_NSC_IKS6_SE_EElS8_S8_SE_T6_:
        /* <DEDUP_REMOVED lines=45> */
.L_x_3977:
[----:B------:R-:W-:Y:S01]  /*02d0*/  IMAD.MOV.U32 R3, RZ, RZ, R6 ;  /* 0x000000ffff037224 */ /* 0x000fe200078e0006 */
[----:B------:R-:W-:-:S07]  /*02e0*/  MOV R8, 0x300 ;  /* 0x0000030000087802 */ /* 0x000fce0000000f00 */
[----:B------:R-:W-:Y:S05]  /*02f0*/  CALL.REL.NOINC `($__internal_91_$__cuda_sm20_div_u64) ;  /* 0x0000006800387944 */ /* 0x000fea0003c00000 */
.L_x_3978:
[----:B------:R-:W-:Y:S05]  /*0300*/  BSYNC.RECONVERGENT B1 ;  /* 0x0000000000017941 */ /* 0x000fea0003800200 */
.L_x_3976:
        /* <DEDUP_REMOVED lines=20> */
.L_x_3981:
        /* <DEDUP_REMOVED lines=9> */
.L_x_3980:
[----:B------:R-:W-:Y:S05]  /*04e0*/  BSYNC.RECONVERGENT B1 ;  /* 0x0000000000017941 */ /* 0x000fea0003800200 */
.L_x_3979:
[----:B------:R-:W-:Y:S05]  /*04f0*/  @!P1 BRA `(.L_x_3975) ;  /* 0x0000000000409947 */ /* 0x000fea0003800000 */
[----:B------:R-:W0:Y:S01]  /*0500*/  S2R R3, SR_CgaCtaId ;  /* 0x0000000000037919 */ /* 0x000e220000008800 */
[----:B------:R-:W-:-:S04]  /*0510*/  MOV R0, 0x400 ;  /* 0x0000040000007802 */ /* 0x000fc80000000f00 */
[----:B0-----:R-:W-:-:S07]  /*0520*/  LEA R2, R3, R0, 0x18 ;  /* 0x0000000003027211 */ /* 0x001fce00078ec0ff */
.L_x_3982:
        /* <DEDUP_REMOVED lines=13> */
.L_x_3975:
[----:B------:R-:W-:Y:S05]  /*0600*/  BSYNC.RECONVERGENT B0 ;  /* 0x0000000000007941 */ /* 0x000fea0003800200 */
.L_x_3974:
        /* <DEDUP_REMOVED lines=24> */
.L_x_4042:
        /* <DEDUP_REMOVED lines=10> */
.L_x_4010:
        /* <DEDUP_REMOVED lines=34> */
.L_x_3987:
[----:B------:R-:W-:Y:S01]  /*0a50*/  IMAD.MOV.U32 R7, RZ, RZ, R15 ;  /* 0x000000ffff077224 */ /* 0x000fe200078e000f */
[----:B------:R-:W-:Y:S01]  /*0a60*/  MOV R5, R12 ;  /* 0x0000000c00057202 */ /* 0x000fe20000000f00 */
[----:B------:R-:W-:Y:S01]  /*0a70*/  IMAD.MOV.U32 R4, RZ, RZ, R13 ;  /* 0x000000ffff047224 */ /* 0x000fe200078e000d */
[----:B------:R-:W-:-:S07]  /*0a80*/  MOV R3, 0xaa0 ;  /* 0x00000aa000037802 */ /* 0x000fce0000000f00 */
[----:B------:R-:W-:Y:S05]  /*0a90*/  CALL.REL.NOINC `($__internal_90_$__cuda_sm20_div_s64) ;  /* 0x0000005800f47944 */ /* 0x000fea0003c00000 */
        /* <DEDUP_REMOVED lines=11> */
.L_x_3988:
[----:B------:R-:W-:Y:S05]  /*0b50*/  BSYNC.RECONVERGENT B0 ;  /* 0x0000000000007941 */ /* 0x000fea0003800200 */
.L_x_3986:
        /* <DEDUP_REMOVED lines=40> */
.L_x_3990:
[----:B------:R-:W-:Y:S01]  /*0de0*/  IMAD.MOV.U32 R7, RZ, RZ, R12 ;  /* 0x000000ffff077224 */ /* 0x000fe200078e000c */
[----:B------:R-:W-:Y:S01]  /*0df0*/  MOV R5, R14 ;  /* 0x0000000e00057202 */ /* 0x000fe20000000f00 */
[----:B------:R-:W-:Y:S01]  /*0e00*/  IMAD.MOV.U32 R6, RZ, RZ, R13 ;  /* 0x000000ffff067224 */ /* 0x000fe200078e000d */
[----:B------:R-:W-:Y:S01]  /*0e10*/  MOV R3, 0xe40 ;  /* 0x00000e4000037802 */ /* 0x000fe20000000f00 */
[----:B------:R-:W-:-:S07]  /*0e20*/  IMAD.MOV.U32 R4, RZ, RZ, R15 ;  /* 0x000000ffff047224 */ /* 0x000fce00078e000f */
[----:B------:R-:W-:Y:S05]  /*0e30*/  CALL.REL.NOINC `($__internal_90_$__cuda_sm20_div_s64) ;  /* 0x00000058000c7944 */ /* 0x000fea0003c00000 */
        /* <DEDUP_REMOVED lines=10> */
.L_x_3991:
[----:B------:R-:W-:Y:S05]  /*0ee0*/  BSYNC.RECONVERGENT B0 ;  /* 0x0000000000007941 */ /* 0x000fea0003800200 */
.L_x_3989:
        /* <DEDUP_REMOVED lines=38> */
.L_x_3993:
[----:B------:R-:W-:Y:S01]  /*1150*/  IMAD.MOV.U32 R7, RZ, RZ, R12 ;  /* 0x000000ffff077224 */ /* 0x000fe200078e000c */
[----:B------:R-:W-:Y:S01]  /*1160*/  MOV R5, R14 ;  /* 0x0000000e00057202 */ /* 0x000fe20000000f00 */
[----:B------:R-:W-:Y:S01]  /*1170*/  IMAD.MOV.U32 R6, RZ, RZ, R13 ;  /* 0x000000ffff067224 */ /* 0x000fe200078e000d */
[----:B------:R-:W-:Y:S01]  /*1180*/  MOV R3, 0x11b0 ;  /* 0x000011b000037802 */ /* 0x000fe20000000f00 */
[----:B------:R-:W-:-:S07]  /*1190*/  IMAD.MOV.U32 R4, RZ, RZ, R15 ;  /* 0x000000ffff047224 */ /* 0x000fce00078e000f */
[----:B------:R-:W-:Y:S05]  /*11a0*/  CALL.REL.NOINC `($__internal_90_$__cuda_sm20_div_s64) ;  /* 0x0000005400307944 */ /* 0x000fea0003c00000 */
        /* <DEDUP_REMOVED lines=11> */
.L_x_3994:
[----:B------:R-:W-:Y:S05]  /*1260*/  BSYNC.RECONVERGENT B0 ;  /* 0x0000000000007941 */ /* 0x000fea0003800200 */
.L_x_3992:
        /* <DEDUP_REMOVED lines=37> */
.L_x_3996:
        /* <DEDUP_REMOVED lines=16> */
.L_x_3997:
[----:B------:R-:W-:Y:S05]  /*15c0*/  BSYNC.RECONVERGENT B0 ;  /* 0x0000000000007941 */ /* 0x000fea0003800200 */
.L_x_3995:
        /* <DEDUP_REMOVED lines=38> */
.L_x_3999:
        /* <DEDUP_REMOVED lines=16> */
.L_x_4000:
[----:B------:R-:W-:Y:S05]  /*1930*/  BSYNC.RECONVERGENT B0 ;  /* 0x0000000000007941 */ /* 0x000fea0003800200 */
.L_x_3998:
        /* <DEDUP_REMOVED lines=38> */
.L_x_4002:
        /* <DEDUP_REMOVED lines=16> */
.L_x_4003:
[----:B------:R-:W-:Y:S05]  /*1ca0*/  BSYNC.RECONVERGENT B0 ;  /* 0x0000000000007941 */ /* 0x000fea0003800200 */
.L_x_4001:
        /* <DEDUP_REMOVED lines=38> */
.L_x_4005:
        /* <DEDUP_REMOVED lines=16> */
.L_x_4006:
[----:B------:R-:W-:Y:S05]  /*2010*/  BSYNC.RECONVERGENT B0 ;  /* 0x0000000000007941 */ /* 0x000fea0003800200 */
.L_x_4004:
        /* <DEDUP_REMOVED lines=37> */
.L_x_4008:
[----:B------:R-:W-:Y:S01]  /*2270*/  MOV R7, R12 ;  /* 0x0000000c00077202 */ /* 0x000fe20000000f00 */
[----:B------:R-:W-:Y:S01]  /*2280*/  IMAD.MOV.U32 R6, RZ, RZ, R13 ;  /* 0x000000ffff067224 */ /* 0x000fe200078e000d */
[----:B------:R-:W-:Y:S01]  /*2290*/  MOV R4, R15 ;  /* 0x0000000f00047202 */ /* 0x000fe20000000f00 */
[----:B------:R-:W-:Y:S01]  /*22a0*/  IMAD.MOV.U32 R5, RZ, RZ, R14 ;  /* 0x000000ffff057224 */ /* 0x000fe200078e000e */
[----:B------:R-:W-:-:S07]  /*22b0*/  MOV R3, 0x22d0 ;  /* 0x000022d000037802 */ /* 0x000fce0000000f00 */
[----:B------:R-:W-:Y:S05]  /*22c0*/  CALL.REL.NOINC `($__internal_90_$__cuda_sm20_div_s64) ;  /* 0x0000004000e87944 */ /* 0x000fea0003c00000 */
        /* <DEDUP_REMOVED lines=11> */
.L_x_4009:
[----:B------:R-:W-:Y:S05]  /*2380*/  BSYNC.RECONVERGENT B0 ;  /* 0x0000000000007941 */ /* 0x000fea0003800200 */
.L_x_4007:
        /* <DEDUP_REMOVED lines=11> */
.L_x_3985:
        /* <DEDUP_REMOVED lines=41> */
.L_x_4015:
        /* <DEDUP_REMOVED lines=16> */
.L_x_4016:
[----:B------:R-:W-:Y:S05]  /*27d0*/  BSYNC.RECONVERGENT B1 ;  /* 0x0000000000017941 */ /* 0x000fea0003800200 */
.L_x_4014:
        /* <DEDUP_REMOVED lines=40> */
.L_x_4018:
        /* <DEDUP_REMOVED lines=16> */
.L_x_4019:
[----:B------:R-:W-:Y:S05]  /*2b60*/  BSYNC.RECONVERGENT B1 ;  /* 0x0000000000017941 */ /* 0x000fea0003800200 */
.L_x_4017:
        /* <DEDUP_REMOVED lines=38> */
.L_x_4021:
        /* <DEDUP_REMOVED lines=17> */
.L_x_4022:
[----:B------:R-:W-:Y:S05]  /*2ee0*/  BSYNC.RECONVERGENT B1 ;  /* 0x0000000000017941 */ /* 0x000fea0003800200 */
.L_x_4020:
        /* <DEDUP_REMOVED lines=37> */
.L_x_4024:
        /* <DEDUP_REMOVED lines=17> */
.L_x_4025:
[----:B------:R-:W-:Y:S05]  /*3250*/  BSYNC.RECONVERGENT B1 ;  /* 0x0000000000017941 */ /* 0x000fea0003800200 */
.L_x_4023:
[----:B------:R0:W1:Y:S02]  /*3260*/  LDC.64 R4, c[0x0][R20+0x450] ;  /* 0x0001140014047b82 */ /* 0x0000640000000a00 */
[----:B0-----:R-:W-:Y:S01]  /*3270*/  MOV R20, R18 ;  /* 0x0000001200147202 */ /* 0x001fe20000000f00 */
[----:B-1----:R-:W-:-:S04]  /*3280*/  IMAD R5, R5, R9, RZ ;  /* 0x0000000905057224 */ /* 0x002fc800078e02ff */
[----:B------:R-:W-:-:S04]  /*3290*/  IMAD.WIDE.U32 R8, R4, R9, R20 ;  /* 0x0000000904087225 */ /* 0x000fc800078e0014 */
[----:B------:R-:W-:Y:S02]  /*32a0*/  IMAD R5, R4, R3, R5 ;  /* 0x0000000304057224 */ /* 0x000fe400078e0205 */
[----:B------:R-:W-:Y:S02]  /*32b0*/  IMAD.MOV.U32 R19, RZ, RZ, R8 ;  /* 0x000000ffff137224 */ /* 0x000fe400078e0008 */
[----:B------:R-:W-:-:S07]  /*32c0*/  IMAD.IADD R18, R9, 0x1, R5 ;  /* 0x0000000109127824 */ /* 0x000fce00078e0205 */
.L_x_4013:
        /* <DEDUP_REMOVED lines=39> */
.L_x_4028:
        /* <DEDUP_REMOVED lines=16> */
.L_x_4029:
[----:B------:R-:W-:Y:S05]  /*3640*/  BSYNC.RECONVERGENT B1 ;  /* 0x0000000000017941 */ /* 0x000fea0003800200 */
.L_x_4027:
        /* <DEDUP_REMOVED lines=39> */
.L_x_4031:
[----:B------:R-:W-:Y:S01]  /*38c0*/  IMAD.MOV.U32 R7, RZ, RZ, R12 ;  /* 0x000000ffff077224 */ /* 0x000fe200078e000c */
[----:B------:R-:W-:Y:S01]  /*38d0*/  MOV R6, R13 ;  /* 0x0000000d00067202 */ /* 0x000fe20000000f00 */
[----:B------:R-:W-:Y:S01]  /*38e0*/  IMAD.MOV.U32 R5, RZ, RZ, R14 ;  /* 0x000000ffff057224 */ /* 0x000fe200078e000e */
[----:B------:R-:W-:Y:S01]  /*38f0*/  MOV R3, 0x3920 ;  /* 0x0000392000037802 */ /* 0x000fe20000000f00 */
[----:B------:R-:W-:-:S07]  /*3900*/  IMAD.MOV.U32 R4, RZ, RZ, R15 ;  /* 0x000000ffff047224 */ /* 0x000fce00078e000f */
[----:B------:R-:W-:Y:S05]  /*3910*/  CALL.REL.NOINC `($__internal_90_$__cuda_sm20_div_s64) ;  /* 0x0000002c00547944 */ /* 0x000fea0003c00000 */
        /* <DEDUP_REMOVED lines=11> */
.L_x_4032:
[----:B------:R-:W-:Y:S05]  /*39d0*/  BSYNC.RECONVERGENT B1 ;  /* 0x0000000000017941 */ /* 0x000fea0003800200 */
.L_x_4030:
[----:B------:R0:W1:Y:S02]  /*39e0*/  LDC.64 R4, c[0x0][R20+0x450] ;  /* 0x0001140014047b82 */ /* 0x0000640000000a00 */
[----:B0-----:R-:W-:Y:S02]  /*39f0*/  IMAD.MOV.U32 R20, RZ, RZ, R18 ;  /* 0x000000ffff147224 */ /* 0x001fe400078e0012 */
[-C--:B-1----:R-:W-:Y:S02]  /*3a00*/  IMAD R5, R5, R9.reuse, RZ ;  /* 0x0000000905057224 */ /* 0x082fe400078e02ff */
[----:B------:R-:W-:-:S04]  /*3a10*/  IMAD.WIDE.U32 R8, R4, R9, R20 ;  /* 0x0000000904087225 */ /* 0x000fc800078e0014 */
[----:B------:R-:W-:Y:S02]  /*3a20*/  IMAD R5, R4, R3, R5 ;  /* 0x0000000304057224 */ /* 0x000fe400078e0205 */
[----:B------:R-:W-:-:S03]  /*3a30*/  IMAD.MOV.U32 R19, RZ, RZ, R8 ;  /* 0x000000ffff137224 */ /* 0x000fc600078e0008 */
[----:B------:R-:W-:-:S07]  /*3a40*/  IADD3 R18, PT, PT, R9, R5, RZ ;  /* 0x0000000509127210 */ /* 0x000fce0007ffe0ff */
.L_x_4026:
        /* <DEDUP_REMOVED lines=36> */
.L_x_4034:
[----:B------:R-:W-:Y:S01]  /*3c90*/  IMAD.MOV.U32 R7, RZ, RZ, R15 ;  /* 0x000000ffff077224 */ /* 0x000fe200078e000f */
[----:B------:R-:W-:Y:S01]  /*3ca0*/  MOV R4, R13 ;  /* 0x0000000d00047202 */ /* 0x000fe20000000f00 */
[----:B------:R-:W-:Y:S01]  /*3cb0*/  IMAD.MOV.U32 R5, RZ, RZ, R12 ;  /* 0x000000ffff057224 */ /* 0x000fe200078e000c */
[----:B------:R-:W-:-:S07]  /*3cc0*/  MOV R3, 0x3ce0 ;  /* 0x00003ce000037802 */ /* 0x000fce0000000f00 */
[----:B------:R-:W-:Y:S05]  /*3cd0*/  CALL.REL.NOINC `($__internal_90_$__cuda_sm20_div_s64) ;  /* 0x0000002800647944 */ /* 0x000fea0003c00000 */
        /* <DEDUP_REMOVED lines=11> */
.L_x_4035:
[----:B------:R-:W-:Y:S05]  /*3d90*/  BSYNC.RECONVERGENT B1 ;  /* 0x0000000000017941 */ /* 0x000fea0003800200 */
.L_x_4033:
        /* <DEDUP_REMOVED lines=9> */
.L_x_4012:
[----:B------:R-:W-:Y:S05]  /*3e30*/  BSYNC.RECONVERGENT B0 ;  /* 0x0000000000007941 */ /* 0x000fea0003800200 */
.L_x_4011:
        /* <DEDUP_REMOVED lines=51> */
.L_x_4039:
[----:B------:R-:W-:Y:S01]  /*4170*/  IMAD.MOV.U32 R7, RZ, RZ, R4 ;  /* 0x000000ffff077224 */ /* 0x000fe200078e0004 */
[----:B------:R-:W-:Y:S01]  /*4180*/  MOV R5, R2 ;  /* 0x0000000200057202 */ /* 0x000fe20000000f00 */
[----:B------:R-:W-:Y:S01]  /*4190*/  IMAD.MOV.U32 R4, RZ, RZ, R28 ;  /* 0x000000ffff047224 */ /* 0x000fe200078e001c */
[----:B------:R-:W-:-:S07]  /*41a0*/  MOV R3, 0x41c0 ;  /* 0x000041c000037802 */ /* 0x000fce0000000f00 */
[----:B------:R-:W-:Y:S05]  /*41b0*/  CALL.REL.NOINC `($__internal_90_$__cuda_sm20_div_s64) ;  /* 0x00000024002c7944 */ /* 0x000fea0003c00000 */
.L_x_4040:
[----:B------:R-:W-:Y:S05]  /*41c0*/  BSYNC.RECONVERGENT B1 ;  /* 0x0000000000017941 */ /* 0x000fea0003800200 */
.L_x_4038:
        /* <DEDUP_REMOVED lines=10> */
.L_x_4041:
[----:B------:R-:W0:Y:S02]  /*4270*/  LDS.64 R4, [R3] ;  /* 0x0000000003047984 */ /* 0x000e240000000a00 */
[----:B0-----:R-:W-:-:S04]  /*4280*/  IADD3 R6, P0, PT, R4, 0x1, RZ ;  /* 0x0000000104067810 */ /* 0x001fc80007f1e0ff */
[----:B------:R-:W-:-:S08]  /*4290*/  IADD3.X R7, PT, PT, RZ, R5, RZ, P0, !PT ;  /* 0x00000005ff077210 */ /* 0x000fd000007fe4ff */
[----:B------:R-:W0:Y:S02]  /*42a0*/  ATOMS.CAST.SPIN.64 P0, [R3], R4, R6 ;  /* 0x000000040300758d */ /* 0x000e240001800406 */
[----:B0-----:R-:W-:Y:S05]  /*42b0*/  @!P0 BRA `(.L_x_4041) ;  /* 0xfffffffc00ec8947 */ /* 0x001fea000383ffff */
.L_x_4037:
[----:B------:R-:W-:Y:S05]  /*42c0*/  BSYNC.RECONVERGENT B0 ;  /* 0x0000000000007941 */ /* 0x000fea0003800200 */
.L_x_4036:
[----:B------:R-:W0:Y:S01]  /*42d0*/  LDCU.64 UR6, c[0x0][0x878] ;  /* 0x00010f00ff0677ac */ /* 0x000e220008000a00 */
[----:B------:R-:W-:-:S05]  /*42e0*/  IADD3 R27, P0, PT, R32, R27, RZ ;  /* 0x0000001b201b7210 */ /* 0x000fca0007f1e0ff */
[----:B------:R-:W-:Y:S01]  /*42f0*/  IMAD.X R29, RZ, RZ, R29, P0 ;  /* 0x000000ffff1d7224 */ /* 0x000fe200000e061d */
[----:B0-----:R-:W-:-:S04]  /*4300*/  ISETP.GE.U32.AND P0, PT, R27, UR6, PT ;  /* 0x000000061b007c0c */ /* 0x001fc8000bf06070 */
[----:B------:R-:W-:-:S13]  /*4310*/  ISETP.GE.AND.EX P0, PT, R29, UR7, PT, P0 ;  /* 0x000000071d007c0c */ /* 0x000fda000bf06300 */
[----:B------:R-:W-:Y:S05]  /*4320*/  @!P0 BRA `(.L_x_4042) ;  /* 0xffffffc400188947 */ /* 0x000fea000383ffff */
[----:B------:R-:W-:Y:S05]  /*4330*/  BRA `(.L_x_3983) ;  /* 0x0000001800947947 */ /* 0x000fea0003800000 */
.L_x_3984:
        /* <DEDUP_REMOVED lines=34> */
.L_x_4044:
[----:B------:R-:W-:Y:S01]  /*4560*/  IMAD.MOV.U32 R3, RZ, RZ, R6 ;  /* 0x000000ffff037224 */ /* 0x000fe200078e0006 */
[----:B------:R-:W-:Y:S02]  /*4570*/  MOV R10, R32 ;  /* 0x00000020000a7202 */ /* 0x000fe40000000f00 */
[----:B------:R-:W-:-:S07]  /*4580*/  MOV R8, 0x45a0 ;  /* 0x000045a000087802 */ /* 0x000fce0000000f00 */
[----:B------:R-:W-:Y:S05]  /*4590*/  CALL.REL.NOINC `($__internal_91_$__cuda_sm20_div_u64) ;  /* 0x0000002400907944 */ /* 0x000fea0003c00000 */
.L_x_4045:
[----:B------:R-:W-:Y:S05]  /*45a0*/  BSYNC.RECONVERGENT B0 ;  /* 0x0000000000007941 */ /* 0x000fea0003800200 */
.L_x_4043:
        /* <DEDUP_REMOVED lines=14> */
.L_x_4054:
        /* <DEDUP_REMOVED lines=53> */
.L_x_4051:
[----:B------:R-:W-:Y:S01]  /*49e0*/  IMAD.MOV.U32 R7, RZ, RZ, R4 ;  /* 0x000000ffff077224 */ /* 0x000fe200078e0004 */
[----:B------:R-:W-:Y:S01]  /*49f0*/  MOV R4, R28 ;  /* 0x0000001c00047202 */ /* 0x000fe20000000f00 */
[----:B------:R-:W-:Y:S01]  /*4a00*/  IMAD.MOV.U32 R5, RZ, RZ, R2 ;  /* 0x000000ffff057224 */ /* 0x000fe200078e0002 */
[----:B------:R-:W-:-:S07]  /*4a10*/  MOV R3, 0x4a30 ;  /* 0x00004a3000037802 */ /* 0x000fce0000000f00 */
[----:B------:R-:W-:Y:S05]  /*4a20*/  CALL.REL.NOINC `($__internal_90_$__cuda_sm20_div_s64) ;  /* 0x0000001c00107944 */ /* 0x000fea0003c00000 */
[----:B------:R-:W-:-:S07]  /*4a30*/  IMAD.MOV.U32 R3, RZ, RZ, R5 ;  /* 0x000000ffff037224 */ /* 0x000fce00078e0005 */
.L_x_4052:
[----:B------:R-:W-:Y:S05]  /*4a40*/  BSYNC.RECONVERGENT B2 ;  /* 0x0000000000027941 */ /* 0x000fea0003800200 */
.L_x_4050:
[----:B------:R-:W0:Y:S01]  /*4a50*/  LDCU.64 UR6, c[0x0][0x860] ;  /* 0x00010c00ff0677ac */ /* 0x000e220008000a00 */
[----:B------:R-:W-:Y:S02]  /*4a60*/  SHF.R.S32.HI R4, RZ, 0x1f, R3 ;  /* 0x0000001fff047819 */ /* 0x000fe40000011403 */
[----:B0-----:R-:W-:-:S04]  /*4a70*/  ISETP.NE.U32.AND P1, PT, R3, UR6, PT ;  /* 0x0000000603007c0c */ /* 0x001fc8000bf25070 */
[----:B------:R-:W-:-:S04]  /*4a80*/  ISETP.NE.AND.EX P1, PT, R4, UR7, PT, P1 ;  /* 0x0000000704007c0c */ /* 0x000fc8000bf25310 */
[----:B------:R-:W-:-:S05]  /*4a90*/  SEL R4, RZ, 0xffffffff, P1 ;  /* 0xffffffffff047807 */ /* 0x000fca0000800000 */
[----:B------:R-:W-:-:S05]  /*4aa0*/  IMAD.IADD R3, R3, 0x1, R4 ;  /* 0x0000000103037824 */ /* 0x000fca00078e0204 */
[----:B------:R-:W-:-:S07]  /*4ab0*/  LEA R3, R3, R18, 0x3 ;  /* 0x0000001203037211 */ /* 0x000fce00078e18ff */
.L_x_4053:
[----:B------:R-:W0:Y:S02]  /*4ac0*/  LDS.64 R4, [R3] ;  /* 0x0000000003047984 */ /* 0x000e240000000a00 */
[----:B0-----:R-:W-:-:S05]  /*4ad0*/  IADD3 R6, P1, PT, R4, 0x1, RZ ;  /* 0x0000000104067810 */ /* 0x001fca0007f3e0ff */
[----:B------:R-:W-:-:S07]  /*4ae0*/  IMAD.X R7, RZ, RZ, R5, P1 ;  /* 0x000000ffff077224 */ /* 0x000fce00008e0605 */
[----:B------:R-:W0:Y:S02]  /*4af0*/  ATOMS.CAST.SPIN.64 P1, [R3], R4, R6 ;  /* 0x000000040300758d */ /* 0x000e240001820406 */
[----:B0-----:R-:W-:Y:S05]  /*4b00*/  @!P1 BRA `(.L_x_4053) ;  /* 0xfffffffc00ec9947 */ /* 0x001fea000383ffff */
.L_x_4049:
[----:B------:R-:W-:Y:S05]  /*4b10*/  BSYNC.RECONVERGENT B1 ;  /* 0x0000000000017941 */ /* 0x000fea0003800200 */
.L_x_4048:
[----:B------:R-:W-:-:S05]  /*4b20*/  IADD3 R27, P1, PT, R32, R27, RZ ;  /* 0x0000001b201b7210 */ /* 0x000fca0007f3e0ff */
[----:B------:R-:W-:Y:S01]  /*4b30*/  IMAD.X R29, RZ, RZ, R29, P1 ;  /* 0x000000ffff1d7224 */ /* 0x000fe200008e061d */
[----:B------:R-:W-:Y:S07]  /*4b40*/  @P0 BRA `(.L_x_4054) ;  /* 0xfffffff800d00947 */ /* 0x000fee000383ffff */
.L_x_4047:
[----:B------:R-:W-:Y:S05]  /*4b50*/  BSYNC B0 ;  /* 0x0000000000007941 */ /* 0x000fea0003800000 */
.L_x_4046:
[----:B------:R-:W-:-:S04]  /*4b60*/  ISETP.GE.U32.AND P0, PT, R14, 0x3, PT ;  /* 0x000000030e00780c */ /* 0x000fc80003f06070 */
[----:B------:R-:W-:-:S13]  /*4b70*/  ISETP.GE.U32.AND.EX P0, PT, R15, RZ, PT, P0 ;  /* 0x000000ff0f00720c */ /* 0x000fda0003f06100 */
[----:B------:R-:W-:Y:S05]  /*4b80*/  @!P0 BRA `(.L_x_3983) ;  /* 0x0000001000808947 */ /* 0x000fea0003800000 */
[----:B------:R-:W0:Y:S01]  /*4b90*/  S2R R3, SR_CgaCtaId ;  /* 0x0000000000037919 */ /* 0x000e220000008800 */
[----:B------:R-:W-:-:S04]  /*4ba0*/  MOV R0, 0x400 ;  /* 0x0000040000007802 */ /* 0x000fc80000000f00 */
[----:B0-----:R-:W-:-:S07]  /*4bb0*/  LEA R0, R3, R0, 0x18 ;  /* 0x0000000003007211 */ /* 0x001fce00078ec0ff */
.L_x_4079:
        /* <DEDUP_REMOVED lines=49> */
.L_x_4058:
[----:B------:R-:W-:Y:S01]  /*4ed0*/  IMAD.MOV.U32 R7, RZ, RZ, R4 ;  /* 0x000000ffff077224 */ /* 0x000fe200078e0004 */
[----:B------:R-:W-:Y:S01]  /*4ee0*/  MOV R4, R28 ;  /* 0x0000001c00047202 */ /* 0x000fe20000000f00 */
[----:B------:R-:W-:Y:S01]  /*4ef0*/  IMAD.MOV.U32 R5, RZ, RZ, R2 ;  /* 0x000000ffff057224 */ /* 0x000fe200078e0002 */
[----:B------:R-:W-:-:S07]  /*4f00*/  MOV R3, 0x4f20 ;  /* 0x00004f2000037802 */ /* 0x000fce0000000f00 */
[----:B------:R-:W-:Y:S05]  /*4f10*/  CALL.REL.NOINC `($__internal_90_$__cuda_sm20_div_s64) ;  /* 0x0000001400d47944 */ /* 0x000fea0003c00000 */
[----:B------:R-:W-:-:S07]  /*4f20*/  IMAD.MOV.U32 R3, RZ, RZ, R5 ;  /* 0x000000ffff037224 */ /* 0x000fce00078e0005 */
.L_x_4059:
[----:B------:R-:W-:Y:S05]  /*4f30*/  BSYNC.RECONVERGENT B1 ;  /* 0x0000000000017941 */ /* 0x000fea0003800200 */
.L_x_4057:
[----:B------:R-:W0:Y:S01]  /*4f40*/  LDCU.64 UR6, c[0x0][0x860] ;  /* 0x00010c00ff0677ac */ /* 0x000e220008000a00 */
[----:B------:R-:W-:Y:S02]  /*4f50*/  SHF.R.S32.HI R4, RZ, 0x1f, R3 ;  /* 0x0000001fff047819 */ /* 0x000fe40000011403 */
[----:B0-----:R-:W-:-:S04]  /*4f60*/  ISETP.NE.U32.AND P0, PT, R3, UR6, PT ;  /* 0x0000000603007c0c */ /* 0x001fc8000bf05070 */
[----:B------:R-:W-:-:S04]  /*4f70*/  ISETP.NE.AND.EX P0, PT, R4, UR7, PT, P0 ;  /* 0x0000000704007c0c */ /* 0x000fc8000bf05300 */
[----:B------:R-:W-:-:S05]  /*4f80*/  SEL R4, RZ, 0xffffffff, P0 ;  /* 0xffffffffff047807 */ /* 0x000fca0000000000 */
[----:B------:R-:W-:-:S05]  /*4f90*/  IMAD.IADD R3, R3, 0x1, R4 ;  /* 0x0000000103037824 */ /* 0x000fca00078e0204 */
[----:B------:R-:W-:-:S07]  /*4fa0*/  LEA R3, R3, R0, 0x3 ;  /* 0x0000000003037211 */ /* 0x000fce00078e18ff */
.L_x_4060:
[----:B------:R-:W0:Y:S02]  /*4fb0*/  LDS.64 R4, [R3] ;  /* 0x0000000003047984 */ /* 0x000e240000000a00 */
[----:B0-----:R-:W-:-:S05]  /*4fc0*/  IADD3 R6, P0, PT, R4, 0x1, RZ ;  /* 0x0000000104067810 */ /* 0x001fca0007f1e0ff */
[----:B------:R-:W-:-:S07]  /*4fd0*/  IMAD.X R7, RZ, RZ, R5, P0 ;  /* 0x000000ffff077224 */ /* 0x000fce00000e0605 */
[----:B------:R-:W0:Y:S02]  /*4fe0*/  ATOMS.CAST.SPIN.64 P0, [R3], R4, R6 ;  /* 0x000000040300758d */ /* 0x000e240001800406 */
[----:B0-----:R-:W-:Y:S05]  /*4ff0*/  @!P0 BRA `(.L_x_4060) ;  /* 0xfffffffc00ec8947 */ /* 0x001fea000383ffff */
.L_x_4056:
[----:B------:R-:W-:Y:S05]  /*5000*/  BSYNC.RECONVERGENT B0 ;  /* 0x0000000000007941 */ /* 0x000fea0003800200 */
.L_x_4055:
        /* <DEDUP_REMOVED lines=50> */
.L_x_4064:
[----:B------:R-:W-:Y:S01]  /*5330*/  IMAD.MOV.U32 R7, RZ, RZ, R4 ;  /* 0x000000ffff077224 */ /* 0x000fe200078e0004 */
[----:B------:R-:W-:Y:S01]  /*5340*/  MOV R4, R28 ;  /* 0x0000001c00047202 */ /* 0x000fe20000000f00 */
[----:B------:R-:W-:Y:S01]  /*5350*/  IMAD.MOV.U32 R5, RZ, RZ, R2 ;  /* 0x000000ffff057224 */ /* 0x000fe200078e0002 */
[----:B------:R-:W-:-:S07]  /*5360*/  MOV R3, 0x5380 ;  /* 0x0000538000037802 */ /* 0x000fce0000000f00 */
[----:B------:R-:W-:Y:S05]  /*5370*/  CALL.REL.NOINC `($__internal_90_$__cuda_sm20_div_s64) ;  /* 0x0000001000bc7944 */ /* 0x000fea0003c00000 */
[----:B------:R-:W-:-:S07]  /*5380*/  IMAD.MOV.U32 R3, RZ, RZ, R5 ;  /* 0x000000ffff037224 */ /* 0x000fce00078e0005 */
.L_x_4065:
[----:B------:R-:W-:Y:S05]  /*5390*/  BSYNC.RECONVERGENT B1 ;  /* 0x0000000000017941 */ /* 0x000fea0003800200 */
.L_x_4063:
[----:B------:R-:W0:Y:S01]  /*53a0*/  LDCU.64 UR6, c[0x0][0x860] ;  /* 0x00010c00ff0677ac */ /* 0x000e220008000a00 */
[----:B------:R-:W-:Y:S02]  /*53b0*/  SHF.R.S32.HI R4, RZ, 0x1f, R3 ;  /* 0x0000001fff047819 */ /* 0x000fe40000011403 */
[----:B0-----:R-:W-:-:S04]  /*53c0*/  ISETP.NE.U32.AND P0, PT, R3, UR6, PT ;  /* 0x0000000603007c0c */ /* 0x001fc8000bf05070 */
[----:B------:R-:W-:-:S04]  /*53d0*/  ISETP.NE.AND.EX P0, PT, R4, UR7, PT, P0 ;  /* 0x0000000704007c0c */ /* 0x000fc8000bf05300 */
[----:B------:R-:W-:-:S05]  /*53e0*/  SEL R4, RZ, 0xffffffff, P0 ;  /* 0xffffffffff047807 */ /* 0x000fca0000000000 */
[----:B------:R-:W-:-:S05]  /*53f0*/  IMAD.IADD R3, R3, 0x1, R4 ;  /* 0x0000000103037824 */ /* 0x000fca00078e0204 */
[----:B------:R-:W-:-:S07]  /*5400*/  LEA R3, R3, R0, 0x3 ;  /* 0x0000000003037211 */ /* 0x000fce00078e18ff */
.L_x_4066:
[----:B------:R-:W0:Y:S02]  /*5410*/  LDS.64 R4, [R3] ;  /* 0x0000000003047984 */ /* 0x000e240000000a00 */
[----:B0-----:R-:W-:-:S05]  /*5420*/  IADD3 R6, P0, PT, R4, 0x1, RZ ;  /* 0x0000000104067810 */ /* 0x001fca0007f1e0ff */
[----:B------:R-:W-:-:S07]  /*5430*/  IMAD.X R7, RZ, RZ, R5, P0 ;  /* 0x000000ffff077224 */ /* 0x000fce00000e0605 */
[----:B------:R-:W0:Y:S02]  /*5440*/  ATOMS.CAST.SPIN.64 P0, [R3], R4, R6 ;  /* 0x000000040300758d */ /* 0x000e240001800406 */
[----:B0-----:R-:W-:Y:S05]  /*5450*/  @!P0 BRA `(.L_x_4066) ;  /* 0xfffffffc00ec8947 */ /* 0x001fea000383ffff */
.L_x_4062:
[----:B------:R-:W-:Y:S05]  /*5460*/  BSYNC.RECONVERGENT B0 ;  /* 0x0000000000007941 */ /* 0x000fea0003800200 */
.L_x_4061:
        /* <DEDUP_REMOVED lines=50> */
.L_x_4070:
[----:B------:R-:W-:Y:S01]  /*5790*/  MOV R7, R4 ;  /* 0x0000000400077202 */ /* 0x000fe20000000f00 */
[----:B------:R-:W-:Y:S01]  /*57a0*/  IMAD.MOV.U32 R5, RZ, RZ, R2 ;  /* 0x000000ffff057224 */ /* 0x000fe200078e0002 */
[----:B------:R-:W-:Y:S02]  /*57b0*/  MOV R4, R28 ;  /* 0x0000001c00047202 */ /* 0x000fe40000000f00 */
[----:B------:R-:W-:-:S07]  /*57c0*/  MOV R3, 0x57e0 ;  /* 0x000057e000037802 */ /* 0x000fce0000000f00 */
[----:B------:R-:W-:Y:S05]  /*57d0*/  CALL.REL.NOINC `($__internal_90_$__cuda_sm20_div_s64) ;  /* 0x0000000c00a47944 */ /* 0x000fea0003c00000 */
[----:B------:R-:W-:-:S07]  /*57e0*/  IMAD.MOV.U32 R3, RZ, RZ, R5 ;  /* 0x000000ffff037224 */ /* 0x000fce00078e0005 */
.L_x_4071:
[----:B------:R-:W-:Y:S05]  /*57f0*/  BSYNC.RECONVERGENT B1 ;  /* 0x0000000000017941 */ /* 0x000fea0003800200 */
.L_x_4069:
[----:B------:R-:W0:Y:S01]  /*5800*/  LDCU.64 UR6, c[0x0][0x860] ;  /* 0x00010c00ff0677ac */ /* 0x000e220008000a00 */
[----:B------:R-:W-:Y:S02]  /*5810*/  SHF.R.S32.HI R4, RZ, 0x1f, R3 ;  /* 0x0000001fff047819 */ /* 0x000fe40000011403 */
[----:B0-----:R-:W-:-:S04]  /*5820*/  ISETP.NE.U32.AND P0, PT, R3, UR6, PT ;  /* 0x0000000603007c0c */ /* 0x001fc8000bf05070 */
[----:B------:R-:W-:-:S04]  /*5830*/  ISETP.NE.AND.EX P0, PT, R4, UR7, PT, P0 ;  /* 0x0000000704007c0c */ /* 0x000fc8000bf05300 */
[----:B------:R-:W-:-:S04]  /*5840*/  SEL R4, RZ, 0xffffffff, P0 ;  /* 0xffffffffff047807 */ /* 0x000fc80000000000 */
[----:B------:R-:W-:-:S05]  /*5850*/  IADD3 R3, PT, PT, R3, R4, RZ ;  /* 0x0000000403037210 */ /* 0x000fca0007ffe0ff */
[----:B------:R-:W-:-:S07]  /*5860*/  IMAD R3, R3, 0x8, R0 ;  /* 0x0000000803037824 */ /* 0x000fce00078e0200 */
.L_x_4072:
[----:B------:R-:W0:Y:S02]  /*5870*/  LDS.64 R4, [R3] ;  /* 0x0000000003047984 */ /* 0x000e240000000a00 */
[----:B0-----:R-:W-:-:S04]  /*5880*/  IADD3 R6, P0, PT, R4, 0x1, RZ ;  /* 0x0000000104067810 */ /* 0x001fc80007f1e0ff */
[----:B------:R-:W-:-:S08]  /*5890*/  IADD3.X R7, PT, PT, RZ, R5, RZ, P0, !PT ;  /* 0x00000005ff077210 */ /* 0x000fd000007fe4ff */
[----:B------:R-:W0:Y:S02]  /*58a0*/  ATOMS.CAST.SPIN.64 P0, [R3], R4, R6 ;  /* 0x000000040300758d */ /* 0x000e240001800406 */
[----:B0-----:R-:W-:Y:S05]  /*58b0*/  @!P0 BRA `(.L_x_4072) ;  /* 0xfffffffc00ec8947 */ /* 0x001fea000383ffff */
.L_x_4068:
[----:B------:R-:W-:Y:S05]  /*58c0*/  BSYNC.RECONVERGENT B0 ;  /* 0x0000000000007941 */ /* 0x000fea0003800200 */
.L_x_4067:
        /* <DEDUP_REMOVED lines=50> */
.L_x_4076:
[----:B------:R-:W-:Y:S01]  /*5bf0*/  MOV R7, R4 ;  /* 0x0000000400077202 */ /* 0x000fe20000000f00 */
[----:B------:R-:W-:Y:S01]  /*5c00*/  IMAD.MOV.U32 R5, RZ, RZ, R2 ;  /* 0x000000ffff057224 */ /* 0x000fe200078e0002 */
[----:B------:R-:W-:Y:S02]  /*5c10*/  MOV R4, R28 ;  /* 0x0000001c00047202 */ /* 0x000fe40000000f00 */
[----:B------:R-:W-:-:S07]  /*5c20*/  MOV R3, 0x5c40 ;  /* 0x00005c4000037802 */ /* 0x000fce0000000f00 */
[----:B------:R-:W-:Y:S05]  /*5c30*/  CALL.REL.NOINC `($__internal_90_$__cuda_sm20_div_s64) ;  /* 0x00000008008c7944 */ /* 0x000fea0003c00000 */
[----:B------:R-:W-:-:S07]  /*5c40*/  IMAD.MOV.U32 R3, RZ, RZ, R5 ;  /* 0x000000ffff037224 */ /* 0x000fce00078e0005 */
.L_x_4077:
[----:B------:R-:W-:Y:S05]  /*5c50*/  BSYNC.RECONVERGENT B1 ;  /* 0x0000000000017941 */ /* 0x000fea0003800200 */
.L_x_4075:
[----:B------:R-:W0:Y:S01]  /*5c60*/  LDCU.64 UR6, c[0x0][0x860] ;  /* 0x00010c00ff0677ac */ /* 0x000e220008000a00 */
[----:B------:R-:W-:Y:S02]  /*5c70*/  SHF.R.S32.HI R4, RZ, 0x1f, R3 ;  /* 0x0000001fff047819 */ /* 0x000fe40000011403 */
[----:B0-----:R-:W-:-:S04]  /*5c80*/  ISETP.NE.U32.AND P0, PT, R3, UR6, PT ;  /* 0x0000000603007c0c */ /* 0x001fc8000bf05070 */
[----:B------:R-:W-:-:S04]  /*5c90*/  ISETP.NE.AND.EX P0, PT, R4, UR7, PT, P0 ;  /* 0x0000000704007c0c */ /* 0x000fc8000bf05300 */
[----:B------:R-:W-:-:S04]  /*5ca0*/  SEL R4, RZ, 0xffffffff, P0 ;  /* 0xffffffffff047807 */ /* 0x000fc80000000000 */
[----:B------:R-:W-:-:S05]  /*5cb0*/  IADD3 R3, PT, PT, R3, R4, RZ ;  /* 0x0000000403037210 */ /* 0x000fca0007ffe0ff */
[----:B------:R-:W-:-:S07]  /*5cc0*/  IMAD R3, R3, 0x8, R0 ;  /* 0x0000000803037824 */ /* 0x000fce00078e0200 */
.L_x_4078:
[----:B------:R-:W0:Y:S02]  /*5cd0*/  LDS.64 R4, [R3] ;  /* 0x0000000003047984 */ /* 0x000e240000000a00 */
[----:B0-----:R-:W-:-:S04]  /*5ce0*/  IADD3 R6, P0, PT, R4, 0x1, RZ ;  /* 0x0000000104067810 */ /* 0x001fc80007f1e0ff */
[----:B------:R-:W-:-:S08]  /*5cf0*/  IADD3.X R7, PT, PT, RZ, R5, RZ, P0, !PT ;  /* 0x00000005ff077210 */ /* 0x000fd000007fe4ff */
[----:B------:R-:W0:Y:S02]  /*5d00*/  ATOMS.CAST.SPIN.64 P0, [R3], R4, R6 ;  /* 0x000000040300758d */ /* 0x000e240001800406 */
[----:B0-----:R-:W-:Y:S05]  /*5d10*/  @!P0 BRA `(.L_x_4078) ;  /* 0xfffffffc00ec8947 */ /* 0x001fea000383ffff */
.L_x_4074:
[----:B------:R-:W-:Y:S05]  /*5d20*/  BSYNC.RECONVERGENT B0 ;  /* 0x0000000000007941 */ /* 0x000fea0003800200 */
.L_x_4073:
[----:B------:R-:W0:Y:S01]  /*5d30*/  LDCU.64 UR6, c[0x0][0x878] ;  /* 0x00010f00ff0677ac */ /* 0x000e220008000a00 */
[----:B------:R-:W-:-:S05]  /*5d40*/  IADD3 R27, P0, PT, R32, R27, RZ ;  /* 0x0000001b201b7210 */ /* 0x000fca0007f1e0ff */
[----:B------:R-:W-:Y:S01]  /*5d50*/  IMAD.X R29, RZ, RZ, R29, P0 ;  /* 0x000000ffff1d7224 */ /* 0x000fe200000e061d */
[----:B0-----:R-:W-:-:S04]  /*5d60*/  ISETP.GE.U32.AND P0, PT, R27, UR6, PT ;  /* 0x000000061b007c0c */ /* 0x001fc8000bf06070 */
[----:B------:R-:W-:-:S13]  /*5d70*/  ISETP.GE.AND.EX P0, PT, R29, UR7, PT, P0 ;  /* 0x000000071d007c0c */ /* 0x000fda000bf06300 */
[----:B------:R-:W-:Y:S05]  /*5d80*/  @!P0 BRA `(.L_x_4079) ;  /* 0xffffffec008c8947 */ /* 0x000fea000383ffff */
.L_x_3983:
        /* <DEDUP_REMOVED lines=40> */
.L_x_4081:
[----:B------:R-:W-:Y:S01]  /*6010*/  IMAD.MOV.U32 R3, RZ, RZ, R6 ;  /* 0x000000ffff037224 */ /* 0x000fe200078e0006 */
[----:B------:R-:W-:Y:S02]  /*6020*/  MOV R10, R30 ;  /* 0x0000001e000a7202 */ /* 0x000fe40000000f00 */
[----:B------:R-:W-:-:S07]  /*6030*/  MOV R8, 0x6050 ;  /* 0x0000605000087802 */ /* 0x000fce0000000f00 */
[----:B------:R-:W-:Y:S05]  /*6040*/  CALL.REL.NOINC `($__internal_91_$__cuda_sm20_div_u64) ;  /* 0x0000000800e47944 */ /* 0x000fea0003c00000 */
.L_x_4082:
[----:B------:R-:W-:Y:S05]  /*6050*/  BSYNC.RECONVERGENT B0 ;  /* 0x0000000000007941 */ /* 0x000fea0003800200 */
.L_x_4080:
        /* <DEDUP_REMOVED lines=28> */
.L_x_4085:
        /* <DEDUP_REMOVED lines=14> */
.L_x_4084:
[----:B------:R-:W-:Y:S05]  /*6300*/  BSYNC.RECONVERGENT B0 ;  /* 0x0000000000007941 */ /* 0x000fea0003800200 */
.L_x_4083:
[----:B------:R-:W-:Y:S05]  /*6310*/  @!P0 EXIT ;  /* 0x000000000000894d */ /* 0x000fea0003800000 */
[----:B------:R-:W1:Y:S01]  /*6320*/  S2UR UR5, SR_CgaCtaId ;  /* 0x00000000000579c3 */ /* 0x000e620000008800 */
[----:B------:R-:W-:Y:S01]  /*6330*/  UMOV UR4, 0x400 ;  /* 0x0000040000047882 */ /* 0x000fe20000000000 */
[----:B------:R-:W2:Y:S01]  /*6340*/  LDCU.64 UR6, c[0x0][0x450] ;  /* 0x00008a00ff0677ac */ /* 0x000ea20008000a00 */
[----:B------:R-:W3:Y:S02]  /*6350*/  LDCU.128 UR12, c[0x0][0x380] ;  /* 0x00007000ff0c77ac */ /* 0x000ee40008000c00 */
[----:B-123--:R-:W-:-:S12]  /*6360*/  ULEA UR4, UR5, UR4, 0x18 ;  /* 0x0000000405047291 */ /* 0x00efd8000f8ec0ff */
.L_x_4086:
        /* <DEDUP_REMOVED lines=48> */
        .weak           $__internal_90_$__cuda_sm20_div_s64
        .type           $__internal_90_$__cuda_sm20_div_s64,@function
        .size           $__internal_90_$__cuda_sm20_div_s64,($__internal_91_$__cuda_sm20_div_u64 - $__internal_90_$__cuda_sm20_div_s64)
$__internal_90_$__cuda_sm20_div_s64:
        /* <DEDUP_REMOVED lines=86> */
[----:B------:R-:W-:Y:S06]  /*6bd0*/  RET.REL.NODEC R8 `(_ZN2at4cuda17kernelHistogram1DIlilLi1ELi2ELin1ELNS0_23CUDAHistogramMemoryTypeE0EZNS0_21CUDA_tensor_histogramIliLb0EEEbNS_6TensorES4_S4_lNS_14AccumulateTypeIT0_Lb1EE4typeES8_NS0_13TensorArgTypeES9_S9_EUllE0_EEvNS0_6detail10TensorInfoIT_T1_EESF_NSC_IKS6_SE_EElS8_S8_SE_T6_) ;  /* 0xffffff9408087950 */ /* 0x000fec0003c3ffff */
        .weak           $__internal_91_$__cuda_sm20_div_u64
        .type           $__internal_91_$__cuda_sm20_div_u64,@function
        .size           $__internal_91_$__cuda_sm20_div_u64,(.L_x_6467 - $__internal_91_$__cuda_sm20_div_u64)
$__internal_91_$__cuda_sm20_div_u64:
        /* <DEDUP_REMOVED lines=71> */
[----:B------:R-:W-:Y:S06]  /*7050*/  RET.REL.NODEC R8 `(_ZN2at4cuda17kernelHistogram1DIlilLi1ELi2ELin1ELNS0_23CUDAHistogramMemoryTypeE0EZNS0_21CUDA_tensor_histogramIliLb0EEEbNS_6TensorES4_S4_lNS_14AccumulateTypeIT0_Lb1EE4typeES8_NS0_13TensorArgTypeES9_S9_EUllE0_EEvNS0_6detail10TensorInfoIT_T1_EESF_NSC_IKS6_SE_EElS8_S8_SE_T6_) ;  /* 0xffffff8c08e87950 */ /* 0x000fec0003c3ffff */
.L_x_4087:
        /* <DEDUP_REMOVED lines=10> */
.L_x_6467:


//--------------------- .text._ZN2at4cuda17kernelHistogram1DIlilLi1ELi2ELin1ELNS0_23CUDAHistogramMemoryTypeE1EZNS0_21CUDA_tensor_histogramIliLb0EEEbNS_6TensorES4_S4_lNS_14AccumulateTypeIT0_Lb1EE4typeES8_NS0_13TensorArgTypeES9_S9_EUllE_EEvNS0_6detail10TensorInfoIT_T1_EESF_NSC_IKS6_SE_EElS8_S8_SE_T6_ --------------------------
	.section	.text._ZN2at4cuda17kernelHistogram1DIlilLi1ELi2ELin1ELNS0_23CUDAHistogramMemoryTypeE1EZNS0_21CUDA_tensor_histogramIliLb0EEEbNS_6TensorES4_S4_lNS_14AccumulateTypeIT0_Lb1EE4typeES8_NS0_13TensorArgTypeES9_S9_EUllE_EEvNS0_6detail10TensorInfoIT_T1_EESF_NSC_IKS6_SE_EElS8_S8_SE_T6_,"ax",@progbits
	.align	128
        .global         _ZN2at4cuda17kernelHistogram1DIlilLi1ELi2ELin1ELNS0_23CUDAHistogramMemoryTypeE1EZNS0_21CUDA_tensor_histogramIliLb0EEEbNS_6TensorES4_S4_lNS_14AccumulateTypeIT0_Lb1EE4typeES8_NS0_13TensorArgTypeES9_S9_EUllE_EEvNS0_6detail10TensorInfoIT_T1_EESF_NSC_IKS6_SE_EElS8_S8_SE_T6_
        .type           _ZN2at4cuda17kernelHistogram1DIlilLi1ELi2ELin1ELNS0_23CUDAHistogramMemoryTypeE1EZNS0_21CUDA_tensor_histogramIliLb0EEEbNS_6TensorES4_S4_lNS_14AccumulateTypeIT0_Lb1EE4typeES8_NS0_13TensorArgTypeES9_S9_EUllE_EEvNS0_6detail10TensorInfoIT_T1_EESF_NSC_IKS6_SE_EElS8_S8_SE_T6_,@function
        .size           _ZN2at4cuda17kernelHistogram1DIlilLi1ELi2ELin1ELNS0_23CUDAHistogramMemoryTypeE1EZNS0_21CUDA_tensor_histogramIliLb0EEEbNS_6TensorES4_S4_lNS_14AccumulateTypeIT0_Lb1EE4typeES8_NS0_13TensorArgTypeES9_S9_EUllE_EEvNS0_6detail10TensorInfoIT_T1_EESF_NSC_IKS6_SE_EElS8_S8_SE_T6_,(.L_x_6469 - _ZN2at4cuda17kernelHistogram1DIlilLi1ELi2ELin1ELNS0_23CUDAHistogramMemoryTypeE1EZNS0_21CUDA_tensor_histogramIliLb0EEEbNS_6TensorES4_S4_lNS_14AccumulateTypeIT0_Lb1EE4typeES8_NS0_13TensorArgTypeES9_S9_EUllE_EEvNS0_6detail10TensorInfoIT_T1_EESF_NSC_IKS6_SE_EElS8_S8_SE_T6_)
        .other          _ZN2at4cuda17kernelHistogram1DIlilLi1ELi2ELin1ELNS0_23CUDAHistogramMemoryTypeE1EZNS0_21CUDA_tensor_histogramIliLb0EEEbNS_6TensorES4_S4_lNS_14AccumulateTypeIT0_Lb1EE4typeES8_NS0_13TensorArgTypeES9_S9_EUllE_EEvNS0_6detail10TensorInfoIT_T1_EESF_NSC_IKS6_SE_EElS8_S8_SE_T6_,@"STO_CUDA_ENTRY STV_DEFAULT"
_ZN2at4cuda17kernelHistogram1DIlilLi1ELi2ELin1ELNS0_23CUDAHistogramMemoryTypeE1EZNS0_21CUDA_tensor_histogramIliLb0EEEbNS_6TensorES4_S4_lNS_14AccumulateTypeIT0_Lb1EE4typeES8_NS0_13TensorArgTypeES9_S9_EUllE_EEvNS0_6detail10TensorInfoIT_T1_EESF_NSC_IKS6_SE_EElS8_S8_SE_T6_:
.text._ZN2at4cuda17kernelHistogram1DIlilLi1ELi2ELin1ELNS0_23CUDAHistogramMemoryTypeE1EZNS0_21CUDA_tensor_histogramIliLb0EEEbNS_6TensorES4_S4_lNS_14AccumulateTypeIT0_Lb1EE4typeES8_NS0_13TensorArgTypeES9_S9_EUllE_EEvNS0_6detail10TensorInfoIT_T1_EESF_NSC_IKS6_SE_EElS8_S8_SE_T6_:
        /* <DEDUP_REMOVED lines=26> */
.L_x_4145:
        /* <DEDUP_REMOVED lines=10> */
.L_x_4114:
        /* <DEDUP_REMOVED lines=33> */
.L_x_4091:
[----:B------:R-:W-:Y:S01]  /*0450*/  MOV R10, R26 ;  /* 0x0000001a000a7202 */ /* 0x000fe20000000f00 */
[----:B------:R-:W-:Y:S01]  /*0460*/  IMAD.MOV.U32 R0, RZ, RZ, R22 ;  /* 0x000000ffff007224 */ /* 0x000fe200078e0016 */
[----:B------:R-:W-:Y:S01]  /*0470*/  MOV R6, 0x4a0 ;  /* 0x000004a000067802 */ /* 0x000fe20000000f00 */
[----:B------:R-:W-:-:S07]  /*0480*/  IMAD.MOV.U32 R3, RZ, RZ, R23 ;  /* 0x000000ffff037224 */ /* 0x000fce00078e0017 */
[----:B------:R-:W-:Y:S05]  /*0490*/  CALL.REL.NOINC `($__internal_92_$__cuda_sm20_div_s64) ;  /* 0x0000005000cc7944 */ /* 0x000fea0003c00000 */
        /* <DEDUP_REMOVED lines=9> */
.L_x_4092:
[----:B------:R-:W-:Y:S05]  /*0530*/  BSYNC.RECONVERGENT B0 ;  /* 0x0000000000007941 */ /* 0x000fea0003800200 */
.L_x_4090:
        /* <DEDUP_REMOVED lines=37> */
.L_x_4094:
[----:B------:R-:W-:Y:S01]  /*0790*/  MOV R10, R30 ;  /* 0x0000001e000a7202 */ /* 0x000fe20000000f00 */
[----:B------:R-:W-:Y:S01]  /*07a0*/  IMAD.MOV.U32 R5, RZ, RZ, R31 ;  /* 0x000000ffff057224 */ /* 0x000fe200078e001f */
[----:B------:R-:W-:Y:S01]  /*07b0*/  MOV R3, R27 ;  /* 0x0000001b00037202 */ /* 0x000fe20000000f00 */
[----:B------:R-:W-:Y:S01]  /*07c0*/  IMAD.MOV.U32 R0, RZ, RZ, R26 ;  /* 0x000000ffff007224 */ /* 0x000fe200078e001a */
[----:B------:R-:W-:-:S07]  /*07d0*/  MOV R6, 0x7f0 ;  /* 0x000007f000067802 */ /* 0x000fce0000000f00 */
[----:B------:R-:W-:Y:S05]  /*07e0*/  CALL.REL.NOINC `($__internal_92_$__cuda_sm20_div_s64) ;  /* 0x0000004c00f87944 */ /* 0x000fea0003c00000 */
        /* <DEDUP_REMOVED lines=10> */
.L_x_4095:
[----:B------:R-:W-:Y:S05]  /*0890*/  BSYNC.RECONVERGENT B0 ;  /* 0x0000000000007941 */ /* 0x000fea0003800200 */
.L_x_4093:
        /* <DEDUP_REMOVED lines=38> */
.L_x_4097:
        /* <DEDUP_REMOVED lines=16> */
.L_x_4098:
[----:B------:R-:W-:Y:S05]  /*0c00*/  BSYNC.RECONVERGENT B0 ;  /* 0x0000000000007941 */ /* 0x000fea0003800200 */
.L_x_4096:
        /* <DEDUP_REMOVED lines=37> */
.L_x_4100:
[----:B------:R-:W-:Y:S01]  /*0e60*/  IMAD.MOV.U32 R10, RZ, RZ, R26 ;  /* 0x000000ffff0a7224 */ /* 0x000fe200078e001a */
[----:B------:R-:W-:Y:S01]  /*0e70*/  MOV R5, R27 ;  /* 0x0000001b00057202 */ /* 0x000fe20000000f00 */
[----:B------:R-:W-:Y:S01]  /*0e80*/  IMAD.MOV.U32 R0, RZ, RZ, R16 ;  /* 0x000000ffff007224 */ /* 0x000fe200078e0010 */
[----:B------:R-:W-:Y:S01]  /*0e90*/  MOV R6, 0xec0 ;  /* 0x00000ec000067802 */ /* 0x000fe20000000f00 */
[----:B------:R-:W-:-:S07]  /*0ea0*/  IMAD.MOV.U32 R3, RZ, RZ, R17 ;  /* 0x000000ffff037224 */ /* 0x000fce00078e0011 */
[----:B------:R-:W-:Y:S05]  /*0eb0*/  CALL.REL.NOINC `($__internal_92_$__cuda_sm20_div_s64) ;  /* 0x0000004800447944 */ /* 0x000fea0003c00000 */
        /* <DEDUP_REMOVED lines=10> */
.L_x_4101:
[----:B------:R-:W-:Y:S05]  /*0f60*/  BSYNC.RECONVERGENT B0 ;  /* 0x0000000000007941 */ /* 0x000fea0003800200 */
.L_x_4099:
        /* <DEDUP_REMOVED lines=38> */
.L_x_4103:
        /* <DEDUP_REMOVED lines=16> */
.L_x_4104:
[----:B------:R-:W-:Y:S05]  /*12d0*/  BSYNC.RECONVERGENT B0 ;  /* 0x0000000000007941 */ /* 0x000fea0003800200 */
.L_x_4102:
        /* <DEDUP_REMOVED lines=38> */
.L_x_4106:
        /* <DEDUP_REMOVED lines=16> */
.L_x_4107:
[----:B------:R-:W-:Y:S05]  /*1640*/  BSYNC.RECONVERGENT B0 ;  /* 0x0000000000007941 */ /* 0x000fea0003800200 */
.L_x_4105:
        /* <DEDUP_REMOVED lines=38> */
.L_x_4109:
        /* <DEDUP_REMOVED lines=16> */
.L_x_4110:
[----:B------:R-:W-:Y:S05]  /*19b0*/  BSYNC.RECONVERGENT B0 ;  /* 0x0000000000007941 */ /* 0x000fea0003800200 */
.L_x_4108:
        /* <DEDUP_REMOVED lines=38> */
.L_x_4112:
[----:B------:R-:W-:Y:S01]  /*1c20*/  IMAD.MOV.U32 R10, RZ, RZ, R26 ;  /* 0x000000ffff0a7224 */ /* 0x000fe200078e001a */
        /* <DEDUP_REMOVED lines=15> */
.L_x_4113:
[----:B------:R-:W-:Y:S05]  /*1d20*/  BSYNC.RECONVERGENT B0 ;  /* 0x0000000000007941 */ /* 0x000fea0003800200 */
.L_x_4111:
        /* <DEDUP_REMOVED lines=9> */
.L_x_4089:
        /* <DEDUP_REMOVED lines=40> */
.L_x_4119:
        /* <DEDUP_REMOVED lines=14> */
.L_x_4120:
[----:B------:R-:W-:Y:S05]  /*2120*/  BSYNC.RECONVERGENT B1 ;  /* 0x0000000000017941 */ /* 0x000fea0003800200 */
.L_x_4118:
        /* <DEDUP_REMOVED lines=37> */
.L_x_4122:
[----:B------:R-:W-:Y:S01]  /*2380*/  MOV R10, R24 ;  /* 0x00000018000a7202 */ /* 0x000fe20000000f00 */
[----:B------:R-:W-:Y:S01]  /*2390*/  IMAD.MOV.U32 R5, RZ, RZ, R25 ;  /* 0x000000ffff057224 */ /* 0x000fe200078e0019 */
[----:B------:R-:W-:Y:S01]  /*23a0*/  MOV R0, R22 ;  /* 0x0000001600007202 */ /* 0x000fe20000000f00 */
[----:B------:R-:W-:Y:S01]  /*23b0*/  IMAD.MOV.U32 R3, RZ, RZ, R23 ;  /* 0x000000ffff037224 */ /* 0x000fe200078e0017 */
[----:B------:R-:W-:-:S07]  /*23c0*/  MOV R6, 0x23e0 ;  /* 0x000023e000067802 */ /* 0x000fce0000000f00 */
[----:B------:R-:W-:Y:S05]  /*23d0*/  CALL.REL.NOINC `($__internal_92_$__cuda_sm20_div_s64) ;  /* 0x0000003000fc7944 */ /* 0x000fea0003c00000 */
        /* <DEDUP_REMOVED lines=10> */
.L_x_4123:
[----:B------:R-:W-:Y:S05]  /*2480*/  BSYNC.RECONVERGENT B1 ;  /* 0x0000000000017941 */ /* 0x000fea0003800200 */
.L_x_4121:
        /* <DEDUP_REMOVED lines=38> */
.L_x_4125:
        /* <DEDUP_REMOVED lines=16> */
.L_x_4126:
[----:B------:R-:W-:Y:S05]  /*27f0*/  BSYNC.RECONVERGENT B1 ;  /* 0x0000000000017941 */ /* 0x000fea0003800200 */
.L_x_4124:
        /* <DEDUP_REMOVED lines=37> */
.L_x_4128:
[----:B------:R-:W-:Y:S01]  /*2a50*/  IMAD.MOV.U32 R10, RZ, RZ, R24 ;  /* 0x000000ffff0a7224 */ /* 0x000fe200078e0018 */
[----:B------:R-:W-:Y:S01]  /*2a60*/  MOV R5, R25 ;  /* 0x0000001900057202 */ /* 0x000fe20000000f00 */
[----:B------:R-:W-:Y:S01]  /*2a70*/  IMAD.MOV.U32 R0, RZ, RZ, R22 ;  /* 0x000000ffff007224 */ /* 0x000fe200078e0016 */
[----:B------:R-:W-:Y:S02]  /*2a80*/  MOV R3, R23 ;  /* 0x0000001700037202 */ /* 0x000fe40000000f00 */
[----:B------:R-:W-:-:S07]  /*2a90*/  MOV R6, 0x2ab0 ;  /* 0x00002ab000067802 */ /* 0x000fce0000000f00 */
[----:B------:R-:W-:Y:S05]  /*2aa0*/  CALL.REL.NOINC `($__internal_92_$__cuda_sm20_div_s64) ;  /* 0x0000002c00487944 */ /* 0x000fea0003c00000 */
        /* <DEDUP_REMOVED lines=10> */
.L_x_4129:
[----:B------:R-:W-:Y:S05]  /*2b50*/  BSYNC.RECONVERGENT B1 ;  /* 0x0000000000017941 */ /* 0x000fea0003800200 */
.L_x_4127:
        /* <DEDUP_REMOVED lines=8> */
.L_x_4117:
        /* <DEDUP_REMOVED lines=38> */
.L_x_4132:
[----:B------:R-:W-:Y:S01]  /*2e40*/  IMAD.MOV.U32 R10, RZ, RZ, R26 ;  /* 0x000000ffff0a7224 */ /* 0x000fe200078e001a */
[----:B------:R-:W-:Y:S01]  /*2e50*/  MOV R0, R22 ;  /* 0x0000001600007202 */ /* 0x000fe20000000f00 */
[----:B------:R-:W-:Y:S01]  /*2e60*/  IMAD.MOV.U32 R3, RZ, RZ, R23 ;  /* 0x000000ffff037224 */ /* 0x000fe200078e0017 */
[----:B------:R-:W-:-:S07]  /*2e70*/  MOV R6, 0x2e90 ;  /* 0x00002e9000067802 */ /* 0x000fce0000000f00 */
[----:B------:R-:W-:Y:S05]  /*2e80*/  CALL.REL.NOINC `($__internal_92_$__cuda_sm20_div_s64) ;  /* 0x0000002800507944 */ /* 0x000fea0003c00000 */
        /* <DEDUP_REMOVED lines=9> */
.L_x_4133:
[----:B------:R-:W-:Y:S05]  /*2f20*/  BSYNC.RECONVERGENT B1 ;  /* 0x0000000000017941 */ /* 0x000fea0003800200 */
.L_x_4131:
        /* <DEDUP_REMOVED lines=36> */
.L_x_4135:
        /* <DEDUP_REMOVED lines=16> */
.L_x_4136:
[----:B------:R-:W-:Y:S05]  /*3270*/  BSYNC.RECONVERGENT B1 ;  /* 0x0000000000017941 */ /* 0x000fea0003800200 */
.L_x_4134:
        /* <DEDUP_REMOVED lines=8> */
.L_x_4130:
        /* <DEDUP_REMOVED lines=36> */
.L_x_4138:
[----:B------:R-:W-:Y:S01]  /*3540*/  IMAD.MOV.U32 R10, RZ, RZ, R26 ;  /* 0x000000ffff0a7224 */ /* 0x000fe200078e001a */
[----:B------:R-:W-:Y:S01]  /*3550*/  MOV R0, R22 ;  /* 0x0000001600007202 */ /* 0x000fe20000000f00 */
[----:B------:R-:W-:Y:S01]  /*3560*/  IMAD.MOV.U32 R3, RZ, RZ, R23 ;  /* 0x000000ffff037224 */ /* 0x000fe200078e0017 */
[----:B------:R-:W-:-:S07]  /*3570*/  MOV R6, 0x3590 ;  /* 0x0000359000067802 */ /* 0x000fce0000000f00 */
[----:B------:R-:W-:Y:S05]  /*3580*/  CALL.REL.NOINC `($__internal_92_$__cuda_sm20_div_s64) ;  /* 0x0000002000907944 */ /* 0x000fea0003c00000 */
        /* <DEDUP_REMOVED lines=9> */
.L_x_4139:
[----:B------:R-:W-:Y:S05]  /*3620*/  BSYNC.RECONVERGENT B1 ;  /* 0x0000000000017941 */ /* 0x000fea0003800200 */
.L_x_4137:
[----:B------:R-:W0:Y:S02]  /*3630*/  LDC.64 R20, c[0x0][R20+0x450] ;  /* 0x0001140014147b82 */ /* 0x000e240000000a00 */
[-C--:B0-----:R-:W-:Y:S02]  /*3640*/  IMAD R0, R21, R10.reuse, RZ ;  /* 0x0000000a15007224 */ /* 0x081fe400078e02ff */
[----:B------:R-:W-:-:S04]  /*3650*/  IMAD.WIDE.U32 R16, R20, R10, R16 ;  /* 0x0000000a14107225 */ /* 0x000fc800078e0010 */
[----:B------:R-:W-:-:S04]  /*3660*/  IMAD R3, R20, R3, R0 ;  /* 0x0000000314037224 */ /* 0x000fc800078e0200 */
[----:B------:R-:W-:-:S07]  /*3670*/  IMAD.IADD R17, R17, 0x1, R3 ;  /* 0x0000000111117824 */ /* 0x000fce00078e0203 */
.L_x_4116:
[----:B------:R-:W-:Y:S05]  /*3680*/  BSYNC.RECONVERGENT B0 ;  /* 0x0000000000007941 */ /* 0x000fea0003800200 */
.L_x_4115:
        /* <DEDUP_REMOVED lines=49> */
.L_x_4143:
[----:B------:R-:W-:Y:S01]  /*39a0*/  IMAD.U32 R0, RZ, RZ, UR4 ;  /* 0x00000004ff007e24 */ /* 0x000fe2000f8e00ff */
[----:B------:R-:W-:Y:S02]  /*39b0*/  MOV R3, UR5 ;  /* 0x0000000500037c02 */ /* 0x000fe40008000f00 */
[----:B------:R-:W-:-:S07]  /*39c0*/  MOV R6, 0x39e0 ;  /* 0x000039e000067802 */ /* 0x000fce0000000f00 */
[----:B------:R-:W-:Y:S05]  /*39d0*/  CALL.REL.NOINC `($__internal_92_$__cuda_sm20_div_s64) ;  /* 0x0000001c007c7944 */ /* 0x000fea0003c00000 */
[----:B------:R-:W-:-:S07]  /*39e0*/  IMAD.MOV.U32 R0, RZ, RZ, R8 ;  /* 0x000000ffff007224 */ /* 0x000fce00078e0008 */
.L_x_4144:
[----:B------:R-:W-:Y:S05]  /*39f0*/  BSYNC.RECONVERGENT B1 ;  /* 0x0000000000017941 */ /* 0x000fea0003800200 */
.L_x_4142:
        /* <DEDUP_REMOVED lines=25> */
.L_x_4141:
[----:B------:R-:W-:Y:S05]  /*3b90*/  BSYNC.RECONVERGENT B0 ;  /* 0x0000000000007941 */ /* 0x000fea0003800200 */
.L_x_4140:
[----:B------:R-:W1:Y:S01]  /*3ba0*/  LDCU.64 UR12, c[0x0][0x878] ;  /* 0x00010f00ff0c77ac */ /* 0x000e620008000a00 */
[----:B------:R-:W-:-:S05]  /*3bb0*/  IADD3 R7, P0, PT, R2, R7, RZ ;  /* 0x0000000702077210 */ /* 0x000fca0007f1e0ff */
[----:B------:R-:W-:Y:S01]  /*3bc0*/  IMAD.X R4, RZ, RZ, R4, P0 ;  /* 0x000000ffff047224 */ /* 0x000fe200000e0604 */
[----:B-1----:R-:W-:-:S04]  /*3bd0*/  ISETP.GE.U32.AND P0, PT, R7, UR12, PT ;  /* 0x0000000c07007c0c */ /* 0x002fc8000bf06070 */
[----:B------:R-:W-:-:S13]  /*3be0*/  ISETP.GE.AND.EX P0, PT, R4, UR13, PT, P0 ;  /* 0x0000000d04007c0c */ /* 0x000fda000bf06300 */
[----:B------:R-:W-:Y:S05]  /*3bf0*/  @!P0 BRA `(.L_x_4145) ;  /* 0xffffffc400688947 */ /* 0x000fea000383ffff */
[----:B------:R-:W-:Y:S05]  /*3c00*/  EXIT ;  /* 0x000000000000794d */ /* 0x000fea0003800000 */
.L_x_4088:
        /* <DEDUP_REMOVED lines=34> */
.L_x_4147:
[----:B------:R-:W-:-:S07]  /*3e30*/  MOV R0, 0x3e50 ;  /* 0x00003e5000007802 */ /* 0x000fce0000000f00 */
[----:B------:R-:W-:Y:S05]  /*3e40*/  CALL.REL.NOINC `($__internal_93_$__cuda_sm20_div_u64) ;  /* 0x0000001c00bc7944 */ /* 0x000fea0003c00000 */
.L_x_4148:
[----:B------:R-:W-:Y:S05]  /*3e50*/  BSYNC.RECONVERGENT B0 ;  /* 0x0000000000007941 */ /* 0x000fea0003800200 */
.L_x_4146:
        /* <DEDUP_REMOVED lines=29> */
.L_x_4156:
        /* <DEDUP_REMOVED lines=48> */
.L_x_4154:
[----:B------:R-:W-:Y:S01]  /*4330*/  MOV R0, UR4 ;  /* 0x0000000400007c02 */ /* 0x000fe20008000f00 */
[----:B------:R-:W-:Y:S01]  /*4340*/  IMAD.U32 R3, RZ, RZ, UR5 ;  /* 0x00000005ff037e24 */ /* 0x000fe2000f8e00ff */
[----:B------:R-:W-:-:S07]  /*4350*/  MOV R6, 0x4370 ;  /* 0x0000437000067802 */ /* 0x000fce0000000f00 */
[----:B------:R-:W-:Y:S05]  /*4360*/  CALL.REL.NOINC `($__internal_92_$__cuda_sm20_div_s64) ;  /* 0x0000001400187944 */ /* 0x000fea0003c00000 */
[----:B------:R-:W-:-:S07]  /*4370*/  MOV R0, R8 ;  /* 0x0000000800007202 */ /* 0x000fce0000000f00 */
.L_x_4155:
[----:B------:R-:W-:Y:S05]  /*4380*/  BSYNC.RECONVERGENT B2 ;  /* 0x0000000000027941 */ /* 0x000fea0003800200 */
.L_x_4153:
        /* <DEDUP_REMOVED lines=20> */
.L_x_4152:
[----:B------:R-:W-:Y:S05]  /*44d0*/  BSYNC.RECONVERGENT B1 ;  /* 0x0000000000017941 */ /* 0x000fea0003800200 */
.L_x_4151:
[----:B------:R-:W-:-:S04]  /*44e0*/  IADD3 R7, P1, PT, R2, R7, RZ ;  /* 0x0000000702077210 */ /* 0x000fc80007f3e0ff */
[----:B------:R-:W-:Y:S01]  /*44f0*/  IADD3.X R4, PT, PT, RZ, R4, RZ, P1, !PT ;  /* 0x00000004ff047210 */ /* 0x000fe20000ffe4ff */
[----:B------:R-:W-:Y:S08]  /*4500*/  @P0 BRA `(.L_x_4156) ;  /* 0xfffffff800c80947 */ /* 0x000ff0000383ffff */
.L_x_4150:
[----:B0--34-:R-:W-:Y:S05]  /*4510*/  BSYNC B0 ;  /* 0x0000000000007941 */ /* 0x019fea0003800000 */
.L_x_4149:
[----:B------:R-:W0:Y:S01]  /*4520*/  LDC.64 R16, c[0x0][0x868] ;  /* 0x00021a00ff107b82 */ /* 0x000e220000000a00 */
[----:B------:R-:W-:-:S04]  /*4530*/  ISETP.GE.U32.AND P0, PT, R20, 0x3, PT ;  /* 0x000000031400780c */ /* 0x000fc80003f06070 */
[----:B------:R-:W-:-:S13]  /*4540*/  ISETP.GE.U32.AND.EX P0, PT, R18, RZ, PT, P0 ;  /* 0x000000ff1200720c */ /* 0x000fda0003f06100 */
[----:B------:R-:W-:Y:S05]  /*4550*/  @!P0 EXIT ;  /* 0x000000000000894d */ /* 0x000fea0003800000 */
[----:B------:R-:W-:Y:S01]  /*4560*/  BSSY B0, `(.L_x_4157) ;  /* 0x0000125000007945 */ /* 0x000fe20003800000 */
.L_x_4178:
        /* <DEDUP_REMOVED lines=44> */
.L_x_4161:
[----:B------:R-:W-:Y:S01]  /*4830*/  IMAD.U32 R0, RZ, RZ, UR4 ;  /* 0x00000004ff007e24 */ /* 0x000fe2000f8e00ff */
[----:B------:R-:W-:Y:S02]  /*4840*/  MOV R3, UR5 ;  /* 0x0000000500037c02 */ /* 0x000fe40008000f00 */
[----:B------:R-:W-:-:S07]  /*4850*/  MOV R6, 0x4870 ;  /* 0x0000487000067802 */ /* 0x000fce0000000f00 */
[----:B------:R-:W-:Y:S05]  /*4860*/  CALL.REL.NOINC `($__internal_92_$__cuda_sm20_div_s64) ;  /* 0x0000000c00d87944 */ /* 0x000fea0003c00000 */
[----:B------:R-:W-:-:S07]  /*4870*/  IMAD.MOV.U32 R0, RZ, RZ, R8 ;  /* 0x000000ffff007224 */ /* 0x000fce00078e0008 */
.L_x_4162:
[----:B------:R-:W-:Y:S05]  /*4880*/  BSYNC.RECONVERGENT B2 ;  /* 0x0000000000027941 */ /* 0x000fea0003800200 */
.L_x_4160:
        /* <DEDUP_REMOVED lines=20> */
.L_x_4159:
[----:B------:R-:W-:Y:S05]  /*49d0*/  BSYNC.RECONVERGENT B1 ;  /* 0x0000000000017941 */ /* 0x000fea0003800200 */
.L_x_4158:
        /* <DEDUP_REMOVED lines=45> */
.L_x_4166:
[----:B------:R-:W-:Y:S01]  /*4cb0*/  MOV R0, UR4 ;  /* 0x0000000400007c02 */ /* 0x000fe20008000f00 */
[----:B------:R-:W-:Y:S01]  /*4cc0*/  IMAD.U32 R3, RZ, RZ, UR5 ;  /* 0x00000005ff037e24 */ /* 0x000fe2000f8e00ff */
[----:B------:R-:W-:-:S07]  /*4cd0*/  MOV R6, 0x4cf0 ;  /* 0x00004cf000067802 */ /* 0x000fce0000000f00 */
[----:B------:R-:W-:Y:S05]  /*4ce0*/  CALL.REL.NOINC `($__internal_92_$__cuda_sm20_div_s64) ;  /* 0x0000000800b87944 */ /* 0x000fea0003c00000 */
[----:B------:R-:W-:-:S07]  /*4cf0*/  MOV R0, R8 ;  /* 0x0000000800007202 */ /* 0x000fce0000000f00 */
.L_x_4167:
[----:B------:R-:W-:Y:S05]  /*4d00*/  BSYNC.RECONVERGENT B2 ;  /* 0x0000000000027941 */ /* 0x000fea0003800200 */
.L_x_4165:
        /* <DEDUP_REMOVED lines=20> */
.L_x_4164:
[----:B------:R-:W-:Y:S05]  /*4e50*/  BSYNC.RECONVERGENT B1 ;  /* 0x0000000000017941 */ /* 0x000fea0003800200 */
.L_x_4163:
        /* <DEDUP_REMOVED lines=45> */
.L_x_4171:
[----:B------:R-:W-:Y:S01]  /*5130*/  IMAD.U32 R0, RZ, RZ, UR4 ;  /* 0x00000004ff007e24 */ /* 0x000fe2000f8e00ff */
[----:B------:R-:W-:Y:S02]  /*5140*/  MOV R3, UR5 ;  /* 0x0000000500037c02 */ /* 0x000fe40008000f00 */
[----:B------:R-:W-:-:S07]  /*5150*/  MOV R6, 0x5170 ;  /* 0x0000517000067802 */ /* 0x000fce0000000f00 */
[----:B------:R-:W-:Y:S05]  /*5160*/  CALL.REL.NOINC `($__internal_92_$__cuda_sm20_div_s64) ;  /* 0x0000000400987944 */ /* 0x000fea0003c00000 */
[----:B------:R-:W-:-:S07]  /*5170*/  IMAD.MOV.U32 R0, RZ, RZ, R8 ;  /* 0x000000ffff007224 */ /* 0x000fce00078e0008 */
.L_x_4172:
[----:B------:R-:W-:Y:S05]  /*5180*/  BSYNC.RECONVERGENT B2 ;  /* 0x0000000000027941 */ /* 0x000fea0003800200 */
.L_x_4170:
        /* <DEDUP_REMOVED lines=20> */
.L_x_4169:
[----:B------:R-:W-:Y:S05]  /*52d0*/  BSYNC.RECONVERGENT B1 ;  /* 0x0000000000017941 */ /* 0x000fea0003800200 */
.L_x_4168:
        /* <DEDUP_REMOVED lines=45> */
.L_x_4176:
[----:B------:R-:W-:Y:S01]  /*55b0*/  MOV R0, UR4 ;  /* 0x0000000400007c02 */ /* 0x000fe20008000f00 */
[----:B------:R-:W-:Y:S01]  /*55c0*/  IMAD.U32 R3, RZ, RZ, UR5 ;  /* 0x00000005ff037e24 */ /* 0x000fe2000f8e00ff */
[----:B------:R-:W-:-:S07]  /*55d0*/  MOV R6, 0x55f0 ;  /* 0x000055f000067802 */ /* 0x000fce0000000f00 */
[----:B------:R-:W-:Y:S05]  /*55e0*/  CALL.REL.NOINC `($__internal_92_$__cuda_sm20_div_s64) ;  /* 0x0000000000787944 */ /* 0x000fea0003c00000 */
[----:B------:R-:W-:-:S07]  /*55f0*/  MOV R0, R8 ;  /* 0x0000000800007202 */ /* 0x000fce0000000f00 */
.L_x_4177:
[----:B------:R-:W-:Y:S05]  /*5600*/  BSYNC.RECONVERGENT B2 ;  /* 0x0000000000027941 */ /* 0x000fea0003800200 */
.L_x_4175:
        /* <DEDUP_REMOVED lines=20> */
.L_x_4174:
[----:B------:R-:W-:Y:S05]  /*5750*/  BSYNC.RECONVERGENT B1 ;  /* 0x0000000000017941 */ /* 0x000fea0003800200 */
.L_x_4173:
[----:B------:R-:W-:-:S04]  /*5760*/  IADD3 R7, P0, PT, R2, R7, RZ ;  /* 0x0000000702077210 */ /* 0x000fc80007f1e0ff */
[----:B------:R-:W-:Y:S02]  /*5770*/  IADD3.X R4, PT, PT, RZ, R4, RZ, P0, !PT ;  /* 0x00000004ff047210 */ /* 0x000fe400007fe4ff */
[----:B------:R-:W-:-:S04]  /*5780*/  ISETP.GE.U32.AND P0, PT, R7, UR40, PT ;  /* 0x0000002807007c0c */ /* 0x000fc8000bf06070 */
[----:B------:R-:W-:-:S13]  /*5790*/  ISETP.GE.AND.EX P0, PT, R4, UR41, PT, P0 ;  /* 0x0000002904007c0c */ /* 0x000fda000bf06300 */
[----:B------:R-:W-:Y:S05]  /*57a0*/  @!P0 BRA `(.L_x_4178) ;  /* 0xffffffec00708947 */ /* 0x000fea000383ffff */
[----:B------:R-:W-:Y:S05]  /*57b0*/  BSYNC B0 ;  /* 0x0000000000007941 */ /* 0x000fea0003800000 */
.L_x_4157:
[----:B------:R-:W-:Y:S05]  /*57c0*/  EXIT ;  /* 0x000000000000794d */ /* 0x000fea0003800000 */
        .weak           $__internal_92_$__cuda_sm20_div_s64
        .type           $__internal_92_$__cuda_sm20_div_s64,@function
        .size           $__internal_92_$__cuda_sm20_div_s64,($__internal_93_$__cuda_sm20_div_u64 - $__internal_92_$__cuda_sm20_div_s64)
$__internal_92_$__cuda_sm20_div_s64:
        /* <DEDUP_REMOVED lines=86> */
[----:B------:R-:W-:Y:S06]  /*5d30*/  RET.REL.NODEC R10 `(_ZN2at4cuda17kernelHistogram1DIlilLi1ELi2ELin1ELNS0_23CUDAHistogramMemoryTypeE1EZNS0_21CUDA_tensor_histogramIliLb0EEEbNS_6TensorES4_S4_lNS_14AccumulateTypeIT0_Lb1EE4typeES8_NS0_13TensorArgTypeES9_S9_EUllE_EEvNS0_6detail10TensorInfoIT_T1_EESF_NSC_IKS6_SE_EElS8_S8_SE_T6_) ;  /* 0xffffffa00ab07950 */ /* 0x000fec0003c3ffff */
        .weak           $__internal_93_$__cuda_sm20_div_u64
        .type           $__internal_93_$__cuda_sm20_div_u64,@function
        .size           $__internal_93_$__cuda_sm20_div_u64,(.L_x_6469 - $__internal_93_$__cuda_sm20_div_u64)
$__internal_93_$__cuda_sm20_div_u64:
        /* <DEDUP_REMOVED lines=69> */
[----:B------:R-:W-:Y:S06]  /*6190*/  RET.REL.NODEC R8 `(_ZN2at4cuda17kernelHistogram1DIlilLi1ELi2ELin1ELNS0_23CUDAHistogramMemoryTypeE1EZNS0_21CUDA_tensor_histogramIliLb0EEEbNS_6TensorES4_S4_lNS_14AccumulateTypeIT0_Lb1EE4typeES8_NS0_13TensorArgTypeES9_S9_EUllE_EEvNS0_6detail10TensorInfoIT_T1_EESF_NSC_IKS6_SE_EElS8_S8_SE_T6_) ;  /* 0xffffff9c08987950 */ /* 0x000fec0003c3ffff */
.L_x_4179:
        /* <DEDUP_REMOVED lines=14> */
.L_x_6469:


//--------------------- .text._ZN2at4cuda17kernelHistogram1DIlilLi1ELi2ELin1ELNS0_23CUDAHistogramMemoryTypeE0EZNS0_21CUDA_tensor_histogramIliLb0EEEbNS_6TensorES4_S4_lNS_14AccumulateTypeIT0_Lb1EE4typeES8_NS0_13TensorArgTypeES9_S9_EUllE_EEvNS0_6detail10TensorInfoIT_T1_EESF_NSC_IKS6_SE_EElS8_S8_SE_T6_ --------------------------
	.section	.text._ZN2at4cuda17kernelHistogram1DIlilLi1ELi2ELin1ELNS0_23CUDAHistogramMemoryTypeE0EZNS0_21CUDA_tensor_histogramIliLb0EEEbNS_6TensorES4_S4_lNS_14AccumulateTypeIT0_Lb1EE4typeES8_NS0_13TensorArgTypeES9_S9_EUllE_EEvNS0_6detail10TensorInfoIT_T1_EESF_NSC_IKS6_SE_EElS8_S8_SE_T6_,"ax",@progbits
	.align	128
        .global         _ZN2at4cuda17kernelHistogram1DIlilLi1ELi2ELin1ELNS0_23CUDAHistogramMemoryTypeE0EZNS0_21CUDA_tensor_histogramIliLb0EEEbNS_6TensorES4_S4_lNS_14AccumulateTypeIT0_Lb1EE4typeES8_NS0_13TensorArgTypeES9_S9_EUllE_EEvNS0_6detail10TensorInfoIT_T1_EESF_NSC_IKS6_SE_EElS8_S8_SE_T6_
        .type           _ZN2at4cuda17kernelHistogram1DIlilLi1ELi2ELin1ELNS0_23CUDAHistogramMemoryTypeE0EZNS0_21CUDA_tensor_histogramIliLb0EEEbNS_6TensorES4_S4_lNS_14AccumulateTypeIT0_Lb1EE4typeES8_NS0_13TensorArgTypeES9_S9_EUllE_EEvNS0_6detail10TensorInfoIT_T1_EESF_NSC_IKS6_SE_EElS8_S8_SE_T6_,@function
        .size           _ZN2at4cuda17kernelHistogram1DIlilLi1ELi2ELin1ELNS0_23CUDAHistogramMemoryTypeE0EZNS0_21CUDA_tensor_histogramIliLb0EEEbNS_6TensorES4_S4_lNS_14AccumulateTypeIT0_Lb1EE4typeES8_NS0_13TensorArgTypeES9_S9_EUllE_EEvNS0_6detail10TensorInfoIT_T1_EESF_NSC_IKS6_SE_EElS8_S8_SE_T6_,(.L_x_6471 - _ZN2at4cuda17kernelHistogram1DIlilLi1ELi2ELin1ELNS0_23CUDAHistogramMemoryTypeE0EZNS0_21CUDA_tensor_histogramIliLb0EEEbNS_6TensorES4_S4_lNS_14AccumulateTypeIT0_Lb1EE4typeES8_NS0_13TensorArgTypeES9_S9_EUllE_EEvNS0_6detail10TensorInfoIT_T1_EESF_NSC_IKS6_SE_EElS8_S8_SE_T6_)
        .other          _ZN2at4cuda17kernelHistogram1DIlilLi1ELi2ELin1ELNS0_23CUDAHistogramMemoryTypeE0EZNS0_21CUDA_tensor_histogramIliLb0EEEbNS_6TensorES4_S4_lNS_14AccumulateTypeIT0_Lb1EE4typeES8_NS0_13TensorArgTypeES9_S9_EUllE_EEvNS0_6detail10TensorInfoIT_T1_EESF_NSC_IKS6_SE_EElS8_S8_SE_T6_,@"STO_CUDA_ENTRY STV_DEFAULT"
_ZN2at4cuda17kernelHistogram1DIlilLi1ELi2ELin1ELNS0_23CUDAHistogramMemoryTypeE0EZNS0_21CUDA_tensor_histogramIliLb0EEEbNS_6TensorES4_S4_lNS_14AccumulateTypeIT0_Lb1EE4typeES8_NS0_13TensorArgTypeES9_S9_EUllE_EEvNS0_6detail10TensorInfoIT_T1_EESF_NSC_IKS6_SE_EElS8_S8_SE_T6_:
.text._ZN2at4cuda17kernelHistogram1DIlilLi1ELi2ELin1ELNS0_23CUDAHistogramMemoryTypeE0EZNS0_21CUDA_tensor_histogramIliLb0EEEbNS_6TensorES4_S4_lNS_14AccumulateTypeIT0_Lb1EE4typeES8_NS0_13TensorArgTypeES9_S9_EUllE_EEvNS0_6detail10TensorInfoIT_T1_EESF_NSC_IKS6_SE_EElS8_S8_SE_T6_:
        /* <DEDUP_REMOVED lines=45> */
.L_x_4183:
[----:B------:R-:W-:Y:S01]  /*02d0*/  IMAD.MOV.U32 R3, RZ, RZ, R8 ;  /* 0x000000ffff037224 */ /* 0x000fe200078e0008 */
[----:B------:R-:W-:-:S07]  /*02e0*/  MOV R8, 0x300 ;  /* 0x0000030000087802 */ /* 0x000fce0000000f00 */
[----:B------:R-:W-:Y:S05]  /*02f0*/  CALL.REL.NOINC `($__internal_95_$__cuda_sm20_div_u64) ;  /* 0x0000006c002c7944 */ /* 0x000fea0003c00000 */
[----:B------:R-:W-:Y:S01]  /*0300*/  MOV R4, R0 ;  /* 0x0000000000047202 */ /* 0x000fe20000000f00 */
[----:B------:R-:W-:-:S07]  /*0310*/  IMAD.MOV.U32 R5, RZ, RZ, R3 ;  /* 0x000000ffff057224 */ /* 0x000fce00078e0003 */
.L_x_4184:
[----:B------:R-:W-:Y:S05]  /*0320*/  BSYNC.RECONVERGENT B1 ;  /* 0x0000000000017941 */ /* 0x000fea0003800200 */
.L_x_4182:
        /* <DEDUP_REMOVED lines=20> */
.L_x_4187:
        /* <DEDUP_REMOVED lines=9> */
.L_x_4186:
[----:B------:R-:W-:Y:S05]  /*0500*/  BSYNC.RECONVERGENT B1 ;  /* 0x0000000000017941 */ /* 0x000fea0003800200 */
.L_x_4185:
[----:B------:R-:W-:Y:S05]  /*0510*/  @!P1 BRA `(.L_x_4181) ;  /* 0x0000000000409947 */ /* 0x000fea0003800000 */
[----:B------:R-:W0:Y:S01]  /*0520*/  S2R R3, SR_CgaCtaId ;  /* 0x0000000000037919 */ /* 0x000e220000008800 */
[----:B------:R-:W-:-:S04]  /*0530*/  MOV R0, 0x400 ;  /* 0x0000040000007802 */ /* 0x000fc80000000f00 */
[----:B0-----:R-:W-:-:S07]  /*0540*/  LEA R5, R3, R0, 0x18 ;  /* 0x0000000003057211 */ /* 0x001fce00078ec0ff */
.L_x_4188:
        /* <DEDUP_REMOVED lines=13> */
.L_x_4181:
[----:B------:R-:W-:Y:S05]  /*0620*/  BSYNC.RECONVERGENT B0 ;  /* 0x0000000000007941 */ /* 0x000fea0003800200 */
.L_x_4180:
        /* <DEDUP_REMOVED lines=24> */
.L_x_4248:
        /* <DEDUP_REMOVED lines=10> */
.L_x_4216:
        /* <DEDUP_REMOVED lines=34> */
.L_x_4193:
[----:B------:R-:W-:Y:S01]  /*0a70*/  IMAD.MOV.U32 R7, RZ, RZ, R15 ;  /* 0x000000ffff077224 */ /* 0x000fe200078e000f */
[----:B------:R-:W-:Y:S01]  /*0a80*/  MOV R4, R13 ;  /* 0x0000000d00047202 */ /* 0x000fe20000000f00 */
[----:B------:R-:W-:Y:S01]  /*0a90*/  IMAD.MOV.U32 R5, RZ, RZ, R12 ;  /* 0x000000ffff057224 */ /* 0x000fe200078e000c */
[----:B------:R-:W-:-:S07]  /*0aa0*/  MOV R3, 0xac0 ;  /* 0x00000ac000037802 */ /* 0x000fce0000000f00 */
[----:B------:R-:W-:Y:S05]  /*0ab0*/  CALL.REL.NOINC `($__internal_94_$__cuda_sm20_div_s64) ;  /* 0x0000005c00e07944 */ /* 0x000fea0003c00000 */
        /* <DEDUP_REMOVED lines=11> */
.L_x_4194:
[----:B------:R-:W-:Y:S05]  /*0b70*/  BSYNC.RECONVERGENT B0 ;  /* 0x0000000000007941 */ /* 0x000fea0003800200 */
.L_x_4192:
        /* <DEDUP_REMOVED lines=40> */
.L_x_4196:
[----:B------:R-:W-:Y:S01]  /*0e00*/  MOV R7, R12 ;  /* 0x0000000c00077202 */ /* 0x000fe20000000f00 */
[----:B------:R-:W-:Y:S01]  /*0e10*/  IMAD.MOV.U32 R6, RZ, RZ, R13 ;  /* 0x000000ffff067224 */ /* 0x000fe200078e000d */
[----:B------:R-:W-:Y:S01]  /*0e20*/  MOV R4, R15 ;  /* 0x0000000f00047202 */ /* 0x000fe20000000f00 */
[----:B------:R-:W-:Y:S01]  /*0e30*/  IMAD.MOV.U32 R5, RZ, RZ, R14 ;  /* 0x000000ffff057224 */ /* 0x000fe200078e000e */
[----:B------:R-:W-:-:S07]  /*0e40*/  MOV R3, 0xe60 ;  /* 0x00000e6000037802 */ /* 0x000fce0000000f00 */
[----:B------:R-:W-:Y:S05]  /*0e50*/  CALL.REL.NOINC `($__internal_94_$__cuda_sm20_div_s64) ;  /* 0x0000005800f87944 */ /* 0x000fea0003c00000 */
        /* <DEDUP_REMOVED lines=10> */
.L_x_4197:
[----:B------:R-:W-:Y:S05]  /*0f00*/  BSYNC.RECONVERGENT B0 ;  /* 0x0000000000007941 */ /* 0x000fea0003800200 */
.L_x_4195:
        /* <DEDUP_REMOVED lines=38> */
.L_x_4199:
        /* <DEDUP_REMOVED lines=17> */
.L_x_4200:
[----:B------:R-:W-:Y:S05]  /*1280*/  BSYNC.RECONVERGENT B0 ;  /* 0x0000000000007941 */ /* 0x000fea0003800200 */
.L_x_4198:
        /* <DEDUP_REMOVED lines=37> */
.L_x_4202:
        /* <DEDUP_REMOVED lines=16> */
.L_x_4203:
[----:B------:R-:W-:Y:S05]  /*15e0*/  BSYNC.RECONVERGENT B0 ;  /* 0x0000000000007941 */ /* 0x000fea0003800200 */
.L_x_4201:
        /* <DEDUP_REMOVED lines=38> */
.L_x_4205:
        /* <DEDUP_REMOVED lines=16> */
.L_x_4206:
[----:B------:R-:W-:Y:S05]  /*1950*/  BSYNC.RECONVERGENT B0 ;  /* 0x0000000000007941 */ /* 0x000fea0003800200 */
.L_x_4204:
        /* <DEDUP_REMOVED lines=38> */
.L_x_4208:
        /* <DEDUP_REMOVED lines=16> */
.L_x_4209:
[----:B------:R-:W-:Y:S05]  /*1cc0*/  BSYNC.RECONVERGENT B0 ;  /* 0x0000000000007941 */ /* 0x000fea0003800200 */
.L_x_4207:
        /* <DEDUP_REMOVED lines=38> */
.L_x_4211:
        /* <DEDUP_REMOVED lines=16> */
.L_x_4212:
[----:B------:R-:W-:Y:S05]  /*2030*/  BSYNC.RECONVERGENT B0 ;  /* 0x0000000000007941 */ /* 0x000fea0003800200 */
.L_x_4210:
        /* <DEDUP_REMOVED lines=37> */
.L_x_4214:
[----:B------:R-:W-:Y:S01]  /*2290*/  IMAD.MOV.U32 R7, RZ, RZ, R12 ;  /* 0x000000ffff077224 */ /* 0x000fe200078e000c */
[----:B------:R-:W-:Y:S01]  /*22a0*/  MOV R6, R13 ;  /* 0x0000000d00067202 */ /* 0x000fe20000000f00 */
[----:B------:R-:W-:Y:S01]  /*22b0*/  IMAD.MOV.U32 R5, RZ, RZ, R14 ;  /* 0x000000ffff057224 */ /* 0x000fe200078e000e */
[----:B------:R-:W-:Y:S01]  /*22c0*/  MOV R3, 0x22f0 ;  /* 0x000022f000037802 */ /* 0x000fe20000000f00 */
[----:B------:R-:W-:-:S07]  /*22d0*/  IMAD.MOV.U32 R4, RZ, RZ, R15 ;  /* 0x000000ffff047224 */ /* 0x000fce00078e000f */
[----:B------:R-:W-:Y:S05]  /*22e0*/  CALL.REL.NOINC `($__internal_94_$__cuda_sm20_div_s64) ;  /* 0x0000004400d47944 */ /* 0x000fea0003c00000 */
        /* <DEDUP_REMOVED lines=11> */
.L_x_4215:
[----:B------:R-:W-:Y:S05]  /*23a0*/  BSYNC.RECONVERGENT B0 ;  /* 0x0000000000007941 */ /* 0x000fea0003800200 */
.L_x_4213:
        /* <DEDUP_REMOVED lines=11> */
.L_x_4191:
        /* <DEDUP_REMOVED lines=41> */
.L_x_4221:
        /* <DEDUP_REMOVED lines=16> */
.L_x_4222:
[----:B------:R-:W-:Y:S05]  /*27f0*/  BSYNC.RECONVERGENT B1 ;  /* 0x0000000000017941 */ /* 0x000fea0003800200 */
.L_x_4220:
        /* <DEDUP_REMOVED lines=40> */
.L_x_4224:
        /* <DEDUP_REMOVED lines=17> */
.L_x_4225:
[----:B------:R-:W-:Y:S05]  /*2b90*/  BSYNC.RECONVERGENT B1 ;  /* 0x0000000000017941 */ /* 0x000fea0003800200 */
.L_x_4223:
        /* <DEDUP_REMOVED lines=38> */
.L_x_4227:
[----:B------:R-:W-:Y:S01]  /*2e00*/  IMAD.MOV.U32 R7, RZ, RZ, R12 ;  /* 0x000000ffff077224 */ /* 0x000fe200078e000c */
[----:B------:R-:W-:Y:S01]  /*2e10*/  MOV R5, R14 ;  /* 0x0000000e00057202 */ /* 0x000fe20000000f00 */
[----:B------:R-:W-:Y:S01]  /*2e20*/  IMAD.MOV.U32 R6, RZ, RZ, R13 ;  /* 0x000000ffff067224 */ /* 0x000fe200078e000d */
[----:B------:R-:W-:Y:S01]  /*2e30*/  MOV R3, 0x2e60 ;  /* 0x00002e6000037802 */ /* 0x000fe20000000f00 */
[----:B------:R-:W-:-:S07]  /*2e40*/  IMAD.MOV.U32 R4, RZ, RZ, R15 ;  /* 0x000000ffff047224 */ /* 0x000fce00078e000f */
[----:B------:R-:W-:Y:S05]  /*2e50*/  CALL.REL.NOINC `($__internal_94_$__cuda_sm20_div_s64) ;  /* 0x0000003800f87944 */ /* 0x000fea0003c00000 */
        /* <DEDUP_REMOVED lines=11> */
.L_x_4228:
[----:B------:R-:W-:Y:S05]  /*2f10*/  BSYNC.RECONVERGENT B1 ;  /* 0x0000000000017941 */ /* 0x000fea0003800200 */
.L_x_4226:
        /* <DEDUP_REMOVED lines=37> */
.L_x_4230:
        /* <DEDUP_REMOVED lines=17> */
.L_x_4231:
[----:B------:R-:W-:Y:S05]  /*3280*/  BSYNC.RECONVERGENT B1 ;  /* 0x0000000000017941 */ /* 0x000fea0003800200 */
.L_x_4229:
[----:B------:R0:W1:Y:S02]  /*3290*/  LDC.64 R4, c[0x0][R20+0x450] ;  /* 0x0001140014047b82 */ /* 0x0000640000000a00 */
[----:B0-----:R-:W-:Y:S01]  /*32a0*/  MOV R20, R18 ;  /* 0x0000001200147202 */ /* 0x001fe20000000f00 */
[----:B-1----:R-:W-:-:S04]  /*32b0*/  IMAD R5, R5, R9, RZ ;  /* 0x0000000905057224 */ /* 0x002fc800078e02ff */
[----:B------:R-:W-:-:S04]  /*32c0*/  IMAD.WIDE.U32 R8, R4, R9, R20 ;  /* 0x0000000904087225 */ /* 0x000fc800078e0014 */
[----:B------:R-:W-:Y:S02]  /*32d0*/  IMAD R5, R4, R3, R5 ;  /* 0x0000000304057224 */ /* 0x000fe400078e0205 */
[----:B------:R-:W-:Y:S02]  /*32e0*/  IMAD.MOV.U32 R19, RZ, RZ, R8 ;  /* 0x000000ffff137224 */ /* 0x000fe400078e0008 */
[----:B------:R-:W-:-:S07]  /*32f0*/  IMAD.IADD R18, R9, 0x1, R5 ;  /* 0x0000000109127824 */ /* 0x000fce00078e0205 */
.L_x_4219:
        /* <DEDUP_REMOVED lines=39> */
.L_x_4234:
        /* <DEDUP_REMOVED lines=16> */
.L_x_4235:
[----:B------:R-:W-:Y:S05]  /*3670*/  BSYNC.RECONVERGENT B1 ;  /* 0x0000000000017941 */ /* 0x000fea0003800200 */
.L_x_4233:
        /* <DEDUP_REMOVED lines=39> */
.L_x_4237:
        /* <DEDUP_REMOVED lines=17> */
.L_x_4238:
[----:B------:R-:W-:Y:S05]  /*3a00*/  BSYNC.RECONVERGENT B1 ;  /* 0x0000000000017941 */ /* 0x000fea0003800200 */
.L_x_4236:
[----:B------:R0:W1:Y:S02]  /*3a10*/  LDC.64 R4, c[0x0][R20+0x450] ;  /* 0x0001140014047b82 */ /* 0x0000640000000a00 */
[----:B0-----:R-:W-:Y:S02]  /*3a20*/  IMAD.MOV.U32 R20, RZ, RZ, R18 ;  /* 0x000000ffff147224 */ /* 0x001fe400078e0012 */
[-C--:B-1----:R-:W-:Y:S02]  /*3a30*/  IMAD R5, R5, R9.reuse, RZ ;  /* 0x0000000905057224 */ /* 0x082fe400078e02ff */
[----:B------:R-:W-:-:S04]  /*3a40*/  IMAD.WIDE.U32 R8, R4, R9, R20 ;  /* 0x0000000904087225 */ /* 0x000fc800078e0014 */
[----:B------:R-:W-:Y:S02]  /*3a50*/  IMAD R5, R4, R3, R5 ;  /* 0x0000000304057224 */ /* 0x000fe400078e0205 */
[----:B------:R-:W-:-:S03]  /*3a60*/  IMAD.MOV.U32 R19, RZ, RZ, R8 ;  /* 0x000000ffff137224 */ /* 0x000fc600078e0008 */
[----:B------:R-:W-:-:S07]  /*3a70*/  IADD3 R18, PT, PT, R9, R5, RZ ;  /* 0x0000000509127210 */ /* 0x000fce0007ffe0ff */
.L_x_4232:
        /* <DEDUP_REMOVED lines=36> */
.L_x_4240:
        /* <DEDUP_REMOVED lines=16> */
.L_x_4241:
[----:B------:R-:W-:Y:S05]  /*3dc0*/  BSYNC.RECONVERGENT B1 ;  /* 0x0000000000017941 */ /* 0x000fea0003800200 */
.L_x_4239:
        /* <DEDUP_REMOVED lines=9> */
.L_x_4218:
[----:B------:R-:W-:Y:S05]  /*3e60*/  BSYNC.RECONVERGENT B0 ;  /* 0x0000000000007941 */ /* 0x000fea0003800200 */
.L_x_4217:
        /* <DEDUP_REMOVED lines=50> */
.L_x_4245:
[----:B------:R-:W-:Y:S01]  /*4190*/  IMAD.MOV.U32 R7, RZ, RZ, R4 ;  /* 0x000000ffff077224 */ /* 0x000fe200078e0004 */
[----:B------:R-:W-:Y:S01]  /*41a0*/  MOV R4, R28 ;  /* 0x0000001c00047202 */ /* 0x000fe20000000f00 */
[----:B------:R-:W-:Y:S01]  /*41b0*/  IMAD.MOV.U32 R5, RZ, RZ, R2 ;  /* 0x000000ffff057224 */ /* 0x000fe200078e0002 */
[----:B------:R-:W-:-:S07]  /*41c0*/  MOV R3, 0x41e0 ;  /* 0x000041e000037802 */ /* 0x000fce0000000f00 */
[----:B------:R-:W-:Y:S05]  /*41d0*/  CALL.REL.NOINC `($__internal_94_$__cuda_sm20_div_s64) ;  /* 0x0000002800187944 */ /* 0x000fea0003c00000 */
[----:B------:R-:W-:-:S07]  /*41e0*/  IMAD.MOV.U32 R7, RZ, RZ, R5 ;  /* 0x000000ffff077224 */ /* 0x000fce00078e0005 */
.L_x_4246:
[----:B------:R-:W-:Y:S05]  /*41f0*/  BSYNC.RECONVERGENT B1 ;  /* 0x0000000000017941 */ /* 0x000fea0003800200 */
.L_x_4244:
        /* <DEDUP_REMOVED lines=19> */
.L_x_4247:
[----:B------:R-:W0:Y:S02]  /*4330*/  LDS.64 R4, [R3] ;  /* 0x0000000003047984 */ /* 0x000e240000000a00 */
[----:B0----5:R-:W-:-:S05]  /*4340*/  IADD3 R6, P0, PT, R8, R4, RZ ;  /* 0x0000000408067210 */ /* 0x021fca0007f1e0ff */
[----:B------:R-:W-:-:S07]  /*4350*/  IMAD.X R7, R9, 0x1, R5, P0 ;  /* 0x0000000109077824 */ /* 0x000fce00000e0605 */
[----:B------:R-:W0:Y:S02]  /*4360*/  ATOMS.CAST.SPIN.64 P0, [R3], R4, R6 ;  /* 0x000000040300758d */ /* 0x000e240001800406 */
[----:B0-----:R-:W-:Y:S05]  /*4370*/  @!P0 BRA `(.L_x_4247) ;  /* 0xfffffffc00ec8947 */ /* 0x001fea000383ffff */
.L_x_4243:
[----:B------:R-:W-:Y:S05]  /*4380*/  BSYNC.RECONVERGENT B0 ;  /* 0x0000000000007941 */ /* 0x000fea0003800200 */
.L_x_4242:
[----:B------:R-:W0:Y:S01]  /*4390*/  LDCU.64 UR6, c[0x0][0x878] ;  /* 0x00010f00ff0677ac */ /* 0x000e220008000a00 */
[----:B------:R-:W-:-:S05]  /*43a0*/  IADD3 R23, P0, PT, R31, R23, RZ ;  /* 0x000000171f177210 */ /* 0x000fca0007f1e0ff */
[----:B------:R-:W-:Y:S01]  /*43b0*/  IMAD.X R27, RZ, RZ, R27, P0 ;  /* 0x000000ffff1b7224 */ /* 0x000fe200000e061b */
[----:B0-----:R-:W-:-:S04]  /*43c0*/  ISETP.GE.U32.AND P0, PT, R23, UR6, PT ;  /* 0x0000000617007c0c */ /* 0x001fc8000bf06070 */
[----:B------:R-:W-:-:S13]  /*43d0*/  ISETP.GE.AND.EX P0, PT, R27, UR7, PT, P0 ;  /* 0x000000071b007c0c */ /* 0x000fda000bf06300 */
[----:B------:R-:W-:Y:S05]  /*43e0*/  @!P0 BRA `(.L_x_4248) ;  /* 0xffffffc000f08947 */ /* 0x000fea000383ffff */
[----:B------:R-:W-:Y:S05]  /*43f0*/  BRA `(.L_x_4189) ;  /* 0x0000001c00507947 */ /* 0x000fea0003800000 */
.L_x_4190:
        /* <DEDUP_REMOVED lines=34> */
.L_x_4250:
[----:B------:R-:W-:Y:S01]  /*4620*/  MOV R3, R8 ;  /* 0x0000000800037202 */ /* 0x000fe20000000f00 */
[----:B------:R-:W-:Y:S01]  /*4630*/  IMAD.MOV.U32 R9, RZ, RZ, R31 ;  /* 0x000000ffff097224 */ /* 0x000fe200078e001f */
[----:B------:R-:W-:-:S07]  /*4640*/  MOV R8, 0x4660 ;  /* 0x0000466000087802 */ /* 0x000fce0000000f00 */
[----:B------:R-:W-:Y:S05]  /*4650*/  CALL.REL.NOINC `($__internal_95_$__cuda_sm20_div_u64) ;  /* 0x0000002800547944 */ /* 0x000fea0003c00000 */
[----:B------:R-:W-:Y:S01]  /*4660*/  IMAD.MOV.U32 R4, RZ, RZ, R0 ;  /* 0x000000ffff047224 */ /* 0x000fe200078e0000 */
[----:B------:R-:W-:-:S07]  /*4670*/  MOV R5, R3 ;  /* 0x0000000300057202 */ /* 0x000fce0000000f00 */
.L_x_4251:
[----:B------:R-:W-:Y:S05]  /*4680*/  BSYNC.RECONVERGENT B0 ;  /* 0x0000000000007941 */ /* 0x000fea0003800200 */
.L_x_4249:
        /* <DEDUP_REMOVED lines=14> */
.L_x_4260:
        /* <DEDUP_REMOVED lines=53> */
.L_x_4257:
[----:B------:R-:W-:Y:S01]  /*4ac0*/  IMAD.MOV.U32 R7, RZ, RZ, R4 ;  /* 0x000000ffff077224 */ /* 0x000fe200078e0004 */
[----:B------:R-:W-:Y:S01]  /*4ad0*/  MOV R4, R28 ;  /* 0x0000001c00047202 */ /* 0x000fe20000000f00 */
[----:B------:R-:W-:Y:S01]  /*4ae0*/  IMAD.MOV.U32 R5, RZ, RZ, R2 ;  /* 0x000000ffff057224 */ /* 0x000fe200078e0002 */
[----:B------:R-:W-:-:S07]  /*4af0*/  MOV R3, 0x4b10 ;  /* 0x00004b1000037802 */ /* 0x000fce0000000f00 */
[----:B------:R-:W-:Y:S05]  /*4b00*/  CALL.REL.NOINC `($__internal_94_$__cuda_sm20_div_s64) ;  /* 0x0000001c00cc7944 */ /* 0x000fea0003c00000 */
[----:B------:R-:W-:-:S07]  /*4b10*/  IMAD.MOV.U32 R3, RZ, RZ, R5 ;  /* 0x000000ffff037224 */ /* 0x000fce00078e0005 */
.L_x_4258:
[----:B------:R-:W-:Y:S05]  /*4b20*/  BSYNC.RECONVERGENT B2 ;  /* 0x0000000000027941 */ /* 0x000fea0003800200 */
.L_x_4256:
        /* <DEDUP_REMOVED lines=16> */
.L_x_4259:
[----:B------:R-:W0:Y:S02]  /*4c30*/  LDS.64 R4, [R3] ;  /* 0x0000000003047984 */ /* 0x000e240000000a00 */
[----:B0----5:R-:W-:-:S05]  /*4c40*/  IADD3 R6, P1, PT, R8, R4, RZ ;  /* 0x0000000408067210 */ /* 0x021fca0007f3e0ff */
[----:B------:R-:W-:-:S07]  /*4c50*/  IMAD.X R7, R9, 0x1, R5, P1 ;  /* 0x0000000109077824 */ /* 0x000fce00008e0605 */
[----:B------:R-:W0:Y:S02]  /*4c60*/  ATOMS.CAST.SPIN.64 P1, [R3], R4, R6 ;  /* 0x000000040300758d */ /* 0x000e240001820406 */
[----:B0-----:R-:W-:Y:S05]  /*4c70*/  @!P1 BRA `(.L_x_4259) ;  /* 0xfffffffc00ec9947 */ /* 0x001fea000383ffff */
.L_x_4255:
[----:B------:R-:W-:Y:S05]  /*4c80*/  BSYNC.RECONVERGENT B1 ;  /* 0x0000000000017941 */ /* 0x000fea0003800200 */
.L_x_4254:
[----:B------:R-:W-:-:S04]  /*4c90*/  IADD3 R23, P1, PT, R31, R23, RZ ;  /* 0x000000171f177210 */ /* 0x000fc80007f3e0ff */
[----:B------:R-:W-:Y:S01]  /*4ca0*/  IADD3.X R27, PT, PT, RZ, R27, RZ, P1, !PT ;  /* 0x0000001bff1b7210 */ /* 0x000fe20000ffe4ff */
[----:B------:R-:W-:Y:S08]  /*4cb0*/  @P0 BRA `(.L_x_4260) ;  /* 0xfffffff800ac0947 */ /* 0x000ff0000383ffff */
.L_x_4253:
[----:B------:R-:W-:Y:S05]  /*4cc0*/  BSYNC B0 ;  /* 0x0000000000007941 */ /* 0x000fea0003800000 */
.L_x_4252:
[----:B------:R-:W-:-:S04]  /*4cd0*/  ISETP.GE.U32.AND P0, PT, R14, 0x3, PT ;  /* 0x000000030e00780c */ /* 0x000fc80003f06070 */
[----:B------:R-:W-:-:S13]  /*4ce0*/  ISETP.GE.U32.AND.EX P0, PT, R15, RZ, PT, P0 ;  /* 0x000000ff0f00720c */ /* 0x000fda0003f06100 */
[----:B------:R-:W-:Y:S05]  /*4cf0*/  @!P0 BRA `(.L_x_4189) ;  /* 0x0000001400108947 */ /* 0x000fea0003800000 */
[----:B------:R-:W0:Y:S01]  /*4d00*/  S2R R3, SR_CgaCtaId ;  /* 0x0000000000037919 */ /* 0x000e220000008800 */
[----:B------:R-:W-:-:S04]  /*4d10*/  MOV R0, 0x400 ;  /* 0x0000040000007802 */ /* 0x000fc80000000f00 */
[----:B0-----:R-:W-:-:S07]  /*4d20*/  LEA R0, R3, R0, 0x18 ;  /* 0x0000000003007211 */ /* 0x001fce00078ec0ff */
.L_x_4285:
        /* <DEDUP_REMOVED lines=49> */
.L_x_4264:
[----:B------:R-:W-:Y:S01]  /*5040*/  IMAD.MOV.U32 R7, RZ, RZ, R4 ;  /* 0x000000ffff077224 */ /* 0x000fe200078e0004 */
[----:B------:R-:W-:Y:S01]  /*5050*/  MOV R5, R2 ;  /* 0x0000000200057202 */ /* 0x000fe20000000f00 */
[----:B------:R-:W-:Y:S01]  /*5060*/  IMAD.MOV.U32 R4, RZ, RZ, R28 ;  /* 0x000000ffff047224 */ /* 0x000fe200078e001c */
[----:B------:R-:W-:-:S07]  /*5070*/  MOV R3, 0x5090 ;  /* 0x0000509000037802 */ /* 0x000fce0000000f00 */
[----:B------:R-:W-:Y:S05]  /*5080*/  CALL.REL.NOINC `($__internal_94_$__cuda_sm20_div_s64) ;  /* 0x00000018006c7944 */ /* 0x000fea0003c00000 */
[----:B------:R-:W-:-:S07]  /*5090*/  MOV R3, R5 ;  /* 0x0000000500037202 */ /* 0x000fce0000000f00 */
.L_x_4265:
[----:B------:R-:W-:Y:S05]  /*50a0*/  BSYNC.RECONVERGENT B1 ;  /* 0x0000000000017941 */ /* 0x000fea0003800200 */
.L_x_4263:
        /* <DEDUP_REMOVED lines=16> */
.L_x_4266:
[----:B------:R-:W0:Y:S02]  /*51b0*/  LDS.64 R4, [R3] ;  /* 0x0000000003047984 */ /* 0x000e240000000a00 */
[----:B0----5:R-:W-:-:S04]  /*51c0*/  IADD3 R6, P0, PT, R8, R4, RZ ;  /* 0x0000000408067210 */ /* 0x021fc80007f1e0ff */
[----:B------:R-:W-:-:S08]  /*51d0*/  IADD3.X R7, PT, PT, R9, R5, RZ, P0, !PT ;  /* 0x0000000509077210 */ /* 0x000fd000007fe4ff */
[----:B------:R-:W0:Y:S02]  /*51e0*/  ATOMS.CAST.SPIN.64 P0, [R3], R4, R6 ;  /* 0x000000040300758d */ /* 0x000e240001800406 */
[----:B0-----:R-:W-:Y:S05]  /*51f0*/  @!P0 BRA `(.L_x_4266) ;  /* 0xfffffffc00ec8947 */ /* 0x001fea000383ffff */
.L_x_4262:
[----:B------:R-:W-:Y:S05]  /*5200*/  BSYNC.RECONVERGENT B0 ;  /* 0x0000000000007941 */ /* 0x000fea0003800200 */
.L_x_4261:
        /* <DEDUP_REMOVED lines=50> */
.L_x_4270:
[----:B------:R-:W-:Y:S01]  /*5530*/  MOV R7, R4 ;  /* 0x0000000400077202 */ /* 0x000fe20000000f00 */
[----:B------:R-:W-:Y:S01]  /*5540*/  IMAD.MOV.U32 R5, RZ, RZ, R2 ;  /* 0x000000ffff057224 */ /* 0x000fe200078e0002 */
[----:B------:R-:W-:Y:S02]  /*5550*/  MOV R4, R28 ;  /* 0x0000001c00047202 */ /* 0x000fe40000000f00 */
[----:B------:R-:W-:-:S07]  /*5560*/  MOV R3, 0x5580 ;  /* 0x0000558000037802 */ /* 0x000fce0000000f00 */
[----:B------:R-:W-:Y:S05]  /*5570*/  CALL.REL.NOINC `($__internal_94_$__cuda_sm20_div_s64) ;  /* 0x0000001400307944 */ /* 0x000fea0003c00000 */
[----:B------:R-:W-:-:S07]  /*5580*/  IMAD.MOV.U32 R3, RZ, RZ, R5 ;  /* 0x000000ffff037224 */ /* 0x000fce00078e0005 */
.L_x_4271:
[----:B------:R-:W-:Y:S05]  /*5590*/  BSYNC.RECONVERGENT B1 ;  /* 0x0000000000017941 */ /* 0x000fea0003800200 */
.L_x_4269:
        /* <DEDUP_REMOVED lines=16> */
.L_x_4272:
[----:B------:R-:W0:Y:S02]  /*56a0*/  LDS.64 R4, [R3] ;  /* 0x0000000003047984 */ /* 0x000e240000000a00 */
[----:B0----5:R-:W-:-:S05]  /*56b0*/  IADD3 R6, P0, PT, R8, R4, RZ ;  /* 0x0000000408067210 */ /* 0x021fca0007f1e0ff */
[----:B------:R-:W-:-:S07]  /*56c0*/  IMAD.X R7, R9, 0x1, R5, P0 ;  /* 0x0000000109077824 */ /* 0x000fce00000e0605 */
[----:B------:R-:W0:Y:S02]  /*56d0*/  ATOMS.CAST.SPIN.64 P0, [R3], R4, R6 ;  /* 0x000000040300758d */ /* 0x000e240001800406 */
[----:B0-----:R-:W-:Y:S05]  /*56e0*/  @!P0 BRA `(.L_x_4272) ;  /* 0xfffffffc00ec8947 */ /* 0x001fea000383ffff */
.L_x_4268:
[----:B------:R-:W-:Y:S05]  /*56f0*/  BSYNC.RECONVERGENT B0 ;  /* 0x0000000000007941 */ /* 0x000fea0003800200 */
.L_x_4267:
        /* <DEDUP_REMOVED lines=50> */
.L_x_4276:
[----:B------:R-:W-:Y:S01]  /*5a20*/  IMAD.MOV.U32 R7, RZ, RZ, R4 ;  /* 0x000000ffff077224 */ /* 0x000fe200078e0004 */
[----:B------:R-:W-:Y:S01]  /*5a30*/  MOV R5, R2 ;  /* 0x0000000200057202 */ /* 0x000fe20000000f00 */
[----:B------:R-:W-:Y:S01]  /*5a40*/  IMAD.MOV.U32 R4, RZ, RZ, R28 ;  /* 0x000000ffff047224 */ /* 0x000fe200078e001c */
[----:B------:R-:W-:-:S07]  /*5a50*/  MOV R3, 0x5a70 ;  /* 0x00005a7000037802 */ /* 0x000fce0000000f00 */
[----:B------:R-:W-:Y:S05]  /*5a60*/  CALL.REL.NOINC `($__internal_94_$__cuda_sm20_div_s64) ;  /* 0x0000000c00f47944 */ /* 0x000fea0003c00000 */
[----:B------:R-:W-:-:S07]  /*5a70*/  MOV R3, R5 ;  /* 0x0000000500037202 */ /* 0x000fce0000000f00 */
.L_x_4277:
[----:B------:R-:W-:Y:S05]  /*5a80*/  BSYNC.RECONVERGENT B1 ;  /* 0x0000000000017941 */ /* 0x000fea0003800200 */
.L_x_4275:
        /* <DEDUP_REMOVED lines=16> */
.L_x_4278:
[----:B------:R-:W0:Y:S02]  /*5b90*/  LDS.64 R4, [R3] ;  /* 0x0000000003047984 */ /* 0x000e240000000a00 */
[----:B0----5:R-:W-:-:S04]  /*5ba0*/  IADD3 R6, P0, PT, R8, R4, RZ ;  /* 0x0000000408067210 */ /* 0x021fc80007f1e0ff */
[----:B------:R-:W-:-:S08]  /*5bb0*/  IADD3.X R7, PT, PT, R9, R5, RZ, P0, !PT ;  /* 0x0000000509077210 */ /* 0x000fd000007fe4ff */
[----:B------:R-:W0:Y:S02]  /*5bc0*/  ATOMS.CAST.SPIN.64 P0, [R3], R4, R6 ;  /* 0x000000040300758d */ /* 0x000e240001800406 */
[----:B0-----:R-:W-:Y:S05]  /*5bd0*/  @!P0 BRA `(.L_x_4278) ;  /* 0xfffffffc00ec8947 */ /* 0x001fea000383ffff */
.L_x_4274:
[----:B------:R-:W-:Y:S05]  /*5be0*/  BSYNC.RECONVERGENT B0 ;  /* 0x0000000000007941 */ /* 0x000fea0003800200 */
.L_x_4273:
        /* <DEDUP_REMOVED lines=50> */
.L_x_4282:
[----:B------:R-:W-:Y:S01]  /*5f10*/  MOV R7, R4 ;  /* 0x0000000400077202 */ /* 0x000fe20000000f00 */
[----:B------:R-:W-:Y:S01]  /*5f20*/  IMAD.MOV.U32 R5, RZ, RZ, R2 ;  /* 0x000000ffff057224 */ /* 0x000fe200078e0002 */
[----:B------:R-:W-:Y:S02]  /*5f30*/  MOV R4, R28 ;  /* 0x0000001c00047202 */ /* 0x000fe40000000f00 */
[----:B------:R-:W-:-:S07]  /*5f40*/  MOV R3, 0x5f60 ;  /* 0x00005f6000037802 */ /* 0x000fce0000000f00 */
[----:B------:R-:W-:Y:S05]  /*5f50*/  CALL.REL.NOINC `($__internal_94_$__cuda_sm20_div_s64) ;  /* 0x0000000800b87944 */ /* 0x000fea0003c00000 */
[----:B------:R-:W-:-:S07]  /*5f60*/  IMAD.MOV.U32 R3, RZ, RZ, R5 ;  /* 0x000000ffff037224 */ /* 0x000fce00078e0005 */
.L_x_4283:
[----:B------:R-:W-:Y:S05]  /*5f70*/  BSYNC.RECONVERGENT B1 ;  /* 0x0000000000017941 */ /* 0x000fea0003800200 */
.L_x_4281:
        /* <DEDUP_REMOVED lines=16> */
.L_x_4284:
[----:B------:R-:W0:Y:S02]  /*6080*/  LDS.64 R4, [R3] ;  /* 0x0000000003047984 */ /* 0x000e240000000a00 */
[----:B0----5:R-:W-:-:S05]  /*6090*/  IADD3 R6, P0, PT, R8, R4, RZ ;  /* 0x0000000408067210 */ /* 0x021fca0007f1e0ff */
[----:B------:R-:W-:-:S07]  /*60a0*/  IMAD.X R7, R9, 0x1, R5, P0 ;  /* 0x0000000109077824 */ /* 0x000fce00000e0605 */
[----:B------:R-:W0:Y:S02]  /*60b0*/  ATOMS.CAST.SPIN.64 P0, [R3], R4, R6 ;  /* 0x000000040300758d */ /* 0x000e240001800406 */
[----:B0-----:R-:W-:Y:S05]  /*60c0*/  @!P0 BRA `(.L_x_4284) ;  /* 0xfffffffc00ec8947 */ /* 0x001fea000383ffff */
.L_x_4280:
[----:B------:R-:W-:Y:S05]  /*60d0*/  BSYNC.RECONVERGENT B0 ;  /* 0x0000000000007941 */ /* 0x000fea0003800200 */
.L_x_4279:
[----:B------:R-:W0:Y:S01]  /*60e0*/  LDCU.64 UR6, c[0x0][0x878] ;  /* 0x00010f00ff0677ac */ /* 0x000e220008000a00 */
[----:B------:R-:W-:-:S04]  /*60f0*/  IADD3 R23, P0, PT, R31, R23, RZ ;  /* 0x000000171f177210 */ /* 0x000fc80007f1e0ff */
[----:B------:R-:W-:Y:S02]  /*6100*/  IADD3.X R27, PT, PT, RZ, R27, RZ, P0, !PT ;  /* 0x0000001bff1b7210 */ /* 0x000fe400007fe4ff */
[----:B0-----:R-:W-:-:S04]  /*6110*/  ISETP.GE.U32.AND P0, PT, R23, UR6, PT ;  /* 0x0000000617007c0c */ /* 0x001fc8000bf06070 */
[----:B------:R-:W-:-:S13]  /*6120*/  ISETP.GE.AND.EX P0, PT, R27, UR7, PT, P0 ;  /* 0x000000071b007c0c */ /* 0x000fda000bf06300 */
[----:B------:R-:W-:Y:S05]  /*6130*/  @!P0 BRA `(.L_x_4285) ;  /* 0xffffffe800fc8947 */ /* 0x000fea000383ffff */
.L_x_4189:
        /* <DEDUP_REMOVED lines=40> */
.L_x_4287:
[----:B------:R-:W-:Y:S01]  /*63c0*/  MOV R3, R8 ;  /* 0x0000000800037202 */ /* 0x000fe20000000f00 */
[----:B------:R-:W-:Y:S01]  /*63d0*/  IMAD.MOV.U32 R9, RZ, RZ, R29 ;  /* 0x000000ffff097224 */ /* 0x000fe200078e001d */
[----:B------:R-:W-:-:S07]  /*63e0*/  MOV R8, 0x6400 ;  /* 0x0000640000087802 */ /* 0x000fce0000000f00 */
[----:B------:R-:W-:Y:S05]  /*63f0*/  CALL.REL.NOINC `($__internal_95_$__cuda_sm20_div_u64) ;  /* 0x0000000800ec7944 */ /* 0x000fea0003c00000 */
[----:B------:R-:W-:Y:S01]  /*6400*/  MOV R4, R0 ;  /* 0x0000000000047202 */ /* 0x000fe20000000f00 */
[----:B------:R-:W-:-:S07]  /*6410*/  IMAD.MOV.U32 R5, RZ, RZ, R3 ;  /* 0x000000ffff057224 */ /* 0x000fce00078e0003 */
.L_x_4288:
[----:B------:R-:W-:Y:S05]  /*6420*/  BSYNC.RECONVERGENT B0 ;  /* 0x0000000000007941 */ /* 0x000fea0003800200 */
.L_x_4286:
        /* <DEDUP_REMOVED lines=28> */
.L_x_4291:
        /* <DEDUP_REMOVED lines=14> */
.L_x_4290:
[----:B------:R-:W-:Y:S05]  /*66d0*/  BSYNC.RECONVERGENT B0 ;  /* 0x0000000000007941 */ /* 0x000fea0003800200 */
.L_x_4289:
[----:B------:R-:W-:Y:S05]  /*66e0*/  @!P0 EXIT ;  /* 0x000000000000894d */ /* 0x000fea0003800000 */
[----:B------:R-:W1:Y:S01]  /*66f0*/  S2UR UR5, SR_CgaCtaId ;  /* 0x00000000000579c3 */ /* 0x000e620000008800 */
[----:B------:R-:W-:Y:S01]  /*6700*/  UMOV UR4, 0x400 ;  /* 0x0000040000047882 */ /* 0x000fe20000000000 */
[----:B------:R-:W2:Y:S01]  /*6710*/  LDCU.64 UR6, c[0x0][0x450] ;  /* 0x00008a00ff0677ac */ /* 0x000ea20008000a00 */
[----:B------:R-:W3:Y:S02]  /*6720*/  LDCU.128 UR12, c[0x0][0x380] ;  /* 0x00007000ff0c77ac */ /* 0x000ee40008000c00 */
[----:B-123--:R-:W-:-:S12]  /*6730*/  ULEA UR4, UR5, UR4, 0x18 ;  /* 0x0000000405047291 */ /* 0x00efd8000f8ec0ff */
.L_x_4292:
        /* <DEDUP_REMOVED lines=48> */
        .weak           $__internal_94_$__cuda_sm20_div_s64
        .type           $__internal_94_$__cuda_sm20_div_s64,@function
        .size           $__internal_94_$__cuda_sm20_div_s64,($__internal_95_$__cuda_sm20_div_u64 - $__internal_94_$__cuda_sm20_div_s64)
$__internal_94_$__cuda_sm20_div_s64:
        /* <DEDUP_REMOVED lines=86> */
[----:B------:R-:W-:Y:S06]  /*6fa0*/  RET.REL.NODEC R8 `(_ZN2at4cuda17kernelHistogram1DIlilLi1ELi2ELin1ELNS0_23CUDAHistogramMemoryTypeE0EZNS0_21CUDA_tensor_histogramIliLb0EEEbNS_6TensorES4_S4_lNS_14AccumulateTypeIT0_Lb1EE4typeES8_NS0_13TensorArgTypeES9_S9_EUllE_EEvNS0_6detail10TensorInfoIT_T1_EESF_NSC_IKS6_SE_EElS8_S8_SE_T6_) ;  /* 0xffffff9008147950 */ /* 0x000fec0003c3ffff */
        .weak           $__internal_95_$__cuda_sm20_div_u64
        .type           $__internal_95_$__cuda_sm20_div_u64,@function
        .size           $__internal_95_$__cuda_sm20_div_u64,(.L_x_6471 - $__internal_95_$__cuda_sm20_div_u64)
$__internal_95_$__cuda_sm20_div_u64:
        /* <DEDUP_REMOVED lines=72> */
[----:B------:R-:W-:Y:S06]  /*7430*/  RET.REL.NODEC R4 `(_ZN2at4cuda17kernelHistogram1DIlilLi1ELi2ELin1ELNS0_23CUDAHistogramMemoryTypeE0EZNS0_21CUDA_tensor_histogramIliLb0EEEbNS_6TensorES4_S4_lNS_14AccumulateTypeIT0_Lb1EE4typeES8_NS0_13TensorArgTypeES9_S9_EUllE_EEvNS0_6detail10TensorInfoIT_T1_EESF_NSC_IKS6_SE_EElS8_S8_SE_T6_) ;  /* 0xffffff8804f07950 */ /* 0x000fec0003c3ffff */
.L_x_4293:
        /* <DEDUP_REMOVED lines=12> */
.L_x_6471:


//--------------------- .text._ZN2at4cuda17kernelHistogram1DIfilLi1ELi2ELin1ELNS0_23CUDAHistogramMemoryTypeE1EZNS0_21CUDA_tensor_histogramIfiLb1EEEbNS_6TensorES4_S4_lNS_14AccumulateTypeIT0_Lb1EE4typeES8_NS0_13TensorArgTypeES9_S9_EUllE0_EEvNS0_6detail10TensorInfoIT_T1_EESF_NSC_IKS6_SE_EElS8_S8_SE_T6_ --------------------------
	.section	.text._ZN2at4cuda17kernelHistogram1DIfilLi1ELi2ELin1ELNS0_23CUDAHistogramMemoryTypeE1EZNS0_21CUDA_tensor_histogramIfiLb1EEEbNS_6TensorES4_S4_lNS_14AccumulateTypeIT0_Lb1EE4typeES8_NS0_13TensorArgTypeES9_S9_EUllE0_EEvNS0_6detail10TensorInfoIT_T1_EESF_NSC_IKS6_SE_EElS8_S8_SE_T6_,"ax",@progbits
	.align	128
        .global         _ZN2at4cuda17kernelHistogram1DIfilLi1ELi2ELin1ELNS0_23CUDAHistogramMemoryTypeE1EZNS0_21CUDA_tensor_histogramIfiLb1EEEbNS_6TensorES4_S4_lNS_14AccumulateTypeIT0_Lb1EE4typeES8_NS0_13TensorArgTypeES9_S9_EUllE0_EEvNS0_6detail10TensorInfoIT_T1_EESF_NSC_IKS6_SE_EElS8_S8_SE_T6_
        .type           _ZN2at4cuda17kernelHistogram1DIfilLi1ELi2ELin1ELNS0_23CUDAHistogramMemoryTypeE1EZNS0_21CUDA_tensor_histogramIfiLb1EEEbNS_6TensorES4_S4_lNS_14AccumulateTypeIT0_Lb1EE4typeES8_NS0_13TensorArgTypeES9_S9_EUllE0_EEvNS0_6detail10TensorInfoIT_T1_EESF_NSC_IKS6_SE_EElS8_S8_SE_T6_,@function
        .size           _ZN2at4cuda17kernelHistogram1DIfilLi1ELi2ELin1ELNS0_23CUDAHistogramMemoryTypeE1EZNS0_21CUDA_tensor_histogramIfiLb1EEEbNS_6TensorES4_S4_lNS_14AccumulateTypeIT0_Lb1EE4typeES8_NS0_13TensorArgTypeES9_S9_EUllE0_EEvNS0_6detail10TensorInfoIT_T1_EESF_NSC_IKS6_SE_EElS8_S8_SE_T6_,(.L_x_6472 - _ZN2at4cuda17kernelHistogram1DIfilLi1ELi2ELin1ELNS0_23CUDAHistogramMemoryTypeE1EZNS0_21CUDA_tensor_histogramIfiLb1EEEbNS_6TensorES4_S4_lNS_14AccumulateTypeIT0_Lb1EE4typeES8_NS0_13TensorArgTypeES9_S9_EUllE0_EEvNS0_6detail10TensorInfoIT_T1_EESF_NSC_IKS6_SE_EElS8_S8_SE_T6_)
        .other          _ZN2at4cuda17kernelHistogram1DIfilLi1ELi2ELin1ELNS0_23CUDAHistogramMemoryTypeE1EZNS0_21CUDA_tensor_histogramIfiLb1EEEbNS_6TensorES4_S4_lNS_14AccumulateTypeIT0_Lb1EE4typeES8_NS0_13TensorArgTypeES9_S9_EUllE0_EEvNS0_6detail10TensorInfoIT_T1_EESF_NSC_IKS6_SE_EElS8_S8_SE_T6_,@"STO_CUDA_ENTRY STV_DEFAULT"
_ZN2at4cuda17kernelHistogram1DIfilLi1ELi2ELin1ELNS0_23CUDAHistogramMemoryTypeE1EZNS0_21CUDA_tensor_histogramIfiLb1EEEbNS_6TensorES4_S4_lNS_14AccumulateTypeIT0_Lb1EE4typeES8_NS0_13TensorArgTypeES9_S9_EUllE0_EEvNS0_6detail10TensorInfoIT_T1_EESF_NSC_IKS6_SE_EElS8_S8_SE_T6_:
.text._ZN2at4cuda17kernelHistogram1DIfilLi1ELi2ELin1ELNS0_23CUDAHistogramMemoryTypeE1EZNS0_21CUDA_tensor_histogramIfiLb1EEEbNS_6TensorES4_S4_lNS_14AccumulateTypeIT0_Lb1EE4typeES8_NS0_13TensorArgTypeES9_S9_EUllE0_EEvNS0_6detail10TensorInfoIT_T1_EESF_NSC_IKS6_SE_EElS8_S8_SE_T6_:
        /* <DEDUP_REMOVED lines=22> */
.L_x_4349:
        /* <DEDUP_REMOVED lines=24> */
.L_x_4320:
        /* <DEDUP_REMOVED lines=33> */
.L_x_4297:
[----:B------:R-:W-:Y:S01]  /*04f0*/  MOV R24, R14 ;  /* 0x0000000e00187202 */ /* 0x000fe20000000f00 */
[----:B------:R-:W-:Y:S01]  /*0500*/  IMAD.MOV.U32 R20, RZ, RZ, R9 ;  /* 0x000000ffff147224 */ /* 0x000fe200078e0009 */
[----:B------:R-:W-:Y:S01]  /*0510*/  MOV R11, R16 ;  /* 0x00000010000b7202 */ /* 0x000fe20000000f00 */
[----:B------:R-:W-:Y:S01]  /*0520*/  IMAD.MOV.U32 R10, RZ, RZ, R17 ;  /* 0x000000ffff0a7224 */ /* 0x000fe200078e0011 */
[----:B------:R-:W-:-:S07]  /*0530*/  MOV R7, 0x550 ;  /* 0x0000055000077802 */ /* 0x000fce0000000f00 */
[----:B------:R-:W-:Y:S05]  /*0540*/  CALL.REL.NOINC `($__internal_96_$__cuda_sm20_div_s64) ;  /* 0x0000003800007944 */ /* 0x000fea0003c00000 */
        /* <DEDUP_REMOVED lines=10> */
.L_x_4298:
[----:B------:R-:W-:Y:S05]  /*05f0*/  BSYNC.RECONVERGENT B0 ;  /* 0x0000000000007941 */ /* 0x000fea0003800200 */
.L_x_4296:
        /* <DEDUP_REMOVED lines=38> */
.L_x_4300:
[----:B------:R-:W-:Y:S01]  /*0860*/  MOV R24, R30 ;  /* 0x0000001e00187202 */ /* 0x000fe20000000f00 */
[----:B------:R-:W-:Y:S01]  /*0870*/  IMAD.MOV.U32 R20, RZ, RZ, R31 ;  /* 0x000000ffff147224 */ /* 0x000fe200078e001f */
[----:B------:R-:W-:Y:S01]  /*0880*/  MOV R11, R16 ;  /* 0x00000010000b7202 */ /* 0x000fe20000000f00 */
[----:B------:R-:W-:Y:S01]  /*0890*/  IMAD.MOV.U32 R10, RZ, RZ, R17 ;  /* 0x000000ffff0a7224 */ /* 0x000fe200078e0011 */
[----:B------:R-:W-:-:S07]  /*08a0*/  MOV R7, 0x8c0 ;  /* 0x000008c000077802 */ /* 0x000fce0000000f00 */
[----:B------:R-:W-:Y:S05]  /*08b0*/  CALL.REL.NOINC `($__internal_96_$__cuda_sm20_div_s64) ;  /* 0x0000003400247944 */ /* 0x000fea0003c00000 */
        /* <DEDUP_REMOVED lines=11> */
.L_x_4301:
[----:B------:R-:W-:Y:S05]  /*0970*/  BSYNC.RECONVERGENT B0 ;  /* 0x0000000000007941 */ /* 0x000fea0003800200 */
.L_x_4299:
        /* <DEDUP_REMOVED lines=38> */
.L_x_4303:
[----:B------:R-:W-:Y:S01]  /*0be0*/  IMAD.MOV.U32 R24, RZ, RZ, R16 ;  /* 0x000000ffff187224 */ /* 0x000fe200078e0010 */
[----:B------:R-:W-:Y:S01]  /*0bf0*/  MOV R20, R17 ;  /* 0x0000001100147202 */ /* 0x000fe20000000f00 */
[----:B------:R-:W-:Y:S01]  /*0c00*/  IMAD.MOV.U32 R11, RZ, RZ, R12 ;  /* 0x000000ffff0b7224 */ /* 0x000fe200078e000c */
[----:B------:R-:W-:Y:S02]  /*0c10*/  MOV R10, R13 ;  /* 0x0000000d000a7202 */ /* 0x000fe40000000f00 */
[----:B------:R-:W-:-:S07]  /*0c20*/  MOV R7, 0xc40 ;  /* 0x00000c4000077802 */ /* 0x000fce0000000f00 */
[----:B------:R-:W-:Y:S05]  /*0c30*/  CALL.REL.NOINC `($__internal_96_$__cuda_sm20_div_s64) ;  /* 0x0000003000447944 */ /* 0x000fea0003c00000 */
        /* <DEDUP_REMOVED lines=11> */
.L_x_4304:
[----:B------:R-:W-:Y:S05]  /*0cf0*/  BSYNC.RECONVERGENT B0 ;  /* 0x0000000000007941 */ /* 0x000fea0003800200 */
.L_x_4302:
        /* <DEDUP_REMOVED lines=37> */
.L_x_4306:
        /* <DEDUP_REMOVED lines=17> */
.L_x_4307:
[----:B------:R-:W-:Y:S05]  /*1060*/  BSYNC.RECONVERGENT B0 ;  /* 0x0000000000007941 */ /* 0x000fea0003800200 */
.L_x_4305:
        /* <DEDUP_REMOVED lines=38> */
.L_x_4309:
        /* <DEDUP_REMOVED lines=17> */
.L_x_4310:
[----:B------:R-:W-:Y:S05]  /*13e0*/  BSYNC.RECONVERGENT B0 ;  /* 0x0000000000007941 */ /* 0x000fea0003800200 */
.L_x_4308:
        /* <DEDUP_REMOVED lines=38> */
.L_x_4312:
        /* <DEDUP_REMOVED lines=17> */
.L_x_4313:
[----:B------:R-:W-:Y:S05]  /*1760*/  BSYNC.RECONVERGENT B0 ;  /* 0x0000000000007941 */ /* 0x000fea0003800200 */
.L_x_4311:
        /* <DEDUP_REMOVED lines=39> */
.L_x_4315:
        /* <DEDUP_REMOVED lines=17> */
.L_x_4316:
[----:B------:R-:W-:Y:S05]  /*1af0*/  BSYNC.RECONVERGENT B0 ;  /* 0x0000000000007941 */ /* 0x000fea0003800200 */
.L_x_4314:
        /* <DEDUP_REMOVED lines=38> */
.L_x_4318:
        /* <DEDUP_REMOVED lines=17> */
.L_x_4319:
[----:B------:R-:W-:Y:S05]  /*1e70*/  BSYNC.RECONVERGENT B0 ;  /* 0x0000000000007941 */ /* 0x000fea0003800200 */
.L_x_4317:
        /* <DEDUP_REMOVED lines=11> */
.L_x_4295:
        /* <DEDUP_REMOVED lines=35> */
.L_x_4323:
        /* <DEDUP_REMOVED lines=16> */
.L_x_4324:
[----:B------:R-:W-:Y:S05]  /*2260*/  BSYNC.RECONVERGENT B0 ;  /* 0x0000000000007941 */ /* 0x000fea0003800200 */
.L_x_4322:
        /* <DEDUP_REMOVED lines=38> */
.L_x_4326:
        /* <DEDUP_REMOVED lines=17> */
.L_x_4327:
[----:B------:R-:W-:Y:S05]  /*25e0*/  BSYNC.RECONVERGENT B0 ;  /* 0x0000000000007941 */ /* 0x000fea0003800200 */
.L_x_4325:
        /* <DEDUP_REMOVED lines=38> */
.L_x_4329:
        /* <DEDUP_REMOVED lines=17> */
.L_x_4330:
[----:B------:R-:W-:Y:S05]  /*2960*/  BSYNC.RECONVERGENT B0 ;  /* 0x0000000000007941 */ /* 0x000fea0003800200 */
.L_x_4328:
        /* <DEDUP_REMOVED lines=38> */
.L_x_4332:
        /* <DEDUP_REMOVED lines=17> */
.L_x_4333:
[----:B------:R-:W-:Y:S05]  /*2ce0*/  BSYNC.RECONVERGENT B0 ;  /* 0x0000000000007941 */ /* 0x000fea0003800200 */
.L_x_4331:
        /* <DEDUP_REMOVED lines=8> */
.L_x_4321:
        /* <DEDUP_REMOVED lines=36> */
.L_x_4336:
[----:B------:R-:W-:Y:S01]  /*2fb0*/  IMAD.MOV.U32 R24, RZ, RZ, R14 ;  /* 0x000000ffff187224 */ /* 0x000fe200078e000e */
[----:B------:R-:W-:Y:S01]  /*2fc0*/  MOV R20, R9 ;  /* 0x0000000900147202 */ /* 0x000fe20000000f00 */
[----:B------:R-:W-:Y:S01]  /*2fd0*/  IMAD.MOV.U32 R11, RZ, RZ, R16 ;  /* 0x000000ffff0b7224 */ /* 0x000fe200078e0010 */
[----:B------:R-:W-:Y:S02]  /*2fe0*/  MOV R10, R17 ;  /* 0x00000011000a7202 */ /* 0x000fe40000000f00 */
[----:B------:R-:W-:-:S07]  /*2ff0*/  MOV R7, 0x3010 ;  /* 0x0000301000077802 */ /* 0x000fce0000000f00 */
[----:B------:R-:W-:Y:S05]  /*3000*/  CALL.REL.NOINC `($__internal_96_$__cuda_sm20_div_s64) ;  /* 0x0000000c00507944 */ /* 0x000fea0003c00000 */
        /* <DEDUP_REMOVED lines=10> */
.L_x_4337:
[----:B------:R-:W-:Y:S05]  /*30b0*/  BSYNC.RECONVERGENT B0 ;  /* 0x0000000000007941 */ /* 0x000fea0003800200 */
.L_x_4335:
        /* <DEDUP_REMOVED lines=39> */
.L_x_4339:
        /* <DEDUP_REMOVED lines=17> */
.L_x_4340:
[----:B------:R-:W-:Y:S05]  /*3440*/  BSYNC.RECONVERGENT B0 ;  /* 0x0000000000007941 */ /* 0x000fea0003800200 */
.L_x_4338:
[----:B------:R0:W1:Y:S02]  /*3450*/  LDC.64 R6, c[0x0][R4+0x450] ;  /* 0x0001140004067b82 */ /* 0x0000640000000a00 */
[----:B0-----:R-:W-:Y:S02]  /*3460*/  IMAD.MOV.U32 R4, RZ, RZ, R28 ;  /* 0x000000ffff047224 */ /* 0x001fe400078e001c */
[-C--:B-1----:R-:W-:Y:S02]  /*3470*/  IMAD R7, R7, R15.reuse, RZ ;  /* 0x0000000f07077224 */ /* 0x082fe400078e02ff */
[----:B------:R-:W-:-:S04]  /*3480*/  IMAD.WIDE.U32 R10, R6, R15, R4 ;  /* 0x0000000f060a7225 */ /* 0x000fc800078e0004 */
[----:B------:R-:W-:Y:S01]  /*3490*/  IMAD R7, R6, R17, R7 ;  /* 0x0000001106077224 */ /* 0x000fe200078e0207 */
[----:B------:R-:W-:-:S03]  /*34a0*/  MOV R12, R10 ;  /* 0x0000000a000c7202 */ /* 0x000fc60000000f00 */
[----:B------:R-:W-:-:S07]  /*34b0*/  IMAD.IADD R8, R11, 0x1, R7 ;  /* 0x000000010b087824 */ /* 0x000fce00078e0207 */
.L_x_4334:
        /* <DEDUP_REMOVED lines=35> */
.L_x_4342:
        /* <DEDUP_REMOVED lines=15> */
.L_x_4343:
[----:B------:R-:W-:Y:S05]  /*37e0*/  BSYNC.RECONVERGENT B0 ;  /* 0x0000000000007941 */ /* 0x000fea0003800200 */
.L_x_4341:
[----:B------:R-:W0:Y:S01]  /*37f0*/  LDC.64 R4, c[0x0][R4+0x450] ;  /* 0x0001140004047b82 */ /* 0x000e220000000a00 */
[----:B------:R-:W-:Y:S02]  /*3800*/  IMAD.MOV.U32 R13, RZ, RZ, R8 ;  /* 0x000000ffff0d7224 */ /* 0x000fe400078e0008 */
[-C--:B0-----:R-:W-:Y:S02]  /*3810*/  IMAD R5, R5, R6.reuse, RZ ;  /* 0x0000000605057224 */ /* 0x081fe400078e02ff */
[----:B------:R-:W-:-:S04]  /*3820*/  IMAD.WIDE.U32 R12, R4, R6, R12 ;  /* 0x00000006040c7225 */ /* 0x000fc800078e000c */
[----:B------:R-:W-:-:S05]  /*3830*/  IMAD R5, R4, R15, R5 ;  /* 0x0000000f04057224 */ /* 0x000fca00078e0205 */
[----:B------:R-:W-:-:S07]  /*3840*/  IADD3 R8, PT, PT, R13, R5, RZ ;  /* 0x000000050d087210 */ /* 0x000fce0007ffe0ff */
.L_x_4294:
        /* <DEDUP_REMOVED lines=49> */
.L_x_4347:
[----:B------:R-:W-:Y:S01]  /*3b60*/  MOV R11, UR6 ;  /* 0x00000006000b7c02 */ /* 0x000fe20008000f00 */
[----:B------:R-:W-:Y:S01]  /*3b70*/  IMAD.U32 R10, RZ, RZ, UR7 ;  /* 0x00000007ff0a7e24 */ /* 0x000fe2000f8e00ff */
[----:B------:R-:W-:-:S07]  /*3b80*/  MOV R7, 0x3ba0 ;  /* 0x00003ba000077802 */ /* 0x000fce0000000f00 */
[----:B------:R-:W-:Y:S05]  /*3b90*/  CALL.REL.NOINC `($__internal_96_$__cuda_sm20_div_s64) ;  /* 0x00000000006c7944 */ /* 0x000fea0003c00000 */
[----:B------:R-:W-:-:S07]  /*3ba0*/  MOV R5, R10 ;  /* 0x0000000a00057202 */ /* 0x000fce0000000f00 */
.L_x_4348:
[----:B------:R-:W-:Y:S05]  /*3bb0*/  BSYNC.RECONVERGENT B1 ;  /* 0x0000000000017941 */ /* 0x000fea0003800200 */
.L_x_4346:
        /* <DEDUP_REMOVED lines=17> */
.L_x_4345:
[----:B------:R-:W-:Y:S05]  /*3cd0*/  BSYNC.RECONVERGENT B0 ;  /* 0x0000000000007941 */ /* 0x000fea0003800200 */
.L_x_4344:
[----:B------:R-:W1:Y:S01]  /*3ce0*/  LDCU.64 UR14, c[0x0][0x878] ;  /* 0x00010f00ff0e77ac */ /* 0x000e620008000a00 */
[----:B------:R-:W-:-:S04]  /*3cf0*/  IADD3 R0, P0, PT, R3, R0, RZ ;  /* 0x0000000003007210 */ /* 0x000fc80007f1e0ff */
[----:B------:R-:W-:Y:S02]  /*3d00*/  IADD3.X R2, PT, PT, RZ, R2, RZ, P0, !PT ;  /* 0x00000002ff027210 */ /* 0x000fe400007fe4ff */
[----:B-1----:R-:W-:-:S04]  /*3d10*/  ISETP.GE.U32.AND P0, PT, R0, UR14, PT ;  /* 0x0000000e00007c0c */ /* 0x002fc8000bf06070 */
[----:B------:R-:W-:-:S13]  /*3d20*/  ISETP.GE.AND.EX P0, PT, R2, UR15, PT, P0 ;  /* 0x0000000f02007c0c */ /* 0x000fda000bf06300 */
[----:B------:R-:W-:Y:S05]  /*3d30*/  @!P0 BRA `(.L_x_4349) ;  /* 0xffffffc400088947 */ /* 0x000fea000383ffff */
[----:B------:R-:W-:Y:S05]  /*3d40*/  EXIT ;  /* 0x000000000000794d */ /* 0x000fea0003800000 */
        .weak           $__internal_96_$__cuda_sm20_div_s64
        .type           $__internal_96_$__cuda_sm20_div_s64,@function
        .size           $__internal_96_$__cuda_sm20_div_s64,(.L_x_6472 - $__internal_96_$__cuda_sm20_div_s64)
$__internal_96_$__cuda_sm20_div_s64:
        /* <DEDUP_REMOVED lines=86> */
[----:B------:R-:W-:Y:S05]  /*42b0*/  RET.REL.NODEC R6 `(_ZN2at4cuda17kernelHistogram1DIfilLi1ELi2ELin1ELNS0_23CUDAHistogramMemoryTypeE1EZNS0_21CUDA_tensor_histogramIfiLb1EEEbNS_6TensorES4_S4_lNS_14AccumulateTypeIT0_Lb1EE4typeES8_NS0_13TensorArgTypeES9_S9_EUllE0_EEvNS0_6detail10TensorInfoIT_T1_EESF_NSC_IKS6_SE_EElS8_S8_SE_T6_) ;  /* 0xffffffbc06507950 */ /* 0x000fea0003c3ffff */
.L_x_4350:
        /* <DEDUP_REMOVED lines=12> */
.L_x_6472:


//--------------------- .text._ZN2at4cuda17kernelHistogram1DIfilLi1ELi2ELin1ELNS0_23CUDAHistogramMemoryTypeE0EZNS0_21CUDA_tensor_histogramIfiLb1EEEbNS_6TensorES4_S4_lNS_14AccumulateTypeIT0_Lb1EE4typeES8_NS0_13TensorArgTypeES9_S9_EUllE0_EEvNS0_6detail10TensorInfoIT_T1_EESF_NSC_IKS6_SE_EElS8_S8_SE_T6_ --------------------------
	.section	.text._ZN2at4cuda17kernelHistogram1DIfilLi1ELi2ELin1ELNS0_23CUDAHistogramMemoryTypeE0EZNS0_21CUDA_tensor_histogramIfiLb1EEEbNS_6TensorES4_S4_lNS_14AccumulateTypeIT0_Lb1EE4typeES8_NS0_13TensorArgTypeES9_S9_EUllE0_EEvNS0_6detail10TensorInfoIT_T1_EESF_NSC_IKS6_SE_EElS8_S8_SE_T6_,"ax",@progbits
	.align	128
        .global         _ZN2at4cuda17kernelHistogram1DIfilLi1ELi2ELin1ELNS0_23CUDAHistogramMemoryTypeE0EZNS0_21CUDA_tensor_histogramIfiLb1EEEbNS_6TensorES4_S4_lNS_14AccumulateTypeIT0_Lb1EE4typeES8_NS0_13TensorArgTypeES9_S9_EUllE0_EEvNS0_6detail10TensorInfoIT_T1_EESF_NSC_IKS6_SE_EElS8_S8_SE_T6_
        .type           _ZN2at4cuda17kernelHistogram1DIfilLi1ELi2ELin1ELNS0_23CUDAHistogramMemoryTypeE0EZNS0_21CUDA_tensor_histogramIfiLb1EEEbNS_6TensorES4_S4_lNS_14AccumulateTypeIT0_Lb1EE4typeES8_NS0_13TensorArgTypeES9_S9_EUllE0_EEvNS0_6detail10TensorInfoIT_T1_EESF_NSC_IKS6_SE_EElS8_S8_SE_T6_,@function
        .size           _ZN2at4cuda17kernelHistogram1DIfilLi1ELi2ELin1ELNS0_23CUDAHistogramMemoryTypeE0EZNS0_21CUDA_tensor_histogramIfiLb1EEEbNS_6TensorES4_S4_lNS_14AccumulateTypeIT0_Lb1EE4typeES8_NS0_13TensorArgTypeES9_S9_EUllE0_EEvNS0_6detail10TensorInfoIT_T1_EESF_NSC_IKS6_SE_EElS8_S8_SE_T6_,(.L_x_6474 - _ZN2at4cuda17kernelHistogram1DIfilLi1ELi2ELin1ELNS0_23CUDAHistogramMemoryTypeE0EZNS0_21CUDA_tensor_histogramIfiLb1EEEbNS_6TensorES4_S4_lNS_14AccumulateTypeIT0_Lb1EE4typeES8_NS0_13TensorArgTypeES9_S9_EUllE0_EEvNS0_6detail10TensorInfoIT_T1_EESF_NSC_IKS6_SE_EElS8_S8_SE_T6_)
        .other          _ZN2at4cuda17kernelHistogram1DIfilLi1ELi2ELin1ELNS0_23CUDAHistogramMemoryTypeE0EZNS0_21CUDA_tensor_histogramIfiLb1EEEbNS_6TensorES4_S4_lNS_14AccumulateTypeIT0_Lb1EE4typeES8_NS0_13TensorArgTypeES9_S9_EUllE0_EEvNS0_6detail10TensorInfoIT_T1_EESF_NSC_IKS6_SE_EElS8_S8_SE_T6_,@"STO_CUDA_ENTRY STV_DEFAULT"
_ZN2at4cuda17kernelHistogram1DIfilLi1ELi2ELin1ELNS0_23CUDAHistogramMemoryTypeE0EZNS0_21CUDA_tensor_histogramIfiLb1EEEbNS_6TensorES4_S4_lNS_14AccumulateTypeIT0_Lb1EE4typeES8_NS0_13TensorArgTypeES9_S9_EUllE0_EEvNS0_6detail10TensorInfoIT_T1_EESF_NSC_IKS6_SE_EElS8_S8_SE_T6_:
.text._ZN2at4cuda17kernelHistogram1DIfilLi1ELi2ELin1ELNS0_23CUDAHistogramMemoryTypeE0EZNS0_21CUDA_tensor_histogramIfiLb1EEEbNS_6TensorES4_S4_lNS_14AccumulateTypeIT0_Lb1EE4typeES8_NS0_13TensorArgTypeES9_S9_EUllE0_EEvNS0_6detail10TensorInfoIT_T1_EESF_NSC_IKS6_SE_EElS8_S8_SE_T6_:
        /* <DEDUP_REMOVED lines=44> */
.L_x_4354:
[----:B------:R-:W-:-:S07]  /*02c0*/  MOV R4, 0x2e0 ;  /* 0x000002e000047802 */ /* 0x000fce0000000f00 */
[----:B------:R-:W-:Y:S05]  /*02d0*/  CALL.REL.NOINC `($__internal_98_$__cuda_sm20_div_u64) ;  /* 0x0000004400d87944 */ /* 0x000fea0003c00000 */
[----:B------:R-:W-:Y:S01]  /*02e0*/  IMAD.MOV.U32 R4, RZ, RZ, R3 ;  /* 0x000000ffff047224 */ /* 0x000fe200078e0003 */
[----:B------:R-:W-:-:S07]  /*02f0*/  MOV R5, R6 ;  /* 0x0000000600057202 */ /* 0x000fce0000000f00 */
.L_x_4355:
[----:B------:R-:W-:Y:S05]  /*0300*/  BSYNC.RECONVERGENT B1 ;  /* 0x0000000000017941 */ /* 0x000fea0003800200 */
.L_x_4353:
        /* <DEDUP_REMOVED lines=19> */
.L_x_4358:
        /* <DEDUP_REMOVED lines=9> */
.L_x_4357:
[----:B------:R-:W-:Y:S05]  /*04d0*/  BSYNC.RECONVERGENT B1 ;  /* 0x0000000000017941 */ /* 0x000fea0003800200 */
.L_x_4356:
[----:B------:R-:W-:Y:S05]  /*04e0*/  @!P1 BRA `(.L_x_4352) ;  /* 0x0000000000409947 */ /* 0x000fea0003800000 */
[----:B------:R-:W0:Y:S01]  /*04f0*/  S2R R3, SR_CgaCtaId ;  /* 0x0000000000037919 */ /* 0x000e220000008800 */
[----:B------:R-:W-:-:S04]  /*0500*/  MOV R2, 0x400 ;  /* 0x0000040000027802 */ /* 0x000fc80000000f00 */
[----:B0-----:R-:W-:-:S07]  /*0510*/  LEA R4, R3, R2, 0x18 ;  /* 0x0000000203047211 */ /* 0x001fce00078ec0ff */
.L_x_4359:
        /* <DEDUP_REMOVED lines=13> */
.L_x_4352:
[----:B------:R-:W-:Y:S05]  /*05f0*/  BSYNC.RECONVERGENT B0 ;  /* 0x0000000000007941 */ /* 0x000fea0003800200 */
.L_x_4351:
        /* <DEDUP_REMOVED lines=21> */
.L_x_4417:
        /* <DEDUP_REMOVED lines=23> */
.L_x_4387:
        /* <DEDUP_REMOVED lines=33> */
.L_x_4364:
[----:B------:R-:W-:Y:S01]  /*0ad0*/  IMAD.MOV.U32 R33, RZ, RZ, R19 ;  /* 0x000000ffff217224 */ /* 0x000fe200078e0013 */
[----:B------:R-:W-:Y:S01]  /*0ae0*/  MOV R3, R20 ;  /* 0x0000001400037202 */ /* 0x000fe20000000f00 */
[----:B------:R-:W-:Y:S01]  /*0af0*/  IMAD.MOV.U32 R2, RZ, RZ, R21 ;  /* 0x000000ffff027224 */ /* 0x000fe200078e0015 */
[----:B------:R-:W-:-:S07]  /*0b00*/  MOV R27, 0xb20 ;  /* 0x00000b20001b7802 */ /* 0x000fce0000000f00 */
[----:B------:R-:W-:Y:S05]  /*0b10*/  CALL.REL.NOINC `($__internal_97_$__cuda_sm20_div_s64) ;  /* 0x00000038006c7944 */ /* 0x000fea0003c00000 */
        /* <DEDUP_REMOVED lines=11> */
.L_x_4365:
[----:B------:R-:W-:Y:S05]  /*0bd0*/  BSYNC.RECONVERGENT B0 ;  /* 0x0000000000007941 */ /* 0x000fea0003800200 */
.L_x_4363:
        /* <DEDUP_REMOVED lines=39> */
.L_x_4367:
[----:B------:R-:W-:Y:S01]  /*0e50*/  MOV R33, R38 ;  /* 0x0000002600217202 */ /* 0x000fe20000000f00 */
[----:B------:R-:W-:Y:S01]  /*0e60*/  IMAD.MOV.U32 R4, RZ, RZ, R39 ;  /* 0x000000ffff047224 */ /* 0x000fe200078e0027 */
[----:B------:R-:W-:Y:S01]  /*0e70*/  MOV R2, R21 ;  /* 0x0000001500027202 */ /* 0x000fe20000000f00 */
[----:B------:R-:W-:Y:S01]  /*0e80*/  IMAD.MOV.U32 R3, RZ, RZ, R20 ;  /* 0x000000ffff037224 */ /* 0x000fe200078e0014 */
[----:B------:R-:W-:-:S07]  /*0e90*/  MOV R27, 0xeb0 ;  /* 0x00000eb0001b7802 */ /* 0x000fce0000000f00 */
[----:B------:R-:W-:Y:S05]  /*0ea0*/  CALL.REL.NOINC `($__internal_97_$__cuda_sm20_div_s64) ;  /* 0x0000003400887944 */ /* 0x000fea0003c00000 */
        /* <DEDUP_REMOVED lines=11> */
.L_x_4368:
[----:B------:R-:W-:Y:S05]  /*0f60*/  BSYNC.RECONVERGENT B0 ;  /* 0x0000000000007941 */ /* 0x000fea0003800200 */
.L_x_4366:
        /* <DEDUP_REMOVED lines=38> */
.L_x_4370:
[----:B------:R-:W-:Y:S01]  /*11d0*/  IMAD.MOV.U32 R33, RZ, RZ, R20 ;  /* 0x000000ffff217224 */ /* 0x000fe200078e0014 */
[----:B------:R-:W-:Y:S01]  /*11e0*/  MOV R3, R18 ;  /* 0x0000001200037202 */ /* 0x000fe20000000f00 */
[----:B------:R-:W-:Y:S01]  /*11f0*/  IMAD.MOV.U32 R4, RZ, RZ, R21 ;  /* 0x000000ffff047224 */ /* 0x000fe200078e0015 */
[----:B------:R-:W-:Y:S01]  /*1200*/  MOV R27, 0x1230 ;  /* 0x00001230001b7802 */ /* 0x000fe20000000f00 */
[----:B------:R-:W-:-:S07]  /*1210*/  IMAD.MOV.U32 R2, RZ, RZ, R19 ;  /* 0x000000ffff027224 */ /* 0x000fce00078e0013 */
        /* <DEDUP_REMOVED lines=12> */
.L_x_4371:
[----:B------:R-:W-:Y:S05]  /*12e0*/  BSYNC.RECONVERGENT B0 ;  /* 0x0000000000007941 */ /* 0x000fea0003800200 */
.L_x_4369:
        /* <DEDUP_REMOVED lines=37> */
.L_x_4373:
        /* <DEDUP_REMOVED lines=17> */
.L_x_4374:
[----:B------:R-:W-:Y:S05]  /*1650*/  BSYNC.RECONVERGENT B0 ;  /* 0x0000000000007941 */ /* 0x000fea0003800200 */
.L_x_4372:
        /* <DEDUP_REMOVED lines=38> */
.L_x_4376:
        /* <DEDUP_REMOVED lines=17> */
.L_x_4377:
[----:B------:R-:W-:Y:S05]  /*19d0*/  BSYNC.RECONVERGENT B0 ;  /* 0x0000000000007941 */ /* 0x000fea0003800200 */
.L_x_4375:
        /* <DEDUP_REMOVED lines=38> */
.L_x_4379:
[----:B------:R-:W-:Y:S01]  /*1c40*/  IMAD.MOV.U32 R33, RZ, RZ, R20 ;  /* 0x000000ffff217224 */ /* 0x000fe200078e0014 */
[----:B------:R-:W-:Y:S01]  /*1c50*/  MOV R4, R21 ;  /* 0x0000001500047202 */ /* 0x000fe20000000f00 */
[----:B------:R-:W-:Y:S01]  /*1c60*/  IMAD.MOV.U32 R3, RZ, RZ, R18 ;  /* 0x000000ffff037224 */ /* 0x000fe200078e0012 */
[----:B------:R-:W-:Y:S02]  /*1c70*/  MOV R2, R19 ;  /* 0x0000001300027202 */ /* 0x000fe40000000f00 */
[----:B------:R-:W-:-:S07]  /*1c80*/  MOV R27, 0x1ca0 ;  /* 0x00001ca0001b7802 */ /* 0x000fce0000000f00 */
[----:B------:R-:W-:Y:S05]  /*1c90*/  CALL.REL.NOINC `($__internal_97_$__cuda_sm20_div_s64) ;  /* 0x00000028000c7944 */ /* 0x000fea0003c00000 */
        /* <DEDUP_REMOVED lines=11> */
.L_x_4380:
[----:B------:R-:W-:Y:S05]  /*1d50*/  BSYNC.RECONVERGENT B0 ;  /* 0x0000000000007941 */ /* 0x000fea0003800200 */
.L_x_4378:
        /* <DEDUP_REMOVED lines=39> */
.L_x_4382:
        /* <DEDUP_REMOVED lines=17> */
.L_x_4383:
[----:B------:R-:W-:Y:S05]  /*20e0*/  BSYNC.RECONVERGENT B0 ;  /* 0x0000000000007941 */ /* 0x000fea0003800200 */
.L_x_4381:
        /* <DEDUP_REMOVED lines=38> */
.L_x_4385:
        /* <DEDUP_REMOVED lines=17> */
.L_x_4386:
[----:B------:R-:W-:Y:S05]  /*2460*/  BSYNC.RECONVERGENT B0 ;  /* 0x0000000000007941 */ /* 0x000fea0003800200 */
.L_x_4384:
        /* <DEDUP_REMOVED lines=11> */
.L_x_4362:
        /* <DEDUP_REMOVED lines=35> */
.L_x_4390:
[----:B------:R-:W-:Y:S01]  /*2750*/  MOV R33, R19 ;  /* 0x0000001300217202 */ /* 0x000fe20000000f00 */
[----:B------:R-:W-:Y:S01]  /*2760*/  IMAD.MOV.U32 R3, RZ, RZ, R20 ;  /* 0x000000ffff037224 */ /* 0x000fe200078e0014 */
[----:B------:R-:W-:Y:S02]  /*2770*/  MOV R2, R21 ;  /* 0x0000001500027202 */ /* 0x000fe40000000f00 */
[----:B------:R-:W-:-:S07]  /*2780*/  MOV R27, 0x27a0 ;  /* 0x000027a0001b7802 */ /* 0x000fce0000000f00 */
[----:B------:R-:W-:Y:S05]  /*2790*/  CALL.REL.NOINC `($__internal_97_$__cuda_sm20_div_s64) ;  /* 0x0000001c004c7944 */ /* 0x000fea0003c00000 */
        /* <DEDUP_REMOVED lines=11> */
.L_x_4391:
[----:B------:R-:W-:Y:S05]  /*2850*/  BSYNC.RECONVERGENT B0 ;  /* 0x0000000000007941 */ /* 0x000fea0003800200 */
.L_x_4389:
        /* <DEDUP_REMOVED lines=39> */
.L_x_4393:
        /* <DEDUP_REMOVED lines=17> */
.L_x_4394:
[----:B------:R-:W-:Y:S05]  /*2be0*/  BSYNC.RECONVERGENT B0 ;  /* 0x0000000000007941 */ /* 0x000fea0003800200 */
.L_x_4392:
        /* <DEDUP_REMOVED lines=38> */
.L_x_4396:
        /* <DEDUP_REMOVED lines=17> */
.L_x_4397:
[----:B------:R-:W-:Y:S05]  /*2f60*/  BSYNC.RECONVERGENT B0 ;  /* 0x0000000000007941 */ /* 0x000fea0003800200 */
.L_x_4395:
        /* <DEDUP_REMOVED lines=37> */
.L_x_4399:
        /* <DEDUP_REMOVED lines=17> */
.L_x_4400:
[----:B------:R-:W-:Y:S05]  /*32d0*/  BSYNC.RECONVERGENT B0 ;  /* 0x0000000000007941 */ /* 0x000fea0003800200 */
.L_x_4398:
[----:B------:R-:W0:Y:S01]  /*32e0*/  LDC.64 R2, c[0x0][R5+0x450] ;  /* 0x0001140005027b82 */ /* 0x000e220000000a00 */
[----:B------:R-:W-:Y:S02]  /*32f0*/  IMAD.MOV.U32 R37, RZ, RZ, R0 ;  /* 0x000000ffff257224 */ /* 0x000fe400078e0000 */
[-C--:B0-----:R-:W-:Y:S02]  /*3300*/  IMAD R3, R3, R21.reuse, RZ ;  /* 0x0000001503037224 */ /* 0x081fe400078e02ff */
[----:B------:R-:W-:-:S04]  /*3310*/  IMAD.WIDE.U32 R36, R2, R21, R36 ;  /* 0x0000001502247225 */ /* 0x000fc800078e0024 */
[----:B------:R-:W-:Y:S01]  /*3320*/  IMAD R3, R2, R17, R3 ;  /* 0x0000001102037224 */ /* 0x000fe200078e0203 */
[----:B------:R-:W-:-:S03]  /*3330*/  MOV R17, R36 ;  /* 0x0000002400117202 */ /* 0x000fc60000000f00 */
[----:B------:R-:W-:-:S07]  /*3340*/  IMAD.IADD R0, R37, 0x1, R3 ;  /* 0x0000000125007824 */ /* 0x000fce00078e0203 */
.L_x_4388:
        /* <DEDUP_REMOVED lines=36> */
.L_x_4403:
        /* <DEDUP_REMOVED lines=16> */
.L_x_4404:
[----:B------:R-:W-:Y:S05]  /*3690*/  BSYNC.RECONVERGENT B0 ;  /* 0x0000000000007941 */ /* 0x000fea0003800200 */
.L_x_4402:
        /* <DEDUP_REMOVED lines=38> */
.L_x_4406:
        /* <DEDUP_REMOVED lines=17> */
.L_x_4407:
[----:B------:R-:W-:Y:S05]  /*3a10*/  BSYNC.RECONVERGENT B0 ;  /* 0x0000000000007941 */ /* 0x000fea0003800200 */
.L_x_4405:
[----:B------:R-:W0:Y:S01]  /*3a20*/  LDC.64 R2, c[0x0][R5+0x450] ;  /* 0x0001140005027b82 */ /* 0x000e220000000a00 */
[----:B------:R-:W-:Y:S02]  /*3a30*/  IMAD.MOV.U32 R37, RZ, RZ, R0 ;  /* 0x000000ffff257224 */ /* 0x000fe400078e0000 */
[-C--:B0-----:R-:W-:Y:S02]  /*3a40*/  IMAD R3, R3, R21.reuse, RZ ;  /* 0x0000001503037224 */ /* 0x081fe400078e02ff */
[----:B------:R-:W-:-:S04]  /*3a50*/  IMAD.WIDE.U32 R36, R2, R21, R36 ;  /* 0x0000001502247225 */ /* 0x000fc800078e0024 */
[----:B------:R-:W-:Y:S01]  /*3a60*/  IMAD R3, R2, R17, R3 ;  /* 0x0000001102037224 */ /* 0x000fe200078e0203 */
[----:B------:R-:W-:-:S03]  /*3a70*/  MOV R17, R36 ;  /* 0x0000002400117202 */ /* 0x000fc60000000f00 */
[----:B------:R-:W-:-:S07]  /*3a80*/  IMAD.IADD R0, R37, 0x1, R3 ;  /* 0x0000000125007824 */ /* 0x000fce00078e0203 */
.L_x_4401:
        /* <DEDUP_REMOVED lines=35> */
.L_x_4409:
        /* <DEDUP_REMOVED lines=16> */
.L_x_4410:
[----:B------:R-:W-:Y:S05]  /*3dc0*/  BSYNC.RECONVERGENT B0 ;  /* 0x0000000000007941 */ /* 0x000fea0003800200 */
.L_x_4408:
        /* <DEDUP_REMOVED lines=8> */
.L_x_4361:
        /* <DEDUP_REMOVED lines=50> */
.L_x_4414:
[----:B------:R-:W-:Y:S01]  /*4170*/  MOV R33, R2 ;  /* 0x0000000200217202 */ /* 0x000fe20000000f00 */
[----:B------:R-:W-:Y:S01]  /*4180*/  IMAD.MOV.U32 R3, RZ, RZ, R15 ;  /* 0x000000ffff037224 */ /* 0x000fe200078e000f */
[----:B------:R-:W-:Y:S02]  /*4190*/  MOV R2, R14 ;  /* 0x0000000e00027202 */ /* 0x000fe40000000f00 */
[----:B------:R-:W-:-:S07]  /*41a0*/  MOV R27, 0x41c0 ;  /* 0x000041c0001b7802 */ /* 0x000fce0000000f00 */
[----:B------:R-:W-:Y:S05]  /*41b0*/  CALL.REL.NOINC `($__internal_97_$__cuda_sm20_div_s64) ;  /* 0x0000000000c47944 */ /* 0x000fea0003c00000 */
[----:B------:R-:W-:-:S07]  /*41c0*/  IMAD.MOV.U32 R5, RZ, RZ, R22 ;  /* 0x000000ffff057224 */ /* 0x000fce00078e0016 */
.L_x_4415:
[----:B------:R-:W-:Y:S05]  /*41d0*/  BSYNC.RECONVERGENT B1 ;  /* 0x0000000000017941 */ /* 0x000fea0003800200 */
.L_x_4413:
        /* <DEDUP_REMOVED lines=10> */
.L_x_4416:
[----:B------:R-:W0:Y:S02]  /*4280*/  LDS R2, [R5] ;  /* 0x0000000005027984 */ /* 0x000e240000000800 */
[----:B0-----:R-:W-:-:S05]  /*4290*/  FADD R3, R2, 1 ;  /* 0x3f80000002037421 */ /* 0x001fca0000000000 */
[----:B------:R-:W0:Y:S02]  /*42a0*/  ATOMS.CAST.SPIN P0, [R5], R2, R3 ;  /* 0x000000020500758d */ /* 0x000e240001800003 */
[----:B0-----:R-:W-:Y:S05]  /*42b0*/  @!P0 BRA `(.L_x_4416) ;  /* 0xfffffffc00f08947 */ /* 0x001fea000383ffff */
.L_x_4412:
[----:B------:R-:W-:Y:S05]  /*42c0*/  BSYNC.RECONVERGENT B0 ;  /* 0x0000000000007941 */ /* 0x000fea0003800200 */
.L_x_4411:
[----:B------:R-:W0:Y:S01]  /*42d0*/  LDCU.64 UR4, c[0x0][0x878] ;  /* 0x00010f00ff0477ac */ /* 0x000e220008000a00 */
[----:B------:R-:W-:-:S05]  /*42e0*/  IADD3 R13, P0, PT, R10, R13, RZ ;  /* 0x0000000d0a0d7210 */ /* 0x000fca0007f1e0ff */
[----:B------:R-:W-:Y:S01]  /*42f0*/  IMAD.X R11, RZ, RZ, R11, P0 ;  /* 0x000000ffff0b7224 */ /* 0x000fe200000e060b */
[----:B0-----:R-:W-:-:S04]  /*4300*/  ISETP.GE.U32.AND P0, PT, R13, UR4, PT ;  /* 0x000000040d007c0c */ /* 0x001fc8000bf06070 */
[----:B------:R-:W-:-:S13]  /*4310*/  ISETP.GE.AND.EX P0, PT, R11, UR5, PT, P0 ;  /* 0x000000050b007c0c */ /* 0x000fda000bf06300 */
[----:B------:R-:W-:Y:S05]  /*4320*/  @!P0 BRA `(.L_x_4417) ;  /* 0xffffffc400088947 */ /* 0x000fea000383ffff */
.L_x_4360:
        /* <DEDUP_REMOVED lines=11> */
.L_x_4418:
        /* <DEDUP_REMOVED lines=15> */
        .weak           $__internal_97_$__cuda_sm20_div_s64
        .type           $__internal_97_$__cuda_sm20_div_s64,@function
        .size           $__internal_97_$__cuda_sm20_div_s64,($__internal_98_$__cuda_sm20_div_u64 - $__internal_97_$__cuda_sm20_div_s64)
$__internal_97_$__cuda_sm20_div_s64:
        /* <DEDUP_REMOVED lines=86> */
[----:B------:R-:W-:Y:S06]  /*4a30*/  RET.REL.NODEC R2 `(_ZN2at4cuda17kernelHistogram1DIfilLi1ELi2ELin1ELNS0_23CUDAHistogramMemoryTypeE0EZNS0_21CUDA_tensor_histogramIfiLb1EEEbNS_6TensorES4_S4_lNS_14AccumulateTypeIT0_Lb1EE4typeES8_NS0_13TensorArgTypeES9_S9_EUllE0_EEvNS0_6detail10TensorInfoIT_T1_EESF_NSC_IKS6_SE_EElS8_S8_SE_T6_) ;  /* 0xffffffb402707950 */ /* 0x000fec0003c3ffff */
        .weak           $__internal_98_$__cuda_sm20_div_u64
        .type           $__internal_98_$__cuda_sm20_div_u64,@function
        .size           $__internal_98_$__cuda_sm20_div_u64,(.L_x_6474 - $__internal_98_$__cuda_sm20_div_u64)
$__internal_98_$__cuda_sm20_div_u64:
        /* <DEDUP_REMOVED lines=68> */
[----:B------:R-:W-:Y:S06]  /*4e80*/  RET.REL.NODEC R4 `(_ZN2at4cuda17kernelHistogram1DIfilLi1ELi2ELin1ELNS0_23CUDAHistogramMemoryTypeE0EZNS0_21CUDA_tensor_histogramIfiLb1EEEbNS_6TensorES4_S4_lNS_14AccumulateTypeIT0_Lb1EE4typeES8_NS0_13TensorArgTypeES9_S9_EUllE0_EEvNS0_6detail10TensorInfoIT_T1_EESF_NSC_IKS6_SE_EElS8_S8_SE_T6_) ;  /* 0xffffffb0045c7950 */ /* 0x000fec0003c3ffff */
.L_x_4419:
        /* <DEDUP_REMOVED lines=15> */
.L_x_6474:


//--------------------- .text._ZN2at4cuda17kernelHistogram1DIfilLi1ELi2ELin1ELNS0_23CUDAHistogramMemoryTypeE1EZNS0_21CUDA_tensor_histogramIfiLb1EEEbNS_6TensorES4_S4_lNS_14AccumulateTypeIT0_Lb1EE4typeES8_NS0_13TensorArgTypeES9_S9_EUllE_EEvNS0_6detail10TensorInfoIT_T1_EESF_NSC_IKS6_SE_EElS8_S8_SE_T6_ --------------------------
	.section	.text._ZN2at4cuda17kernelHistogram1DIfilLi1ELi2ELin1ELNS0_23CUDAHistogramMemoryTypeE1EZNS0_21CUDA_tensor_histogramIfiLb1EEEbNS_6TensorES4_S4_lNS_14AccumulateTypeIT0_Lb1EE4typeES8_NS0_13TensorArgTypeES9_S9_EUllE_EEvNS0_6detail10TensorInfoIT_T1_EESF_NSC_IKS6_SE_EElS8_S8_SE_T6_,"ax",@progbits
	.align	128
        .global         _ZN2at4cuda17kernelHistogram1DIfilLi1ELi2ELin1ELNS0_23CUDAHistogramMemoryTypeE1EZNS0_21CUDA_tensor_histogramIfiLb1EEEbNS_6TensorES4_S4_lNS_14AccumulateTypeIT0_Lb1EE4typeES8_NS0_13TensorArgTypeES9_S9_EUllE_EEvNS0_6detail10TensorInfoIT_T1_EESF_NSC_IKS6_SE_EElS8_S8_SE_T6_
        .type           _ZN2at4cuda17kernelHistogram1DIfilLi1ELi2ELin1ELNS0_23CUDAHistogramMemoryTypeE1EZNS0_21CUDA_tensor_histogramIfiLb1EEEbNS_6TensorES4_S4_lNS_14AccumulateTypeIT0_Lb1EE4typeES8_NS0_13TensorArgTypeES9_S9_EUllE_EEvNS0_6detail10TensorInfoIT_T1_EESF_NSC_IKS6_SE_EElS8_S8_SE_T6_,@function
        .size           _ZN2at4cuda17kernelHistogram1DIfilLi1ELi2ELin1ELNS0_23CUDAHistogramMemoryTypeE1EZNS0_21CUDA_tensor_histogramIfiLb1EEEbNS_6TensorES4_S4_lNS_14AccumulateTypeIT0_Lb1EE4typeES8_NS0_13TensorArgTypeES9_S9_EUllE_EEvNS0_6detail10TensorInfoIT_T1_EESF_NSC_IKS6_SE_EElS8_S8_SE_T6_,(.L_x_6475 - _ZN2at4cuda17kernelHistogram1DIfilLi1ELi2ELin1ELNS0_23CUDAHistogramMemoryTypeE1EZNS0_21CUDA_tensor_histogramIfiLb1EEEbNS_6TensorES4_S4_lNS_14AccumulateTypeIT0_Lb1EE4typeES8_NS0_13TensorArgTypeES9_S9_EUllE_EEvNS0_6detail10TensorInfoIT_T1_EESF_NSC_IKS6_SE_EElS8_S8_SE_T6_)
        .other          _ZN2at4cuda17kernelHistogram1DIfilLi1ELi2ELin1ELNS0_23CUDAHistogramMemoryTypeE1EZNS0_21CUDA_tensor_histogramIfiLb1EEEbNS_6TensorES4_S4_lNS_14AccumulateTypeIT0_Lb1EE4typeES8_NS0_13TensorArgTypeES9_S9_EUllE_EEvNS0_6detail10TensorInfoIT_T1_EESF_NSC_IKS6_SE_EElS8_S8_SE_T6_,@"STO_CUDA_ENTRY STV_DEFAULT"
_ZN2at4cuda17kernelHistogram1DIfilLi1ELi2ELin1ELNS0_23CUDAHistogramMemoryTypeE1EZNS0_21CUDA_tensor_histogramIfiLb1EEEbNS_6TensorES4_S4_lNS_14AccumulateTypeIT0_Lb1EE4typeES8_NS0_13TensorArgTypeES9_S9_EUllE_EEvNS0_6detail10TensorInfoIT_T1_EESF_NSC_IKS6_SE_EElS8_S8_SE_T6_:
.text._ZN2at4cuda17kernelHistogram1DIfilLi1ELi2ELin1ELNS0_23CUDAHistogramMemoryTypeE1EZNS0_21CUDA_tensor_histogramIfiLb1EEEbNS_6TensorES4_S4_lNS_14AccumulateTypeIT0_Lb1EE4typeES8_NS0_13TensorArgTypeES9_S9_EUllE_EEvNS0_6detail10TensorInfoIT_T1_EESF_NSC_IKS6_SE_EElS8_S8_SE_T6_:
        /* <DEDUP_REMOVED lines=22> */
.L_x_4475:
        /* <DEDUP_REMOVED lines=24> */
.L_x_4446:
        /* <DEDUP_REMOVED lines=33> */
.L_x_4423:
[----:B------:R-:W-:Y:S01]  /*04f0*/  MOV R24, R14 ;  /* 0x0000000e00187202 */ /* 0x000fe20000000f00 */
[----:B------:R-:W-:Y:S01]  /*0500*/  IMAD.MOV.U32 R20, RZ, RZ, R9 ;  /* 0x000000ffff147224 */ /* 0x000fe200078e0009 */
[----:B------:R-:W-:Y:S01]  /*0510*/  MOV R11, R16 ;  /* 0x00000010000b7202 */ /* 0x000fe20000000f00 */
[----:B------:R-:W-:Y:S01]  /*0520*/  IMAD.MOV.U32 R10, RZ, RZ, R17 ;  /* 0x000000ffff0a7224 */ /* 0x000fe200078e0011 */
[----:B------:R-:W-:-:S07]  /*0530*/  MOV R7, 0x550 ;  /* 0x0000055000077802 */ /* 0x000fce0000000f00 */
[----:B------:R-:W-:Y:S05]  /*0540*/  CALL.REL.NOINC `($__internal_99_$__cuda_sm20_div_s64) ;  /* 0x0000003800207944 */ /* 0x000fea0003c00000 */
        /* <DEDUP_REMOVED lines=10> */
.L_x_4424:
[----:B------:R-:W-:Y:S05]  /*05f0*/  BSYNC.RECONVERGENT B0 ;  /* 0x0000000000007941 */ /* 0x000fea0003800200 */
.L_x_4422:
        /* <DEDUP_REMOVED lines=38> */
.L_x_4426:
[----:B------:R-:W-:Y:S01]  /*0860*/  MOV R24, R30 ;  /* 0x0000001e00187202 */ /* 0x000fe20000000f00 */
[----:B------:R-:W-:Y:S01]  /*0870*/  IMAD.MOV.U32 R20, RZ, RZ, R31 ;  /* 0x000000ffff147224 */ /* 0x000fe200078e001f */
[----:B------:R-:W-:Y:S01]  /*0880*/  MOV R11, R16 ;  /* 0x00000010000b7202 */ /* 0x000fe20000000f00 */
[----:B------:R-:W-:Y:S01]  /*0890*/  IMAD.MOV.U32 R10, RZ, RZ, R17 ;  /* 0x000000ffff0a7224 */ /* 0x000fe200078e0011 */
[----:B------:R-:W-:-:S07]  /*08a0*/  MOV R7, 0x8c0 ;  /* 0x000008c000077802 */ /* 0x000fce0000000f00 */
[----:B------:R-:W-:Y:S05]  /*08b0*/  CALL.REL.NOINC `($__internal_99_$__cuda_sm20_div_s64) ;  /* 0x0000003400447944 */ /* 0x000fea0003c00000 */
        /* <DEDUP_REMOVED lines=11> */
.L_x_4427:
[----:B------:R-:W-:Y:S05]  /*0970*/  BSYNC.RECONVERGENT B0 ;  /* 0x0000000000007941 */ /* 0x000fea0003800200 */
.L_x_4425:
        /* <DEDUP_REMOVED lines=38> */
.L_x_4429:
[----:B------:R-:W-:Y:S01]  /*0be0*/  IMAD.MOV.U32 R24, RZ, RZ, R16 ;  /* 0x000000ffff187224 */ /* 0x000fe200078e0010 */
[----:B------:R-:W-:Y:S01]  /*0bf0*/  MOV R20, R17 ;  /* 0x0000001100147202 */ /* 0x000fe20000000f00 */
[----:B------:R-:W-:Y:S01]  /*0c00*/  IMAD.MOV.U32 R11, RZ, RZ, R12 ;  /* 0x000000ffff0b7224 */ /* 0x000fe200078e000c */
[----:B------:R-:W-:Y:S02]  /*0c10*/  MOV R10, R13 ;  /* 0x0000000d000a7202 */ /* 0x000fe40000000f00 */
[----:B------:R-:W-:-:S07]  /*0c20*/  MOV R7, 0xc40 ;  /* 0x00000c4000077802 */ /* 0x000fce0000000f00 */
[----:B------:R-:W-:Y:S05]  /*0c30*/  CALL.REL.NOINC `($__internal_99_$__cuda_sm20_div_s64) ;  /* 0x0000003000647944 */ /* 0x000fea0003c00000 */
        /* <DEDUP_REMOVED lines=11> */
.L_x_4430:
[----:B------:R-:W-:Y:S05]  /*0cf0*/  BSYNC.RECONVERGENT B0 ;  /* 0x0000000000007941 */ /* 0x000fea0003800200 */
.L_x_4428:
        /* <DEDUP_REMOVED lines=37> */
.L_x_4432:
        /* <DEDUP_REMOVED lines=17> */
.L_x_4433:
[----:B------:R-:W-:Y:S05]  /*1060*/  BSYNC.RECONVERGENT B0 ;  /* 0x0000000000007941 */ /* 0x000fea0003800200 */
.L_x_4431:
        /* <DEDUP_REMOVED lines=38> */
.L_x_4435:
        /* <DEDUP_REMOVED lines=17> */
.L_x_4436:
[----:B------:R-:W-:Y:S05]  /*13e0*/  BSYNC.RECONVERGENT B0 ;  /* 0x0000000000007941 */ /* 0x000fea0003800200 */
.L_x_4434:
        /* <DEDUP_REMOVED lines=38> */
.L_x_4438:
        /* <DEDUP_REMOVED lines=17> */
.L_x_4439:
[----:B------:R-:W-:Y:S05]  /*1760*/  BSYNC.RECONVERGENT B0 ;  /* 0x0000000000007941 */ /* 0x000fea0003800200 */
.L_x_4437:
        /* <DEDUP_REMOVED lines=39> */
.L_x_4441:
        /* <DEDUP_REMOVED lines=17> */
.L_x_4442:
[----:B------:R-:W-:Y:S05]  /*1af0*/  BSYNC.RECONVERGENT B0 ;  /* 0x0000000000007941 */ /* 0x000fea0003800200 */
.L_x_4440:
        /* <DEDUP_REMOVED lines=38> */
.L_x_4444:
        /* <DEDUP_REMOVED lines=17> */
.L_x_4445:
[----:B------:R-:W-:Y:S05]  /*1e70*/  BSYNC.RECONVERGENT B0 ;  /* 0x0000000000007941 */ /* 0x000fea0003800200 */
.L_x_4443:
        /* <DEDUP_REMOVED lines=11> */
.L_x_4421:
        /* <DEDUP_REMOVED lines=35> */
.L_x_4449:
        /* <DEDUP_REMOVED lines=16> */
.L_x_4450:
[----:B------:R-:W-:Y:S05]  /*2260*/  BSYNC.RECONVERGENT B0 ;  /* 0x0000000000007941 */ /* 0x000fea0003800200 */
.L_x_4448:
        /* <DEDUP_REMOVED lines=38> */
.L_x_4452:
        /* <DEDUP_REMOVED lines=17> */
.L_x_4453:
[----:B------:R-:W-:Y:S05]  /*25e0*/  BSYNC.RECONVERGENT B0 ;  /* 0x0000000000007941 */ /* 0x000fea0003800200 */
.L_x_4451:
        /* <DEDUP_REMOVED lines=38> */
.L_x_4455:
        /* <DEDUP_REMOVED lines=17> */
.L_x_4456:
[----:B------:R-:W-:Y:S05]  /*2960*/  BSYNC.RECONVERGENT B0 ;  /* 0x0000000000007941 */ /* 0x000fea0003800200 */
.L_x_4454:
        /* <DEDUP_REMOVED lines=38> */
.L_x_4458:
        /* <DEDUP_REMOVED lines=17> */
.L_x_4459:
[----:B------:R-:W-:Y:S05]  /*2ce0*/  BSYNC.RECONVERGENT B0 ;  /* 0x0000000000007941 */ /* 0x000fea0003800200 */
.L_x_4457:
        /* <DEDUP_REMOVED lines=8> */
.L_x_4447:
        /* <DEDUP_REMOVED lines=36> */
.L_x_4462:
[----:B------:R-:W-:Y:S01]  /*2fb0*/  IMAD.MOV.U32 R24, RZ, RZ, R14 ;  /* 0x000000ffff187224 */ /* 0x000fe200078e000e */
[----:B------:R-:W-:Y:S01]  /*2fc0*/  MOV R20, R9 ;  /* 0x0000000900147202 */ /* 0x000fe20000000f00 */
[----:B------:R-:W-:Y:S01]  /*2fd0*/  IMAD.MOV.U32 R11, RZ, RZ, R16 ;  /* 0x000000ffff0b7224 */ /* 0x000fe200078e0010 */
[----:B------:R-:W-:Y:S02]  /*2fe0*/  MOV R10, R17 ;  /* 0x00000011000a7202 */ /* 0x000fe40000000f00 */
[----:B------:R-:W-:-:S07]  /*2ff0*/  MOV R7, 0x3010 ;  /* 0x0000301000077802 */ /* 0x000fce0000000f00 */
[----:B------:R-:W-:Y:S05]  /*3000*/  CALL.REL.NOINC `($__internal_99_$__cuda_sm20_div_s64) ;  /* 0x0000000c00707944 */ /* 0x000fea0003c00000 */
        /* <DEDUP_REMOVED lines=10> */
.L_x_4463:
[----:B------:R-:W-:Y:S05]  /*30b0*/  BSYNC.RECONVERGENT B0 ;  /* 0x0000000000007941 */ /* 0x000fea0003800200 */
.L_x_4461:
        /* <DEDUP_REMOVED lines=39> */
.L_x_4465:
        /* <DEDUP_REMOVED lines=17> */
.L_x_4466:
[----:B------:R-:W-:Y:S05]  /*3440*/  BSYNC.RECONVERGENT B0 ;  /* 0x0000000000007941 */ /* 0x000fea0003800200 */
.L_x_4464:
[----:B------:R0:W1:Y:S02]  /*3450*/  LDC.64 R6, c[0x0][R4+0x450] ;  /* 0x0001140004067b82 */ /* 0x0000640000000a00 */
[----:B0-----:R-:W-:Y:S02]  /*3460*/  IMAD.MOV.U32 R4, RZ, RZ, R28 ;  /* 0x000000ffff047224 */ /* 0x001fe400078e001c */
[-C--:B-1----:R-:W-:Y:S02]  /*3470*/  IMAD R7, R7, R15.reuse, RZ ;  /* 0x0000000f07077224 */ /* 0x082fe400078e02ff */
[----:B------:R-:W-:-:S04]  /*3480*/  IMAD.WIDE.U32 R10, R6, R15, R4 ;  /* 0x0000000f060a7225 */ /* 0x000fc800078e0004 */
[----:B------:R-:W-:Y:S01]  /*3490*/  IMAD R7, R6, R17, R7 ;  /* 0x0000001106077224 */ /* 0x000fe200078e0207 */
[----:B------:R-:W-:-:S03]  /*34a0*/  MOV R12, R10 ;  /* 0x0000000a000c7202 */ /* 0x000fc60000000f00 */
[----:B------:R-:W-:-:S07]  /*34b0*/  IMAD.IADD R8, R11, 0x1, R7 ;  /* 0x000000010b087824 */ /* 0x000fce00078e0207 */
.L_x_4460:
        /* <DEDUP_REMOVED lines=35> */
.L_x_4468:
        /* <DEDUP_REMOVED lines=15> */
.L_x_4469:
[----:B------:R-:W-:Y:S05]  /*37e0*/  BSYNC.RECONVERGENT B0 ;  /* 0x0000000000007941 */ /* 0x000fea0003800200 */
.L_x_4467:
[----:B------:R-:W0:Y:S01]  /*37f0*/  LDC.64 R4, c[0x0][R4+0x450] ;  /* 0x0001140004047b82 */ /* 0x000e220000000a00 */
[----:B------:R-:W-:Y:S02]  /*3800*/  IMAD.MOV.U32 R13, RZ, RZ, R8 ;  /* 0x000000ffff0d7224 */ /* 0x000fe400078e0008 */
[-C--:B0-----:R-:W-:Y:S02]  /*3810*/  IMAD R5, R5, R6.reuse, RZ ;  /* 0x0000000605057224 */ /* 0x081fe400078e02ff */
[----:B------:R-:W-:-:S04]  /*3820*/  IMAD.WIDE.U32 R12, R4, R6, R12 ;  /* 0x00000006040c7225 */ /* 0x000fc800078e000c */
[----:B------:R-:W-:-:S05]  /*3830*/  IMAD R5, R4, R15, R5 ;  /* 0x0000000f04057224 */ /* 0x000fca00078e0205 */
[----:B------:R-:W-:-:S07]  /*3840*/  IADD3 R8, PT, PT, R13, R5, RZ ;  /* 0x000000050d087210 */ /* 0x000fce0007ffe0ff */
.L_x_4420:
        /* <DEDUP_REMOVED lines=50> */
.L_x_4473:
[----:B------:R-:W-:Y:S01]  /*3b70*/  IMAD.U32 R11, RZ, RZ, UR6 ;  /* 0x00000006ff0b7e24 */ /* 0x000fe2000f8e00ff */
[----:B------:R-:W-:Y:S02]  /*3b80*/  MOV R10, UR7 ;  /* 0x00000007000a7c02 */ /* 0x000fe40008000f00 */
[----:B------:R-:W-:-:S07]  /*3b90*/  MOV R7, 0x3bb0 ;  /* 0x00003bb000077802 */ /* 0x000fce0000000f00 */
[----:B------:R-:W-:Y:S05]  /*3ba0*/  CALL.REL.NOINC `($__internal_99_$__cuda_sm20_div_s64) ;  /* 0x0000000000887944 */ /* 0x000fea0003c00000 */
.L_x_4474:
[----:B------:R-:W-:Y:S05]  /*3bb0*/  BSYNC.RECONVERGENT B1 ;  /* 0x0000000000017941 */ /* 0x000fea0003800200 */
.L_x_4472:
        /* <DEDUP_REMOVED lines=25> */
.L_x_4471:
[----:B------:R-:W-:Y:S05]  /*3d50*/  BSYNC.RECONVERGENT B0 ;  /* 0x0000000000007941 */ /* 0x000fea0003800200 */
.L_x_4470:
[----:B------:R-:W1:Y:S01]  /*3d60*/  LDCU.64 UR14, c[0x0][0x878] ;  /* 0x00010f00ff0e77ac */ /* 0x000e620008000a00 */
[----:B------:R-:W-:-:S04]  /*3d70*/  IADD3 R0, P0, PT, R3, R0, RZ ;  /* 0x0000000003007210 */ /* 0x000fc80007f1e0ff */
[----:B------:R-:W-:Y:S02]  /*3d80*/  IADD3.X R2, PT, PT, RZ, R2, RZ, P0, !PT ;  /* 0x00000002ff027210 */ /* 0x000fe400007fe4ff */
[----:B-1----:R-:W-:-:S04]  /*3d90*/  ISETP.GE.U32.AND P0, PT, R0, UR14, PT ;  /* 0x0000000e00007c0c */ /* 0x002fc8000bf06070 */
[----:B------:R-:W-:-:S13]  /*3da0*/  ISETP.GE.AND.EX P0, PT, R2, UR15, PT, P0 ;  /* 0x0000000f02007c0c */ /* 0x000fda000bf06300 */
[----:B------:R-:W-:Y:S05]  /*3db0*/  @!P0 BRA `(.L_x_4475) ;  /* 0xffffffc000e88947 */ /* 0x000fea000383ffff */
[----:B------:R-:W-:Y:S05]  /*3dc0*/  EXIT ;  /* 0x000000000000794d */ /* 0x000fea0003800000 */
        .weak           $__internal_99_$__cuda_sm20_div_s64
        .type           $__internal_99_$__cuda_sm20_div_s64,@function
        .size           $__internal_99_$__cuda_sm20_div_s64,(.L_x_6475 - $__internal_99_$__cuda_sm20_div_s64)
$__internal_99_$__cuda_sm20_div_s64:
        /* <DEDUP_REMOVED lines=86> */
[----:B------:R-:W-:Y:S05]  /*4330*/  RET.REL.NODEC R6 `(_ZN2at4cuda17kernelHistogram1DIfilLi1ELi2ELin1ELNS0_23CUDAHistogramMemoryTypeE1EZNS0_21CUDA_tensor_histogramIfiLb1EEEbNS_6TensorES4_S4_lNS_14AccumulateTypeIT0_Lb1EE4typeES8_NS0_13TensorArgTypeES9_S9_EUllE_EEvNS0_6detail10TensorInfoIT_T1_EESF_NSC_IKS6_SE_EElS8_S8_SE_T6_) ;  /* 0xffffffbc06307950 */ /* 0x000fea0003c3ffff */
.L_x_4476:
        /* <DEDUP_REMOVED lines=12> */
.L_x_6475:


//--------------------- .text._ZN2at4cuda17kernelHistogram1DIfilLi1ELi2ELin1ELNS0_23CUDAHistogramMemoryTypeE0EZNS0_21CUDA_tensor_histogramIfiLb1EEEbNS_6TensorES4_S4_lNS_14AccumulateTypeIT0_Lb1EE4typeES8_NS0_13TensorArgTypeES9_S9_EUllE_EEvNS0_6detail10TensorInfoIT_T1_EESF_NSC_IKS6_SE_EElS8_S8_SE_T6_ --------------------------
	.section	.text._ZN2at4cuda17kernelHistogram1DIfilLi1ELi2ELin1ELNS0_23CUDAHistogramMemoryTypeE0EZNS0_21CUDA_tensor_histogramIfiLb1EEEbNS_6TensorES4_S4_lNS_14AccumulateTypeIT0_Lb1EE4typeES8_NS0_13TensorArgTypeES9_S9_EUllE_EEvNS0_6detail10TensorInfoIT_T1_EESF_NSC_IKS6_SE_EElS8_S8_SE_T6_,"ax",@progbits
	.align	128
        .global         _ZN2at4cuda17kernelHistogram1DIfilLi1ELi2ELin1ELNS0_23CUDAHistogramMemoryTypeE0EZNS0_21CUDA_tensor_histogramIfiLb1EEEbNS_6TensorES4_S4_lNS_14AccumulateTypeIT0_Lb1EE4typeES8_NS0_13TensorArgTypeES9_S9_EUllE_EEvNS0_6detail10TensorInfoIT_T1_EESF_NSC_IKS6_SE_EElS8_S8_SE_T6_
        .type           _ZN2at4cuda17kernelHistogram1DIfilLi1ELi2ELin1ELNS0_23CUDAHistogramMemoryTypeE0EZNS0_21CUDA_tensor_histogramIfiLb1EEEbNS_6TensorES4_S4_lNS_14AccumulateTypeIT0_Lb1EE4typeES8_NS0_13TensorArgTypeES9_S9_EUllE_EEvNS0_6detail10TensorInfoIT_T1_EESF_NSC_IKS6_SE_EElS8_S8_SE_T6_,@function
        .size           _ZN2at4cuda17kernelHistogram1DIfilLi1ELi2ELin1ELNS0_23CUDAHistogramMemoryTypeE0EZNS0_21CUDA_tensor_histogramIfiLb1EEEbNS_6TensorES4_S4_lNS_14AccumulateTypeIT0_Lb1EE4typeES8_NS0_13TensorArgTypeES9_S9_EUllE_EEvNS0_6detail10TensorInfoIT_T1_EESF_NSC_IKS6_SE_EElS8_S8_SE_T6_,(.L_x_6477 - _ZN2at4cuda17kernelHistogram1DIfilLi1ELi2ELin1ELNS0_23CUDAHistogramMemoryTypeE0EZNS0_21CUDA_tensor_histogramIfiLb1EEEbNS_6TensorES4_S4_lNS_14AccumulateTypeIT0_Lb1EE4typeES8_NS0_13TensorArgTypeES9_S9_EUllE_EEvNS0_6detail10TensorInfoIT_T1_EESF_NSC_IKS6_SE_EElS8_S8_SE_T6_)
        .other          _ZN2at4cuda17kernelHistogram1DIfilLi1ELi2ELin1ELNS0_23CUDAHistogramMemoryTypeE0EZNS0_21CUDA_tensor_histogramIfiLb1EEEbNS_6TensorES4_S4_lNS_14AccumulateTypeIT0_Lb1EE4typeES8_NS0_13TensorArgTypeES9_S9_EUllE_EEvNS0_6detail10TensorInfoIT_T1_EESF_NSC_IKS6_SE_EElS8_S8_SE_T6_,@"STO_CUDA_ENTRY STV_DEFAULT"
_ZN2at4cuda17kernelHistogram1DIfilLi1ELi2ELin1ELNS0_23CUDAHistogramMemoryTypeE0EZNS0_21CUDA_tensor_histogramIfiLb1EEEbNS_6TensorES4_S4_lNS_14AccumulateTypeIT0_Lb1EE4typeES8_NS0_13TensorArgTypeES9_S9_EUllE_EEvNS0_6detail10TensorInfoIT_T1_EESF_NSC_IKS6_SE_EElS8_S8_SE_T6_:
.text._ZN2at4cuda17kernelHistogram1DIfilLi1ELi2ELin1ELNS0_23CUDAHistogramMemoryTypeE0EZNS0_21CUDA_tensor_histogramIfiLb1EEEbNS_6TensorES4_S4_lNS_14AccumulateTypeIT0_Lb1EE4typeES8_NS0_13TensorArgTypeES9_S9_EUllE_EEvNS0_6detail10TensorInfoIT_T1_EESF_NSC_IKS6_SE_EElS8_S8_SE_T6_:
        /* <DEDUP_REMOVED lines=44> */
.L_x_4480:
[----:B------:R-:W-:-:S07]  /*02c0*/  MOV R4, 0x2e0 ;  /* 0x000002e000047802 */ /* 0x000fce0000000f00 */
[----:B------:R-:W-:Y:S05]  /*02d0*/  CALL.REL.NOINC `($__internal_101_$__cuda_sm20_div_u64) ;  /* 0x0000004400fc7944 */ /* 0x000fea0003c00000 */
[----:B------:R-:W-:Y:S01]  /*02e0*/  IMAD.MOV.U32 R4, RZ, RZ, R3 ;  /* 0x000000ffff047224 */ /* 0x000fe200078e0003 */
[----:B------:R-:W-:-:S07]  /*02f0*/  MOV R5, R6 ;  /* 0x0000000600057202 */ /* 0x000fce0000000f00 */
.L_x_4481:
[----:B------:R-:W-:Y:S05]  /*0300*/  BSYNC.RECONVERGENT B1 ;  /* 0x0000000000017941 */ /* 0x000fea0003800200 */
.L_x_4479:
        /* <DEDUP_REMOVED lines=19> */
.L_x_4484:
        /* <DEDUP_REMOVED lines=9> */
.L_x_4483:
[----:B------:R-:W-:Y:S05]  /*04d0*/  BSYNC.RECONVERGENT B1 ;  /* 0x0000000000017941 */ /* 0x000fea0003800200 */
.L_x_4482:
[----:B------:R-:W-:Y:S05]  /*04e0*/  @!P1 BRA `(.L_x_4478) ;  /* 0x0000000000409947 */ /* 0x000fea0003800000 */
[----:B------:R-:W0:Y:S01]  /*04f0*/  S2R R3, SR_CgaCtaId ;  /* 0x0000000000037919 */ /* 0x000e220000008800 */
[----:B------:R-:W-:-:S04]  /*0500*/  MOV R2, 0x400 ;  /* 0x0000040000027802 */ /* 0x000fc80000000f00 */
[----:B0-----:R-:W-:-:S07]  /*0510*/  LEA R4, R3, R2, 0x18 ;  /* 0x0000000203047211 */ /* 0x001fce00078ec0ff */
.L_x_4485:
        /* <DEDUP_REMOVED lines=13> */
.L_x_4478:
[----:B------:R-:W-:Y:S05]  /*05f0*/  BSYNC.RECONVERGENT B0 ;  /* 0x0000000000007941 */ /* 0x000fea0003800200 */
.L_x_4477:
        /* <DEDUP_REMOVED lines=21> */
.L_x_4543:
        /* <DEDUP_REMOVED lines=23> */
.L_x_4513:
        /* <DEDUP_REMOVED lines=33> */
.L_x_4490:
[----:B------:R-:W-:Y:S01]  /*0ad0*/  IMAD.MOV.U32 R33, RZ, RZ, R19 ;  /* 0x000000ffff217224 */ /* 0x000fe200078e0013 */
[----:B------:R-:W-:Y:S01]  /*0ae0*/  MOV R3, R20 ;  /* 0x0000001400037202 */ /* 0x000fe20000000f00 */
[----:B------:R-:W-:Y:S01]  /*0af0*/  IMAD.MOV.U32 R2, RZ, RZ, R21 ;  /* 0x000000ffff027224 */ /* 0x000fe200078e0015 */
[----:B------:R-:W-:-:S07]  /*0b00*/  MOV R27, 0xb20 ;  /* 0x00000b20001b7802 */ /* 0x000fce0000000f00 */
[----:B------:R-:W-:Y:S05]  /*0b10*/  CALL.REL.NOINC `($__internal_100_$__cuda_sm20_div_s64) ;  /* 0x0000003800907944 */ /* 0x000fea0003c00000 */
        /* <DEDUP_REMOVED lines=11> */
.L_x_4491:
[----:B------:R-:W-:Y:S05]  /*0bd0*/  BSYNC.RECONVERGENT B0 ;  /* 0x0000000000007941 */ /* 0x000fea0003800200 */
.L_x_4489:
        /* <DEDUP_REMOVED lines=39> */
.L_x_4493:
[----:B------:R-:W-:Y:S01]  /*0e50*/  MOV R33, R38 ;  /* 0x0000002600217202 */ /* 0x000fe20000000f00 */
[----:B------:R-:W-:Y:S01]  /*0e60*/  IMAD.MOV.U32 R4, RZ, RZ, R39 ;  /* 0x000000ffff047224 */ /* 0x000fe200078e0027 */
[----:B------:R-:W-:Y:S01]  /*0e70*/  MOV R2, R21 ;  /* 0x0000001500027202 */ /* 0x000fe20000000f00 */
[----:B------:R-:W-:Y:S01]  /*0e80*/  IMAD.MOV.U32 R3, RZ, RZ, R20 ;  /* 0x000000ffff037224 */ /* 0x000fe200078e0014 */
[----:B------:R-:W-:-:S07]  /*0e90*/  MOV R27, 0xeb0 ;  /* 0x00000eb0001b7802 */ /* 0x000fce0000000f00 */
[----:B------:R-:W-:Y:S05]  /*0ea0*/  CALL.REL.NOINC `($__internal_100_$__cuda_sm20_div_s64) ;  /* 0x0000003400ac7944 */ /* 0x000fea0003c00000 */
        /* <DEDUP_REMOVED lines=11> */
.L_x_4494:
[----:B------:R-:W-:Y:S05]  /*0f60*/  BSYNC.RECONVERGENT B0 ;  /* 0x0000000000007941 */ /* 0x000fea0003800200 */
.L_x_4492:
        /* <DEDUP_REMOVED lines=38> */
.L_x_4496:
[----:B------:R-:W-:Y:S01]  /*11d0*/  IMAD.MOV.U32 R33, RZ, RZ, R20 ;  /* 0x000000ffff217224 */ /* 0x000fe200078e0014 */
[----:B------:R-:W-:Y:S01]  /*11e0*/  MOV R3, R18 ;  /* 0x0000001200037202 */ /* 0x000fe20000000f00 */
[----:B------:R-:W-:Y:S01]  /*11f0*/  IMAD.MOV.U32 R4, RZ, RZ, R21 ;  /* 0x000000ffff047224 */ /* 0x000fe200078e0015 */
[----:B------:R-:W-:Y:S01]  /*1200*/  MOV R27, 0x1230 ;  /* 0x00001230001b7802 */ /* 0x000fe20000000f00 */
[----:B------:R-:W-:-:S07]  /*1210*/  IMAD.MOV.U32 R2, RZ, RZ, R19 ;  /* 0x000000ffff027224 */ /* 0x000fce00078e0013 */
        /* <DEDUP_REMOVED lines=12> */
.L_x_4497:
[----:B------:R-:W-:Y:S05]  /*12e0*/  BSYNC.RECONVERGENT B0 ;  /* 0x0000000000007941 */ /* 0x000fea0003800200 */
.L_x_4495:
        /* <DEDUP_REMOVED lines=37> */
.L_x_4499:
        /* <DEDUP_REMOVED lines=17> */
.L_x_4500:
[----:B------:R-:W-:Y:S05]  /*1650*/  BSYNC.RECONVERGENT B0 ;  /* 0x0000000000007941 */ /* 0x000fea0003800200 */
.L_x_4498:
        /* <DEDUP_REMOVED lines=38> */
.L_x_4502:
[----:B------:R-:W-:Y:S01]  /*18c0*/  IMAD.MOV.U32 R33, RZ, RZ, R20 ;  /* 0x000000ffff217224 */ /* 0x000fe200078e0014 */
[----:B------:R-:W-:Y:S01]  /*18d0*/  MOV R4, R21 ;  /* 0x0000001500047202 */ /* 0x000fe20000000f00 */
[----:B------:R-:W-:Y:S01]  /*18e0*/  IMAD.MOV.U32 R3, RZ, RZ, R18 ;  /* 0x000000ffff037224 */ /* 0x000fe200078e0012 */
[----:B------:R-:W-:Y:S02]  /*18f0*/  MOV R2, R19 ;  /* 0x0000001300027202 */ /* 0x000fe40000000f00 */
[----:B------:R-:W-:-:S07]  /*1900*/  MOV R27, 0x1920 ;  /* 0x00001920001b7802 */ /* 0x000fce0000000f00 */
[----:B------:R-:W-:Y:S05]  /*1910*/  CALL.REL.NOINC `($__internal_100_$__cuda_sm20_div_s64) ;  /* 0x0000002c00107944 */ /* 0x000fea0003c00000 */
        /* <DEDUP_REMOVED lines=11> */
.L_x_4503:
[----:B------:R-:W-:Y:S05]  /*19d0*/  BSYNC.RECONVERGENT B0 ;  /* 0x0000000000007941 */ /* 0x000fea0003800200 */
.L_x_4501:
        /* <DEDUP_REMOVED lines=38> */
.L_x_4505:
        /* <DEDUP_REMOVED lines=17> */
.L_x_4506:
[----:B------:R-:W-:Y:S05]  /*1d50*/  BSYNC.RECONVERGENT B0 ;  /* 0x0000000000007941 */ /* 0x000fea0003800200 */
.L_x_4504:
        /* <DEDUP_REMOVED lines=39> */
.L_x_4508:
        /* <DEDUP_REMOVED lines=17> */
.L_x_4509:
[----:B------:R-:W-:Y:S05]  /*20e0*/  BSYNC.RECONVERGENT B0 ;  /* 0x0000000000007941 */ /* 0x000fea0003800200 */
.L_x_4507:
        /* <DEDUP_REMOVED lines=38> */
.L_x_4511:
        /* <DEDUP_REMOVED lines=17> */
.L_x_4512:
[----:B------:R-:W-:Y:S05]  /*2460*/  BSYNC.RECONVERGENT B0 ;  /* 0x0000000000007941 */ /* 0x000fea0003800200 */
.L_x_4510:
        /* <DEDUP_REMOVED lines=11> */
.L_x_4488:
        /* <DEDUP_REMOVED lines=35> */
.L_x_4516:
        /* <DEDUP_REMOVED lines=16> */
.L_x_4517:
[----:B------:R-:W-:Y:S05]  /*2850*/  BSYNC.RECONVERGENT B0 ;  /* 0x0000000000007941 */ /* 0x000fea0003800200 */
.L_x_4515:
        /* <DEDUP_REMOVED lines=39> */
.L_x_4519:
        /* <DEDUP_REMOVED lines=17> */
.L_x_4520:
[----:B------:R-:W-:Y:S05]  /*2be0*/  BSYNC.RECONVERGENT B0 ;  /* 0x0000000000007941 */ /* 0x000fea0003800200 */
.L_x_4518:
        /* <DEDUP_REMOVED lines=38> */
.L_x_4522:
        /* <DEDUP_REMOVED lines=17> */
.L_x_4523:
[----:B------:R-:W-:Y:S05]  /*2f60*/  BSYNC.RECONVERGENT B0 ;  /* 0x0000000000007941 */ /* 0x000fea0003800200 */
.L_x_4521:
        /* <DEDUP_REMOVED lines=37> */
.L_x_4525:
        /* <DEDUP_REMOVED lines=17> */
.L_x_4526:
[----:B------:R-:W-:Y:S05]  /*32d0*/  BSYNC.RECONVERGENT B0 ;  /* 0x0000000000007941 */ /* 0x000fea0003800200 */
.L_x_4524:
[----:B------:R-:W0:Y:S01]  /*32e0*/  LDC.64 R2, c[0x0][R5+0x450] ;  /* 0x0001140005027b82 */ /* 0x000e220000000a00 */
[----:B------:R-:W-:Y:S01]  /*32f0*/  MOV R37, R0 ;  /* 0x0000000000257202 */ /* 0x000fe20000000f00 */
[-C--:B0-----:R-:W-:Y:S02]  /*3300*/  IMAD R3, R3, R21.reuse, RZ ;  /* 0x0000001503037224 */ /* 0x081fe400078e02ff */
[----:B------:R-:W-:-:S04]  /*3310*/  IMAD.WIDE.U32 R36, R2, R21, R36 ;  /* 0x0000001502247225 */ /* 0x000fc800078e0024 */
[----:B------:R-:W-:Y:S02]  /*3320*/  IMAD R3, R2, R17, R3 ;  /* 0x0000001102037224 */ /* 0x000fe400078e0203 */
[----:B------:R-:W-:-:S03]  /*3330*/  IMAD.MOV.U32 R17, RZ, RZ, R36 ;  /* 0x000000ffff117224 */ /* 0x000fc600078e0024 */
[----:B------:R-:W-:-:S07]  /*3340*/  IADD3 R0, PT, PT, R37, R3, RZ ;  /* 0x0000000325007210 */ /* 0x000fce0007ffe0ff */
.L_x_4514:
        /* <DEDUP_REMOVED lines=36> */
.L_x_4529:
        /* <DEDUP_REMOVED lines=16> */
.L_x_4530:
[----:B------:R-:W-:Y:S05]  /*3690*/  BSYNC.RECONVERGENT B0 ;  /* 0x0000000000007941 */ /* 0x000fea0003800200 */
.L_x_4528:
        /* <DEDUP_REMOVED lines=38> */
.L_x_4532:
        /* <DEDUP_REMOVED lines=17> */
.L_x_4533:
[----:B------:R-:W-:Y:S05]  /*3a10*/  BSYNC.RECONVERGENT B0 ;  /* 0x0000000000007941 */ /* 0x000fea0003800200 */
.L_x_4531:
[----:B------:R-:W0:Y:S01]  /*3a20*/  LDC.64 R2, c[0x0][R5+0x450] ;  /* 0x0001140005027b82 */ /* 0x000e220000000a00 */
[----:B------:R-:W-:Y:S01]  /*3a30*/  MOV R37, R0 ;  /* 0x0000000000257202 */ /* 0x000fe20000000f00 */
[-C--:B0-----:R-:W-:Y:S02]  /*3a40*/  IMAD R3, R3, R21.reuse, RZ ;  /* 0x0000001503037224 */ /* 0x081fe400078e02ff */
[----:B------:R-:W-:-:S04]  /*3a50*/  IMAD.WIDE.U32 R36, R2, R21, R36 ;  /* 0x0000001502247225 */ /* 0x000fc800078e0024 */
[----:B------:R-:W-:Y:S02]  /*3a60*/  IMAD R3, R2, R17, R3 ;  /* 0x0000001102037224 */ /* 0x000fe400078e0203 */
[----:B------:R-:W-:-:S03]  /*3a70*/  IMAD.MOV.U32 R17, RZ, RZ, R36 ;  /* 0x000000ffff117224 */ /* 0x000fc600078e0024 */
[----:B------:R-:W-:-:S07]  /*3a80*/  IADD3 R0, PT, PT, R37, R3, RZ ;  /* 0x0000000325007210 */ /* 0x000fce0007ffe0ff */
.L_x_4527:
        /* <DEDUP_REMOVED lines=35> */
.L_x_4535:
        /* <DEDUP_REMOVED lines=16> */
.L_x_4536:
[----:B------:R-:W-:Y:S05]  /*3dc0*/  BSYNC.RECONVERGENT B0 ;  /* 0x0000000000007941 */ /* 0x000fea0003800200 */
.L_x_4534:
        /* <DEDUP_REMOVED lines=8> */
.L_x_4487:
        /* <DEDUP_REMOVED lines=51> */
.L_x_4540:
[----:B------:R-:W-:Y:S01]  /*4180*/  MOV R33, R2 ;  /* 0x0000000200217202 */ /* 0x000fe20000000f00 */
[----:B------:R-:W-:Y:S01]  /*4190*/  IMAD.MOV.U32 R3, RZ, RZ, R15 ;  /* 0x000000ffff037224 */ /* 0x000fe200078e000f */
[----:B------:R-:W-:Y:S02]  /*41a0*/  MOV R2, R14 ;  /* 0x0000000e00027202 */ /* 0x000fe40000000f00 */
[----:B------:R-:W-:-:S07]  /*41b0*/  MOV R27, 0x41d0 ;  /* 0x000041d0001b7802 */ /* 0x000fce0000000f00 */
[----:B------:R-:W-:Y:S05]  /*41c0*/  CALL.REL.NOINC `($__internal_100_$__cuda_sm20_div_s64) ;  /* 0x0000000000e47944 */ /* 0x000fea0003c00000 */
.L_x_4541:
[----:B------:R-:W-:Y:S05]  /*41d0*/  BSYNC.RECONVERGENT B1 ;  /* 0x0000000000017941 */ /* 0x000fea0003800200 */
.L_x_4539:
        /* <DEDUP_REMOVED lines=19> */
.L_x_4542:
[----:B------:R-:W0:Y:S02]  /*4310*/  LDS R2, [R22] ;  /* 0x0000000016027984 */ /* 0x000e240000000800 */
[----:B0----5:R-:W-:-:S05]  /*4320*/  FADD R3, R5, R2 ;  /* 0x0000000205037221 */ /* 0x021fca0000000000 */
[----:B------:R-:W0:Y:S02]  /*4330*/  ATOMS.CAST.SPIN P0, [R22], R2, R3 ;  /* 0x000000021600758d */ /* 0x000e240001800003 */
[----:B0-----:R-:W-:Y:S05]  /*4340*/  @!P0 BRA `(.L_x_4542) ;  /* 0xfffffffc00f08947 */ /* 0x001fea000383ffff */
.L_x_4538:
[----:B------:R-:W-:Y:S05]  /*4350*/  BSYNC.RECONVERGENT B0 ;  /* 0x0000000000007941 */ /* 0x000fea0003800200 */
.L_x_4537:
[----:B------:R-:W0:Y:S01]  /*4360*/  LDCU.64 UR4, c[0x0][0x878] ;  /* 0x00010f00ff0477ac */ /* 0x000e220008000a00 */
[----:B------:R-:W-:-:S05]  /*4370*/  IADD3 R13, P0, PT, R10, R13, RZ ;  /* 0x0000000d0a0d7210 */ /* 0x000fca0007f1e0ff */
[----:B------:R-:W-:Y:S01]  /*4380*/  IMAD.X R11, RZ, RZ, R11, P0 ;  /* 0x000000ffff0b7224 */ /* 0x000fe200000e060b */
[----:B0-----:R-:W-:-:S04]  /*4390*/  ISETP.GE.U32.AND P0, PT, R13, UR4, PT ;  /* 0x000000040d007c0c */ /* 0x001fc8000bf06070 */
[----:B------:R-:W-:-:S13]  /*43a0*/  ISETP.GE.AND.EX P0, PT, R11, UR5, PT, P0 ;  /* 0x000000050b007c0c */ /* 0x000fda000bf06300 */
[----:B------:R-:W-:Y:S05]  /*43b0*/  @!P0 BRA `(.L_x_4543) ;  /* 0xffffffc000e48947 */ /* 0x000fea000383ffff */
.L_x_4486:
        /* <DEDUP_REMOVED lines=11> */
.L_x_4544:
        /* <DEDUP_REMOVED lines=15> */
        .weak           $__internal_100_$__cuda_sm20_div_s64
        .type           $__internal_100_$__cuda_sm20_div_s64,@function
        .size           $__internal_100_$__cuda_sm20_div_s64,($__internal_101_$__cuda_sm20_div_u64 - $__internal_100_$__cuda_sm20_div_s64)
$__internal_100_$__cuda_sm20_div_s64:
        /* <DEDUP_REMOVED lines=86> */
[----:B------:R-:W-:Y:S06]  /*4ac0*/  RET.REL.NODEC R2 `(_ZN2at4cuda17kernelHistogram1DIfilLi1ELi2ELin1ELNS0_23CUDAHistogramMemoryTypeE0EZNS0_21CUDA_tensor_histogramIfiLb1EEEbNS_6TensorES4_S4_lNS_14AccumulateTypeIT0_Lb1EE4typeES8_NS0_13TensorArgTypeES9_S9_EUllE_EEvNS0_6detail10TensorInfoIT_T1_EESF_NSC_IKS6_SE_EElS8_S8_SE_T6_) ;  /* 0xffffffb4024c7950 */ /* 0x000fec0003c3ffff */
        .weak           $__internal_101_$__cuda_sm20_div_u64
        .type           $__internal_101_$__cuda_sm20_div_u64,@function
        .size           $__internal_101_$__cuda_sm20_div_u64,(.L_x_6477 - $__internal_101_$__cuda_sm20_div_u64)
$__internal_101_$__cuda_sm20_div_u64:
        /* <DEDUP_REMOVED lines=68> */
[----:B------:R-:W-:Y:S06]  /*4f10*/  RET.REL.NODEC R4 `(_ZN2at4cuda17kernelHistogram1DIfilLi1ELi2ELin1ELNS0_23CUDAHistogramMemoryTypeE0EZNS0_21CUDA_tensor_histogramIfiLb1EEEbNS_6TensorES4_S4_lNS_14AccumulateTypeIT0_Lb1EE4typeES8_NS0_13TensorArgTypeES9_S9_EUllE_EEvNS0_6detail10TensorInfoIT_T1_EESF_NSC_IKS6_SE_EElS8_S8_SE_T6_) ;  /* 0xffffffb004387950 */ /* 0x000fec0003c3ffff */
.L_x_4545:
        /* <DEDUP_REMOVED lines=14> */
.L_x_6477:


//--------------------- .text._ZN2at4cuda17kernelHistogram1DIdalLi1ELi2ELin1ELNS0_23CUDAHistogramMemoryTypeE1EZNS0_21CUDA_tensor_histogramIdaLb1EEEbNS_6TensorES4_S4_lNS_14AccumulateTypeIT0_Lb1EE4typeES8_NS0_13TensorArgTypeES9_S9_EUllE0_EEvNS0_6detail10TensorInfoIT_T1_EESF_NSC_IKS6_SE_EElS8_S8_SE_T6_ --------------------------
	.section	.text._ZN2at4cuda17kernelHistogram1DIdalLi1ELi2ELin1ELNS0_23CUDAHistogramMemoryTypeE1EZNS0_21CUDA_tensor_histogramIdaLb1EEEbNS_6TensorES4_S4_lNS_14AccumulateTypeIT0_Lb1EE4typeES8_NS0_13TensorArgTypeES9_S9_EUllE0_EEvNS0_6detail10TensorInfoIT_T1_EESF_NSC_IKS6_SE_EElS8_S8_SE_T6_,"ax",@progbits
	.align	128
        .global         _ZN2at4cuda17kernelHistogram1DIdalLi1ELi2ELin1ELNS0_23CUDAHistogramMemoryTypeE1EZNS0_21CUDA_tensor_histogramIdaLb1EEEbNS_6TensorES4_S4_lNS_14AccumulateTypeIT0_Lb1EE4typeES8_NS0_13TensorArgTypeES9_S9_EUllE0_EEvNS0_6detail10TensorInfoIT_T1_EESF_NSC_IKS6_SE_EElS8_S8_SE_T6_
        .type           _ZN2at4cuda17kernelHistogram1DIdalLi1ELi2ELin1ELNS0_23CUDAHistogramMemoryTypeE1EZNS0_21CUDA_tensor_histogramIdaLb1EEEbNS_6TensorES4_S4_lNS_14AccumulateTypeIT0_Lb1EE4typeES8_NS0_13TensorArgTypeES9_S9_EUllE0_EEvNS0_6detail10TensorInfoIT_T1_EESF_NSC_IKS6_SE_EElS8_S8_SE_T6_,@function
        .size           _ZN2at4cuda17kernelHistogram1DIdalLi1ELi2ELin1ELNS0_23CUDAHistogramMemoryTypeE1EZNS0_21CUDA_tensor_histogramIdaLb1EEEbNS_6TensorES4_S4_lNS_14AccumulateTypeIT0_Lb1EE4typeES8_NS0_13TensorArgTypeES9_S9_EUllE0_EEvNS0_6detail10TensorInfoIT_T1_EESF_NSC_IKS6_SE_EElS8_S8_SE_T6_,(.L_x_6478 - _ZN2at4cuda17kernelHistogram1DIdalLi1ELi2ELin1ELNS0_23CUDAHistogramMemoryTypeE1EZNS0_21CUDA_tensor_histogramIdaLb1EEEbNS_6TensorES4_S4_lNS_14AccumulateTypeIT0_Lb1EE4typeES8_NS0_13TensorArgTypeES9_S9_EUllE0_EEvNS0_6detail10TensorInfoIT_T1_EESF_NSC_IKS6_SE_EElS8_S8_SE_T6_)
        .other          _ZN2at4cuda17kernelHistogram1DIdalLi1ELi2ELin1ELNS0_23CUDAHistogramMemoryTypeE1EZNS0_21CUDA_tensor_histogramIdaLb1EEEbNS_6TensorES4_S4_lNS_14AccumulateTypeIT0_Lb1EE4typeES8_NS0_13TensorArgTypeES9_S9_EUllE0_EEvNS0_6detail10TensorInfoIT_T1_EESF_NSC_IKS6_SE_EElS8_S8_SE_T6_,@"STO_CUDA_ENTRY STV_DEFAULT"
_ZN2at4cuda17kernelHistogram1DIdalLi1ELi2ELin1ELNS0_23CUDAHistogramMemoryTypeE1EZNS0_21CUDA_tensor_histogramIdaLb1EEEbNS_6TensorES4_S4_lNS_14AccumulateTypeIT0_Lb1EE4typeES8_NS0_13TensorArgTypeES9_S9_EUllE0_EEvNS0_6detail10TensorInfoIT_T1_EESF_NSC_IKS6_SE_EElS8_S8_SE_T6_:
.text._ZN2at4cuda17kernelHistogram1DIdalLi1ELi2ELin1ELNS0_23CUDAHistogramMemoryTypeE1EZNS0_21CUDA_tensor_histogramIdaLb1EEEbNS_6TensorES4_S4_lNS_14AccumulateTypeIT0_Lb1EE4typeES8_NS0_13TensorArgTypeES9_S9_EUllE0_EEvNS0_6detail10TensorInfoIT_T1_EESF_NSC_IKS6_SE_EElS8_S8_SE_T6_:
        /* <DEDUP_REMOVED lines=22> */
.L_x_4601:
        /* <DEDUP_REMOVED lines=24> */
.L_x_4572:
        /* <DEDUP_REMOVED lines=33> */
.L_x_4549:
[----:B------:R-:W-:Y:S01]  /*04f0*/  MOV R24, R14 ;  /* 0x0000000e00187202 */ /* 0x000fe20000000f00 */
[----:B------:R-:W-:Y:S01]  /*0500*/  IMAD.MOV.U32 R20, RZ, RZ, R9 ;  /* 0x000000ffff147224 */ /* 0x000fe200078e0009 */
[----:B------:R-:W-:Y:S01]  /*0510*/  MOV R11, R16 ;  /* 0x00000010000b7202 */ /* 0x000fe20000000f00 */
[----:B------:R-:W-:Y:S01]  /*0520*/  IMAD.MOV.U32 R10, RZ, RZ, R17 ;  /* 0x000000ffff0a7224 */ /* 0x000fe200078e0011 */
[----:B------:R-:W-:-:S07]  /*0530*/  MOV R7, 0x550 ;  /* 0x0000055000077802 */ /* 0x000fce0000000f00 */
[----:B------:R-:W-:Y:S05]  /*0540*/  CALL.REL.NOINC `($__internal_102_$__cuda_sm20_div_s64) ;  /* 0x0000003800007944 */ /* 0x000fea0003c00000 */
        /* <DEDUP_REMOVED lines=10> */
.L_x_4550:
[----:B------:R-:W-:Y:S05]  /*05f0*/  BSYNC.RECONVERGENT B0 ;  /* 0x0000000000007941 */ /* 0x000fea0003800200 */
.L_x_4548:
        /* <DEDUP_REMOVED lines=38> */
.L_x_4552:
[----:B------:R-:W-:Y:S01]  /*0860*/  MOV R24, R30 ;  /* 0x0000001e00187202 */ /* 0x000fe20000000f00 */
[----:B------:R-:W-:Y:S01]  /*0870*/  IMAD.MOV.U32 R20, RZ, RZ, R31 ;  /* 0x000000ffff147224 */ /* 0x000fe200078e001f */
[----:B------:R-:W-:Y:S01]  /*0880*/  MOV R11, R16 ;  /* 0x00000010000b7202 */ /* 0x000fe20000000f00 */
[----:B------:R-:W-:Y:S01]  /*0890*/  IMAD.MOV.U32 R10, RZ, RZ, R17 ;  /* 0x000000ffff0a7224 */ /* 0x000fe200078e0011 */
[----:B------:R-:W-:-:S07]  /*08a0*/  MOV R7, 0x8c0 ;  /* 0x000008c000077802 */ /* 0x000fce0000000f00 */
[----:B------:R-:W-:Y:S05]  /*08b0*/  CALL.REL.NOINC `($__internal_102_$__cuda_sm20_div_s64) ;  /* 0x0000003400247944 */ /* 0x000fea0003c00000 */
        /* <DEDUP_REMOVED lines=11> */
.L_x_4553:
[----:B------:R-:W-:Y:S05]  /*0970*/  BSYNC.RECONVERGENT B0 ;  /* 0x0000000000007941 */ /* 0x000fea0003800200 */
.L_x_4551:
        /* <DEDUP_REMOVED lines=38> */
.L_x_4555:
[----:B------:R-:W-:Y:S01]  /*0be0*/  IMAD.MOV.U32 R24, RZ, RZ, R16 ;  /* 0x000000ffff187224 */ /* 0x000fe200078e0010 */
[----:B------:R-:W-:Y:S01]  /*0bf0*/  MOV R20, R17 ;  /* 0x0000001100147202 */ /* 0x000fe20000000f00 */
[----:B------:R-:W-:Y:S01]  /*0c00*/  IMAD.MOV.U32 R11, RZ, RZ, R12 ;  /* 0x000000ffff0b7224 */ /* 0x000fe200078e000c */
[----:B------:R-:W-:Y:S02]  /*0c10*/  MOV R10, R13 ;  /* 0x0000000d000a7202 */ /* 0x000fe40000000f00 */
[----:B------:R-:W-:-:S07]  /*0c20*/  MOV R7, 0xc40 ;  /* 0x00000c4000077802 */ /* 0x000fce0000000f00 */
[----:B------:R-:W-:Y:S05]  /*0c30*/  CALL.REL.NOINC `($__internal_102_$__cuda_sm20_div_s64) ;  /* 0x0000003000447944 */ /* 0x000fea0003c00000 */
        /* <DEDUP_REMOVED lines=11> */
.L_x_4556:
[----:B------:R-:W-:Y:S05]  /*0cf0*/  BSYNC.RECONVERGENT B0 ;  /* 0x0000000000007941 */ /* 0x000fea0003800200 */
.L_x_4554:
        /* <DEDUP_REMOVED lines=37> */
.L_x_4558:
        /* <DEDUP_REMOVED lines=17> */
.L_x_4559:
[----:B------:R-:W-:Y:S05]  /*1060*/  BSYNC.RECONVERGENT B0 ;  /* 0x0000000000007941 */ /* 0x000fea0003800200 */
.L_x_4557:
        /* <DEDUP_REMOVED lines=38> */
.L_x_4561:
        /* <DEDUP_REMOVED lines=17> */
.L_x_4562:
[----:B------:R-:W-:Y:S05]  /*13e0*/  BSYNC.RECONVERGENT B0 ;  /* 0x0000000000007941 */ /* 0x000fea0003800200 */
.L_x_4560:
        /* <DEDUP_REMOVED lines=38> */
.L_x_4564:
        /* <DEDUP_REMOVED lines=17> */
.L_x_4565:
[----:B------:R-:W-:Y:S05]  /*1760*/  BSYNC.RECONVERGENT B0 ;  /* 0x0000000000007941 */ /* 0x000fea0003800200 */
.L_x_4563:
        /* <DEDUP_REMOVED lines=39> */
.L_x_4567:
        /* <DEDUP_REMOVED lines=17> */
.L_x_4568:
[----:B------:R-:W-:Y:S05]  /*1af0*/  BSYNC.RECONVERGENT B0 ;  /* 0x0000000000007941 */ /* 0x000fea0003800200 */
.L_x_4566:
        /* <DEDUP_REMOVED lines=38> */
.L_x_4570:
        /* <DEDUP_REMOVED lines=17> */
.L_x_4571:
[----:B------:R-:W-:Y:S05]  /*1e70*/  BSYNC.RECONVERGENT B0 ;  /* 0x0000000000007941 */ /* 0x000fea0003800200 */
.L_x_4569:
        /* <DEDUP_REMOVED lines=11> */
.L_x_4547:
        /* <DEDUP_REMOVED lines=35> */
.L_x_4575:
        /* <DEDUP_REMOVED lines=16> */
.L_x_4576:
[----:B------:R-:W-:Y:S05]  /*2260*/  BSYNC.RECONVERGENT B0 ;  /* 0x0000000000007941 */ /* 0x000fea0003800200 */
.L_x_4574:
        /* <DEDUP_REMOVED lines=38> */
.L_x_4578:
        /* <DEDUP_REMOVED lines=17> */
.L_x_4579:
[----:B------:R-:W-:Y:S05]  /*25e0*/  BSYNC.RECONVERGENT B0 ;  /* 0x0000000000007941 */ /* 0x000fea0003800200 */
.L_x_4577:
        /* <DEDUP_REMOVED lines=38> */
.L_x_4581:
        /* <DEDUP_REMOVED lines=17> */
.L_x_4582:
[----:B------:R-:W-:Y:S05]  /*2960*/  BSYNC.RECONVERGENT B0 ;  /* 0x0000000000007941 */ /* 0x000fea0003800200 */
.L_x_4580:
        /* <DEDUP_REMOVED lines=38> */
.L_x_4584:
        /* <DEDUP_REMOVED lines=17> */
.L_x_4585:
[----:B------:R-:W-:Y:S05]  /*2ce0*/  BSYNC.RECONVERGENT B0 ;  /* 0x0000000000007941 */ /* 0x000fea0003800200 */
.L_x_4583:
        /* <DEDUP_REMOVED lines=8> */
.L_x_4573:
        /* <DEDUP_REMOVED lines=36> */
.L_x_4588:
[----:B------:R-:W-:Y:S01]  /*2fb0*/  IMAD.MOV.U32 R24, RZ, RZ, R14 ;  /* 0x000000ffff187224 */ /* 0x000fe200078e000e */
[----:B------:R-:W-:Y:S01]  /*2fc0*/  MOV R20, R9 ;  /* 0x0000000900147202 */ /* 0x000fe20000000f00 */
[----:B------:R-:W-:Y:S01]  /*2fd0*/  IMAD.MOV.U32 R11, RZ, RZ, R16 ;  /* 0x000000ffff0b7224 */ /* 0x000fe200078e0010 */
[----:B------:R-:W-:Y:S02]  /*2fe0*/  MOV R10, R17 ;  /* 0x00000011000a7202 */ /* 0x000fe40000000f00 */
[----:B------:R-:W-:-:S07]  /*2ff0*/  MOV R7, 0x3010 ;  /* 0x0000301000077802 */ /* 0x000fce0000000f00 */
[----:B------:R-:W-:Y:S05]  /*3000*/  CALL.REL.NOINC `($__internal_102_$__cuda_sm20_div_s64) ;  /* 0x0000000c00507944 */ /* 0x000fea0003c00000 */
        /* <DEDUP_REMOVED lines=10> */
.L_x_4589:
[----:B------:R-:W-:Y:S05]  /*30b0*/  BSYNC.RECONVERGENT B0 ;  /* 0x0000000000007941 */ /* 0x000fea0003800200 */
.L_x_4587:
        /* <DEDUP_REMOVED lines=39> */
.L_x_4591:
        /* <DEDUP_REMOVED lines=17> */
.L_x_4592:
[----:B------:R-:W-:Y:S05]  /*3440*/  BSYNC.RECONVERGENT B0 ;  /* 0x0000000000007941 */ /* 0x000fea0003800200 */
.L_x_4590:
[----:B------:R0:W1:Y:S02]  /*3450*/  LDC.64 R6, c[0x0][R4+0x450] ;  /* 0x0001140004067b82 */ /* 0x0000640000000a00 */
[----:B0-----:R-:W-:Y:S02]  /*3460*/  IMAD.MOV.U32 R4, RZ, RZ, R28 ;  /* 0x000000ffff047224 */ /* 0x001fe400078e001c */
[-C--:B-1----:R-:W-:Y:S02]  /*3470*/  IMAD R7, R7, R15.reuse, RZ ;  /* 0x0000000f07077224 */ /* 0x082fe400078e02ff */
[----:B------:R-:W-:-:S04]  /*3480*/  IMAD.WIDE.U32 R10, R6, R15, R4 ;  /* 0x0000000f060a7225 */ /* 0x000fc800078e0004 */
[----:B------:R-:W-:Y:S01]  /*3490*/  IMAD R7, R6, R17, R7 ;  /* 0x0000001106077224 */ /* 0x000fe200078e0207 */
[----:B------:R-:W-:-:S03]  /*34a0*/  MOV R12, R10 ;  /* 0x0000000a000c7202 */ /* 0x000fc60000000f00 */
[----:B------:R-:W-:-:S07]  /*34b0*/  IMAD.IADD R8, R11, 0x1, R7 ;  /* 0x000000010b087824 */ /* 0x000fce00078e0207 */
.L_x_4586:
        /* <DEDUP_REMOVED lines=35> */
.L_x_4594:
        /* <DEDUP_REMOVED lines=15> */
.L_x_4595:
[----:B------:R-:W-:Y:S05]  /*37e0*/  BSYNC.RECONVERGENT B0 ;  /* 0x0000000000007941 */ /* 0x000fea0003800200 */
.L_x_4593:
[----:B------:R-:W0:Y:S01]  /*37f0*/  LDC.64 R4, c[0x0][R4+0x450] ;  /* 0x0001140004047b82 */ /* 0x000e220000000a00 */
[----:B------:R-:W-:Y:S02]  /*3800*/  IMAD.MOV.U32 R13, RZ, RZ, R8 ;  /* 0x000000ffff0d7224 */ /* 0x000fe400078e0008 */
[-C--:B0-----:R-:W-:Y:S02]  /*3810*/  IMAD R5, R5, R6.reuse, RZ ;  /* 0x0000000605057224 */ /* 0x081fe400078e02ff */
[----:B------:R-:W-:-:S04]  /*3820*/  IMAD.WIDE.U32 R12, R4, R6, R12 ;  /* 0x00000006040c7225 */ /* 0x000fc800078e000c */
[----:B------:R-:W-:-:S05]  /*3830*/  IMAD R5, R4, R15, R5 ;  /* 0x0000000f04057224 */ /* 0x000fca00078e0205 */
[----:B------:R-:W-:-:S07]  /*3840*/  IADD3 R8, PT, PT, R13, R5, RZ ;  /* 0x000000050d087210 */ /* 0x000fce0007ffe0ff */
.L_x_4546:
[----:B------:R-:W0:Y:S01]  /*3850*/  LDCU.64 UR14, c[0x0][0x790] ;  /* 0x0000f200ff0e77ac */ /* 0x000e220008000a00 */
[----:B------:R-:W-:Y:S01]  /*3860*/  IMAD.MOV.U32 R13, RZ, RZ, R8 ;  /* 0x000000ffff0d7224 */ /* 0x000fe200078e0008 */
[----:B------:R-:W1:Y:S01]  /*3870*/  LDCU.64 UR16, c[0x0][0x6c0] ;  /* 0x0000d800ff1077ac */ /* 0x000e620008000a00 */
[----:B0-----:R-:W-:-:S04]  /*3880*/  IMAD.WIDE.U32 R4, R14, UR14, R12 ;  /* 0x0000000e0e047c25 */ /* 0x001fc8000f8e000c */
[----:B------:R-:W-:Y:S01]  /*3890*/  IMAD R7, R9, UR14, RZ ;  /* 0x0000000e09077c24 */ /* 0x000fe2000f8e02ff */
[----:B-1----:R-:W-:Y:S01]  /*38a0*/  IADD3 R4, P0, PT, R4, UR16, RZ ;  /* 0x0000001004047c10 */ /* 0x002fe2000ff1e0ff */
[----:B------:R-:W0:Y:S02]  /*38b0*/  LDC.64 R8, c[0x0][0x868] ;  /* 0x00021a00ff087b82 */ /* 0x000e240000000a00 */
[----:B------:R-:W-:Y:S01]  /*38c0*/  IMAD R7, R14, UR15, R7 ;  /* 0x0000000f0e077c24 */ /* 0x000fe2000f8e0207 */
[----:B------:R-:W1:Y:S04]  /*38d0*/  LDCU.64 UR14, c[0x0][0x870] ;  /* 0x00010e00ff0e77ac */ /* 0x000e680008000a00 */
[----:B------:R-:W-:-:S06]  /*38e0*/  IADD3.X R5, PT, PT, R5, UR17, R7, P0, !PT ;  /* 0x0000001105057c10 */ /* 0x000fcc00087fe407 */
[----:B------:R-:W1:Y:S01]  /*38f0*/  LDG.E.S8 R5, desc[UR10][R4.64] ;  /* 0x0000000a04057981 */ /* 0x000e62000c1e1300 */
        /* <DEDUP_REMOVED lines=37> */
.L_x_4599:
[----:B------:R-:W-:Y:S01]  /*3b50*/  IMAD.U32 R11, RZ, RZ, UR6 ;  /* 0x00000006ff0b7e24 */ /* 0x000fe2000f8e00ff */
[----:B------:R-:W-:Y:S02]  /*3b60*/  MOV R10, UR7 ;  /* 0x00000007000a7c02 */ /* 0x000fe40008000f00 */
[----:B------:R-:W-:-:S07]  /*3b70*/  MOV R7, 0x3b90 ;  /* 0x00003b9000077802 */ /* 0x000fce0000000f00 */
[----:B------:R-:W-:Y:S05]  /*3b80*/  CALL.REL.NOINC `($__internal_102_$__cuda_sm20_div_s64) ;  /* 0x0000000000707944 */ /* 0x000fea0003c00000 */
[----:B------:R-:W-:-:S07]  /*3b90*/  IMAD.MOV.U32 R5, RZ, RZ, R10 ;  /* 0x000000ffff057224 */ /* 0x000fce00078e000a */
.L_x_4600:
[----:B------:R-:W-:Y:S05]  /*3ba0*/  BSYNC.RECONVERGENT B1 ;  /* 0x0000000000017941 */ /* 0x000fea0003800200 */
.L_x_4598:
[----:B------:R-:W0:Y:S01]  /*3bb0*/  LDCU.64 UR16, c[0x0][0x860] ;  /* 0x00010c00ff1077ac */ /* 0x000e220008000a00 */
[----:B------:R-:W-:Y:S01]  /*3bc0*/  SHF.R.S32.HI R4, RZ, 0x1f, R5 ;  /* 0x0000001fff047819 */ /* 0x000fe20000011405 */
[----:B------:R-:W1:Y:S01]  /*3bd0*/  LDCU.64 UR14, c[0x0][0x450] ;  /* 0x00008a00ff0e77ac */ /* 0x000e620008000a00 */
[----:B0-----:R-:W-:-:S04]  /*3be0*/  ISETP.NE.U32.AND P0, PT, R5, UR16, PT ;  /* 0x0000001005007c0c */ /* 0x001fc8000bf05070 */
[----:B------:R-:W-:Y:S01]  /*3bf0*/  ISETP.NE.AND.EX P0, PT, R4, UR17, PT, P0 ;  /* 0x0000001104007c0c */ /* 0x000fe2000bf05300 */
[----:B------:R-:W0:Y:S03]  /*3c00*/  LDCU.64 UR16, c[0x0][0x380] ;  /* 0x00007000ff1077ac */ /* 0x000e260008000a00 */
[----:B------:R-:W-:-:S04]  /*3c10*/  SEL R7, RZ, 0xffffffff, P0 ;  /* 0xffffffffff077807 */ /* 0x000fc80000000000 */
[----:B------:R-:W-:-:S04]  /*3c20*/  IADD3 R6, P0, PT, R5, R7, RZ ;  /* 0x0000000705067210 */ /* 0x000fc80007f1e0ff */
[----:B------:R-:W-:-:S05]  /*3c30*/  IADD3.X R4, PT, PT, R4, R7, RZ, P0, !PT ;  /* 0x0000000704047210 */ /* 0x000fca00007fe4ff */
[----:B-1----:R-:W-:Y:S02]  /*3c40*/  IMAD R7, R4, UR14, RZ ;  /* 0x0000000e04077c24 */ /* 0x002fe4000f8e02ff */
[----:B------:R-:W-:-:S04]  /*3c50*/  IMAD.WIDE.U32 R4, R6, UR14, RZ ;  /* 0x0000000e06047c25 */ /* 0x000fc8000f8e00ff */
[----:B------:R-:W-:Y:S01]  /*3c60*/  IMAD R7, R6, UR15, R7 ;  /* 0x0000000f06077c24 */ /* 0x000fe2000f8e0207 */
[----:B0-----:R-:W-:-:S03]  /*3c70*/  LEA R6, P0, R4, UR16, 0x3 ;  /* 0x0000001004067c11 */ /* 0x001fc6000f8018ff */
[----:B------:R-:W-:-:S05]  /*3c80*/  IMAD.IADD R5, R5, 0x1, R7 ;  /* 0x0000000105057824 */ /* 0x000fca00078e0207 */
[----:B------:R-:W-:Y:S01]  /*3c90*/  LEA.HI.X R7, R4, UR17, R5, 0x3, P0 ;  /* 0x0000001104077c11 */ /* 0x000fe200080f1c05 */
[----:B------:R-:W-:Y:S01]  /*3ca0*/  IMAD.MOV.U32 R5, RZ, RZ, 0x3ff00000 ;  /* 0x3ff00000ff057424 */ /* 0x000fe200078e00ff */
[----:B------:R-:W-:-:S05]  /*3cb0*/  MOV R4, 0x0 ;  /* 0x0000000000047802 */ /* 0x000fca0000000f00 */
[----:B------:R0:W-:Y:S02]  /*3cc0*/  REDG.E.ADD.F64.RN.STRONG.GPU desc[UR10][R6.64], R4 ;  /* 0x00000004060079a6 */ /* 0x0001e4000c12ff0a */
.L_x_4597:
[----:B------:R-:W-:Y:S05]  /*3cd0*/  BSYNC.RECONVERGENT B0 ;  /* 0x0000000000007941 */ /* 0x000fea0003800200 */
.L_x_4596:
[----:B------:R-:W1:Y:S01]  /*3ce0*/  LDCU.64 UR14, c[0x0][0x878] ;  /* 0x00010f00ff0e77ac */ /* 0x000e620008000a00 */
[----:B------:R-:W-:-:S04]  /*3cf0*/  IADD3 R0, P0, PT, R3, R0, RZ ;  /* 0x0000000003007210 */ /* 0x000fc80007f1e0ff */
[----:B------:R-:W-:Y:S02]  /*3d00*/  IADD3.X R2, PT, PT, RZ, R2, RZ, P0, !PT ;  /* 0x00000002ff027210 */ /* 0x000fe400007fe4ff */
[----:B-1----:R-:W-:-:S04]  /*3d10*/  ISETP.GE.U32.AND P0, PT, R0, UR14, PT ;  /* 0x0000000e00007c0c */ /* 0x002fc8000bf06070 */
[----:B------:R-:W-:-:S13]  /*3d20*/  ISETP.GE.AND.EX P0, PT, R2, UR15, PT, P0 ;  /* 0x0000000f02007c0c */ /* 0x000fda000bf06300 */
[----:B------:R-:W-:Y:S05]  /*3d30*/  @!P0 BRA `(.L_x_4601) ;  /* 0xffffffc400088947 */ /* 0x000fea000383ffff */
[----:B------:R-:W-:Y:S05]  /*3d40*/  EXIT ;  /* 0x000000000000794d */ /* 0x000fea0003800000 */
        .weak           $__internal_102_$__cuda_sm20_div_s64
        .type           $__internal_102_$__cuda_sm20_div_s64,@function
        .size           $__internal_102_$__cuda_sm20_div_s64,(.L_x_6478 - $__internal_102_$__cuda_sm20_div_s64)
$__internal_102_$__cuda_sm20_div_s64:
        /* <DEDUP_REMOVED lines=86> */
[----:B------:R-:W-:Y:S05]  /*42b0*/  RET.REL.NODEC R6 `(_ZN2at4cuda17kernelHistogram1DIdalLi1ELi2ELin1ELNS0_23CUDAHistogramMemoryTypeE1EZNS0_21CUDA_tensor_histogramIdaLb1EEEbNS_6TensorES4_S4_lNS_14AccumulateTypeIT0_Lb1EE4typeES8_NS0_13TensorArgTypeES9_S9_EUllE0_EEvNS0_6detail10TensorInfoIT_T1_EESF_NSC_IKS6_SE_EElS8_S8_SE_T6_) ;  /* 0xffffffbc06507950 */ /* 0x000fea0003c3ffff */
.L_x_4602:
        /* <DEDUP_REMOVED lines=12> */
.L_x_6478:


//--------------------- .text._ZN2at4cuda17kernelHistogram1DIdalLi1ELi2ELin1ELNS0_23CUDAHistogramMemoryTypeE0EZNS0_21CUDA_tensor_histogramIdaLb1EEEbNS_6TensorES4_S4_lNS_14AccumulateTypeIT0_Lb1EE4typeES8_NS0_13TensorArgTypeES9_S9_EUllE0_EEvNS0_6detail10TensorInfoIT_T1_EESF_NSC_IKS6_SE_EElS8_S8_SE_T6_ --------------------------
	.section	.text._ZN2at4cuda17kernelHistogram1DIdalLi1ELi2ELin1ELNS0_23CUDAHistogramMemoryTypeE0EZNS0_21CUDA_tensor_histogramIdaLb1EEEbNS_6TensorES4_S4_lNS_14AccumulateTypeIT0_Lb1EE4typeES8_NS0_13TensorArgTypeES9_S9_EUllE0_EEvNS0_6detail10TensorInfoIT_T1_EESF_NSC_IKS6_SE_EElS8_S8_SE_T6_,"ax",@progbits
	.align	128
        .global         _ZN2at4cuda17kernelHistogram1DIdalLi1ELi2ELin1ELNS0_23CUDAHistogramMemoryTypeE0EZNS0_21CUDA_tensor_histogramIdaLb1EEEbNS_6TensorES4_S4_lNS_14AccumulateTypeIT0_Lb1EE4typeES8_NS0_13TensorArgTypeES9_S9_EUllE0_EEvNS0_6detail10TensorInfoIT_T1_EESF_NSC_IKS6_SE_EElS8_S8_SE_T6_
        .type           _ZN2at4cuda17kernelHistogram1DIdalLi1ELi2ELin1ELNS0_23CUDAHistogramMemoryTypeE0EZNS0_21CUDA_tensor_histogramIdaLb1EEEbNS_6TensorES4_S4_lNS_14AccumulateTypeIT0_Lb1EE4typeES8_NS0_13TensorArgTypeES9_S9_EUllE0_EEvNS0_6detail10TensorInfoIT_T1_EESF_NSC_IKS6_SE_EElS8_S8_SE_T6_,@function
        .size           _ZN2at4cuda17kernelHistogram1DIdalLi1ELi2ELin1ELNS0_23CUDAHistogramMemoryTypeE0EZNS0_21CUDA_tensor_histogramIdaLb1EEEbNS_6TensorES4_S4_lNS_14AccumulateTypeIT0_Lb1EE4typeES8_NS0_13TensorArgTypeES9_S9_EUllE0_EEvNS0_6detail10TensorInfoIT_T1_EESF_NSC_IKS6_SE_EElS8_S8_SE_T6_,(.L_x_6480 - _ZN2at4cuda17kernelHistogram1DIdalLi1ELi2ELin1ELNS0_23CUDAHistogramMemoryTypeE0EZNS0_21CUDA_tensor_histogramIdaLb1EEEbNS_6TensorES4_S4_lNS_14AccumulateTypeIT0_Lb1EE4typeES8_NS0_13TensorArgTypeES9_S9_EUllE0_EEvNS0_6detail10TensorInfoIT_T1_EESF_NSC_IKS6_SE_EElS8_S8_SE_T6_)
        .other          _ZN2at4cuda17kernelHistogram1DIdalLi1ELi2ELin1ELNS0_23CUDAHistogramMemoryTypeE0EZNS0_21CUDA_tensor_histogramIdaLb1EEEbNS_6TensorES4_S4_lNS_14AccumulateTypeIT0_Lb1EE4typeES8_NS0_13TensorArgTypeES9_S9_EUllE0_EEvNS0_6detail10TensorInfoIT_T1_EESF_NSC_IKS6_SE_EElS8_S8_SE_T6_,@"STO_CUDA_ENTRY STV_DEFAULT"
_ZN2at4cuda17kernelHistogram1DIdalLi1ELi2ELin1ELNS0_23CUDAHistogramMemoryTypeE0EZNS0_21CUDA_tensor_histogramIdaLb1EEEbNS_6TensorES4_S4_lNS_14AccumulateTypeIT0_Lb1EE4typeES8_NS0_13TensorArgTypeES9_S9_EUllE0_EEvNS0_6detail10TensorInfoIT_T1_EESF_NSC_IKS6_SE_EElS8_S8_SE_T6_:
.text._ZN2at4cuda17kernelHistogram1DIdalLi1ELi2ELin1ELNS0_23CUDAHistogramMemoryTypeE0EZNS0_21CUDA_tensor_histogramIdaLb1EEEbNS_6TensorES4_S4_lNS_14AccumulateTypeIT0_Lb1EE4typeES8_NS0_13TensorArgTypeES9_S9_EUllE0_EEvNS0_6detail10TensorInfoIT_T1_EESF_NSC_IKS6_SE_EElS8_S8_SE_T6_:
        /* <DEDUP_REMOVED lines=45> */
.L_x_4606:
[----:B------:R-:W-:-:S07]  /*02d0*/  MOV R8, 0x2f0 ;  /* 0x000002f000087802 */ /* 0x000fce0000000f00 */
[----:B------:R-:W-:Y:S05]  /*02e0*/  CALL.REL.NOINC `($__internal_104_$__cuda_sm20_div_u64) ;  /* 0x0000004400947944 */ /* 0x000fea0003c00000 */
.L_x_4607:
[----:B------:R-:W-:Y:S05]  /*02f0*/  BSYNC.RECONVERGENT B1 ;  /* 0x0000000000017941 */ /* 0x000fea0003800200 */
.L_x_4605:
        /* <DEDUP_REMOVED lines=19> */
.L_x_4610:
        /* <DEDUP_REMOVED lines=9> */
.L_x_4609:
[----:B------:R-:W-:Y:S05]  /*04c0*/  BSYNC.RECONVERGENT B1 ;  /* 0x0000000000017941 */ /* 0x000fea0003800200 */
.L_x_4608:
[----:B------:R-:W-:Y:S05]  /*04d0*/  @!P1 BRA `(.L_x_4604) ;  /* 0x0000000000409947 */ /* 0x000fea0003800000 */
[----:B------:R-:W0:Y:S01]  /*04e0*/  S2R R5, SR_CgaCtaId ;  /* 0x0000000000057919 */ /* 0x000e220000008800 */
[----:B------:R-:W-:-:S04]  /*04f0*/  MOV R4, 0x400 ;  /* 0x0000040000047802 */ /* 0x000fc80000000f00 */
[----:B0-----:R-:W-:-:S07]  /*0500*/  LEA R7, R5, R4, 0x18 ;  /* 0x0000000405077211 */ /* 0x001fce00078ec0ff */
.L_x_4611:
        /* <DEDUP_REMOVED lines=13> */
.L_x_4604:
[----:B------:R-:W-:Y:S05]  /*05e0*/  BSYNC.RECONVERGENT B0 ;  /* 0x0000000000007941 */ /* 0x000fea0003800200 */
.L_x_4603:
        /* <DEDUP_REMOVED lines=21> */
.L_x_4669:
        /* <DEDUP_REMOVED lines=23> */
.L_x_4639:
        /* <DEDUP_REMOVED lines=33> */
.L_x_4616:
[----:B------:R-:W-:Y:S01]  /*0ac0*/  IMAD.MOV.U32 R33, RZ, RZ, R20 ;  /* 0x000000ffff217224 */ /* 0x000fe200078e0014 */
[----:B------:R-:W-:Y:S01]  /*0ad0*/  MOV R17, R36 ;  /* 0x0000002400117202 */ /* 0x000fe20000000f00 */
[----:B------:R-:W-:Y:S01]  /*0ae0*/  IMAD.MOV.U32 R24, RZ, RZ, R11 ;  /* 0x000000ffff187224 */ /* 0x000fe200078e000b */
[----:B------:R-:W-:Y:S01]  /*0af0*/  MOV R27, 0xb20 ;  /* 0x00000b20001b7802 */ /* 0x000fe20000000f00 */
[----:B------:R-:W-:-:S07]  /*0b00*/  IMAD.MOV.U32 R9, RZ, RZ, R37 ;  /* 0x000000ffff097224 */ /* 0x000fce00078e0025 */
[----:B------:R-:W-:Y:S05]  /*0b10*/  CALL.REL.NOINC `($__internal_103_$__cuda_sm20_div_s64) ;  /* 0x00000038002c7944 */ /* 0x000fea0003c00000 */
        /* <DEDUP_REMOVED lines=10> */
.L_x_4617:
[----:B------:R-:W-:Y:S05]  /*0bc0*/  BSYNC.RECONVERGENT B0 ;  /* 0x0000000000007941 */ /* 0x000fea0003800200 */
.L_x_4615:
        /* <DEDUP_REMOVED lines=38> */
.L_x_4619:
[----:B------:R-:W-:Y:S01]  /*0e30*/  IMAD.MOV.U32 R33, RZ, RZ, R38 ;  /* 0x000000ffff217224 */ /* 0x000fe200078e0026 */
[----:B------:R-:W-:Y:S01]  /*0e40*/  MOV R17, R20 ;  /* 0x0000001400117202 */ /* 0x000fe20000000f00 */
[----:B------:R-:W-:Y:S01]  /*0e50*/  IMAD.MOV.U32 R24, RZ, RZ, R39 ;  /* 0x000000ffff187224 */ /* 0x000fe200078e0027 */
[----:B------:R-:W-:Y:S01]  /*0e60*/  MOV R27, 0xe90 ;  /* 0x00000e90001b7802 */ /* 0x000fe20000000f00 */
[----:B------:R-:W-:-:S07]  /*0e70*/  IMAD.MOV.U32 R9, RZ, RZ, R21 ;  /* 0x000000ffff097224 */ /* 0x000fce00078e0015 */
[----:B------:R-:W-:Y:S05]  /*0e80*/  CALL.REL.NOINC `($__internal_103_$__cuda_sm20_div_s64) ;  /* 0x0000003400507944 */ /* 0x000fea0003c00000 */
        /* <DEDUP_REMOVED lines=11> */
.L_x_4620:
[----:B------:R-:W-:Y:S05]  /*0f40*/  BSYNC.RECONVERGENT B0 ;  /* 0x0000000000007941 */ /* 0x000fea0003800200 */
.L_x_4618:
        /* <DEDUP_REMOVED lines=38> */
.L_x_4622:
[----:B------:R-:W-:Y:S01]  /*11b0*/  IMAD.MOV.U32 R33, RZ, RZ, R20 ;  /* 0x000000ffff217224 */ /* 0x000fe200078e0014 */
[----:B------:R-:W-:Y:S01]  /*11c0*/  MOV R24, R21 ;  /* 0x0000001500187202 */ /* 0x000fe20000000f00 */
[----:B------:R-:W-:Y:S01]  /*11d0*/  IMAD.MOV.U32 R17, RZ, RZ, R18 ;  /* 0x000000ffff117224 */ /* 0x000fe200078e0012 */
[----:B------:R-:W-:Y:S01]  /*11e0*/  MOV R27, 0x1210 ;  /* 0x00001210001b7802 */ /* 0x000fe20000000f00 */
[----:B------:R-:W-:-:S07]  /*11f0*/  IMAD.MOV.U32 R9, RZ, RZ, R19 ;  /* 0x000000ffff097224 */ /* 0x000fce00078e0013 */
[----:B------:R-:W-:Y:S05]  /*1200*/  CALL.REL.NOINC `($__internal_103_$__cuda_sm20_div_s64) ;  /* 0x0000003000707944 */ /* 0x000fea0003c00000 */
        /* <DEDUP_REMOVED lines=9> */
.L_x_4623:
[----:B------:R-:W-:Y:S05]  /*12a0*/  BSYNC.RECONVERGENT B0 ;  /* 0x0000000000007941 */ /* 0x000fea0003800200 */
.L_x_4621:
        /* <DEDUP_REMOVED lines=37> */
.L_x_4625:
[----:B------:R-:W-:Y:S01]  /*1500*/  MOV R33, R20 ;  /* 0x0000001400217202 */ /* 0x000fe20000000f00 */
[----:B------:R-:W-:Y:S01]  /*1510*/  IMAD.MOV.U32 R24, RZ, RZ, R21 ;  /* 0x000000ffff187224 */ /* 0x000fe200078e0015 */
[----:B------:R-:W-:Y:S01]  /*1520*/  MOV R9, R19 ;  /* 0x0000001300097202 */ /* 0x000fe20000000f00 */
[----:B------:R-:W-:Y:S01]  /*1530*/  IMAD.MOV.U32 R17, RZ, RZ, R18 ;  /* 0x000000ffff117224 */ /* 0x000fe200078e0012 */
[----:B------:R-:W-:-:S07]  /*1540*/  MOV R27, 0x1560 ;  /* 0x00001560001b7802 */ /* 0x000fce0000000f00 */
[----:B------:R-:W-:Y:S05]  /*1550*/  CALL.REL.NOINC `($__internal_103_$__cuda_sm20_div_s64) ;  /* 0x0000002c009c7944 */ /* 0x000fea0003c00000 */
        /* <DEDUP_REMOVED lines=9> */
.L_x_4626:
[----:B------:R-:W-:Y:S05]  /*15f0*/  BSYNC.RECONVERGENT B0 ;  /* 0x0000000000007941 */ /* 0x000fea0003800200 */
.L_x_4624:
        /* <DEDUP_REMOVED lines=38> */
.L_x_4628:
        /* <DEDUP_REMOVED lines=15> */
.L_x_4629:
[----:B------:R-:W-:Y:S05]  /*1950*/  BSYNC.RECONVERGENT B0 ;  /* 0x0000000000007941 */ /* 0x000fea0003800200 */
.L_x_4627:
        /* <DEDUP_REMOVED lines=38> */
.L_x_4631:
[----:B------:R-:W-:Y:S01]  /*1bc0*/  IMAD.MOV.U32 R33, RZ, RZ, R20 ;  /* 0x000000ffff217224 */ /* 0x000fe200078e0014 */
[----:B------:R-:W-:Y:S01]  /*1bd0*/  MOV R24, R21 ;  /* 0x0000001500187202 */ /* 0x000fe20000000f00 */
[----:B------:R-:W-:Y:S01]  /*1be0*/  IMAD.MOV.U32 R17, RZ, RZ, R18 ;  /* 0x000000ffff117224 */ /* 0x000fe200078e0012 */
[----:B------:R-:W-:Y:S02]  /*1bf0*/  MOV R9, R19 ;  /* 0x0000001300097202 */ /* 0x000fe40000000f00 */
[----:B------:R-:W-:-:S07]  /*1c00*/  MOV R27, 0x1c20 ;  /* 0x00001c20001b7802 */ /* 0x000fce0000000f00 */
[----:B------:R-:W-:Y:S05]  /*1c10*/  CALL.REL.NOINC `($__internal_103_$__cuda_sm20_div_s64) ;  /* 0x0000002400ec7944 */ /* 0x000fea0003c00000 */
        /* <DEDUP_REMOVED lines=9> */
.L_x_4632:
[----:B------:R-:W-:Y:S05]  /*1cb0*/  BSYNC.RECONVERGENT B0 ;  /* 0x0000000000007941 */ /* 0x000fea0003800200 */
.L_x_4630:
        /* <DEDUP_REMOVED lines=39> */
.L_x_4634:
[----:B------:R-:W-:Y:S01]  /*1f30*/  IMAD.MOV.U32 R33, RZ, RZ, R20 ;  /* 0x000000ffff217224 */ /* 0x000fe200078e0014 */
[----:B------:R-:W-:Y:S01]  /*1f40*/  MOV R24, R21 ;  /* 0x0000001500187202 */ /* 0x000fe20000000f00 */
[----:B------:R-:W-:Y:S01]  /*1f50*/  IMAD.MOV.U32 R17, RZ, RZ, R18 ;  /* 0x000000ffff117224 */ /* 0x000fe200078e0012 */
[----:B------:R-:W-:Y:S02]  /*1f60*/  MOV R9, R19 ;  /* 0x0000001300097202 */ /* 0x000fe40000000f00 */
[----:B------:R-:W-:-:S07]  /*1f70*/  MOV R27, 0x1f90 ;  /* 0x00001f90001b7802 */ /* 0x000fce0000000f00 */
[----:B------:R-:W-:Y:S05]  /*1f80*/  CALL.REL.NOINC `($__internal_103_$__cuda_sm20_div_s64) ;  /* 0x0000002400107944 */ /* 0x000fea0003c00000 */
        /* <DEDUP_REMOVED lines=11> */
.L_x_4635:
[----:B------:R-:W-:Y:S05]  /*2040*/  BSYNC.RECONVERGENT B0 ;  /* 0x0000000000007941 */ /* 0x000fea0003800200 */
.L_x_4633:
        /* <DEDUP_REMOVED lines=39> */
.L_x_4637:
        /* <DEDUP_REMOVED lines=15> */
.L_x_4638:
[----:B------:R-:W-:Y:S05]  /*23b0*/  BSYNC.RECONVERGENT B0 ;  /* 0x0000000000007941 */ /* 0x000fea0003800200 */
.L_x_4636:
        /* <DEDUP_REMOVED lines=10> */
.L_x_4614:
        /* <DEDUP_REMOVED lines=36> */
.L_x_4642:
[----:B------:R-:W-:Y:S01]  /*26a0*/  IMAD.MOV.U32 R33, RZ, RZ, R20 ;  /* 0x000000ffff217224 */ /* 0x000fe200078e0014 */
[----:B------:R-:W-:Y:S01]  /*26b0*/  MOV R24, R11 ;  /* 0x0000000b00187202 */ /* 0x000fe20000000f00 */
[----:B------:R-:W-:Y:S01]  /*26c0*/  IMAD.MOV.U32 R17, RZ, RZ, R36 ;  /* 0x000000ffff117224 */ /* 0x000fe200078e0024 */
[----:B------:R-:W-:Y:S02]  /*26d0*/  MOV R9, R37 ;  /* 0x0000002500097202 */ /* 0x000fe40000000f00 */
[----:B------:R-:W-:-:S07]  /*26e0*/  MOV R27, 0x2700 ;  /* 0x00002700001b7802 */ /* 0x000fce0000000f00 */
[----:B------:R-:W-:Y:S05]  /*26f0*/  CALL.REL.NOINC `($__internal_103_$__cuda_sm20_div_s64) ;  /* 0x0000001c00347944 */ /* 0x000fea0003c00000 */
        /* <DEDUP_REMOVED lines=10> */
.L_x_4643:
[----:B------:R-:W-:Y:S05]  /*27a0*/  BSYNC.RECONVERGENT B0 ;  /* 0x0000000000007941 */ /* 0x000fea0003800200 */
.L_x_4641:
        /* <DEDUP_REMOVED lines=38> */
.L_x_4645:
        /* <DEDUP_REMOVED lines=16> */
.L_x_4646:
[----:B------:R-:W-:Y:S05]  /*2b10*/  BSYNC.RECONVERGENT B0 ;  /* 0x0000000000007941 */ /* 0x000fea0003800200 */
.L_x_4644:
        /* <DEDUP_REMOVED lines=39> */
.L_x_4648:
[----:B------:R-:W-:Y:S01]  /*2d90*/  MOV R33, R38 ;  /* 0x0000002600217202 */ /* 0x000fe20000000f00 */
[----:B------:R-:W-:Y:S01]  /*2da0*/  IMAD.MOV.U32 R24, RZ, RZ, R39 ;  /* 0x000000ffff187224 */ /* 0x000fe200078e0027 */
[----:B------:R-:W-:Y:S01]  /*2db0*/  MOV R17, R20 ;  /* 0x0000001400117202 */ /* 0x000fe20000000f00 */
[----:B------:R-:W-:Y:S01]  /*2dc0*/  IMAD.MOV.U32 R9, RZ, RZ, R21 ;  /* 0x000000ffff097224 */ /* 0x000fe200078e0015 */
[----:B------:R-:W-:-:S07]  /*2dd0*/  MOV R27, 0x2df0 ;  /* 0x00002df0001b7802 */ /* 0x000fce0000000f00 */
[----:B------:R-:W-:Y:S05]  /*2de0*/  CALL.REL.NOINC `($__internal_103_$__cuda_sm20_div_s64) ;  /* 0x0000001400787944 */ /* 0x000fea0003c00000 */
        /* <DEDUP_REMOVED lines=11> */
.L_x_4649:
[----:B------:R-:W-:Y:S05]  /*2ea0*/  BSYNC.RECONVERGENT B0 ;  /* 0x0000000000007941 */ /* 0x000fea0003800200 */
.L_x_4647:
        /* <DEDUP_REMOVED lines=38> */
.L_x_4651:
        /* <DEDUP_REMOVED lines=16> */
.L_x_4652:
[----:B------:R-:W-:Y:S05]  /*3210*/  BSYNC.RECONVERGENT B0 ;  /* 0x0000000000007941 */ /* 0x000fea0003800200 */
.L_x_4650:
        /* <DEDUP_REMOVED lines=8> */
.L_x_4640:
        /* <DEDUP_REMOVED lines=36> */
.L_x_4655:
        /* <DEDUP_REMOVED lines=16> */
.L_x_4656:
[----:B------:R-:W-:Y:S05]  /*35e0*/  BSYNC.RECONVERGENT B0 ;  /* 0x0000000000007941 */ /* 0x000fea0003800200 */
.L_x_4654:
        /* <DEDUP_REMOVED lines=38> */
.L_x_4658:
        /* <DEDUP_REMOVED lines=16> */
.L_x_4659:
[----:B------:R-:W-:Y:S05]  /*3950*/  BSYNC.RECONVERGENT B0 ;  /* 0x0000000000007941 */ /* 0x000fea0003800200 */
.L_x_4657:
[----:B------:R-:W0:Y:S01]  /*3960*/  LDC.64 R22, c[0x0][R10+0x450] ;  /* 0x000114000a167b82 */ /* 0x000e220000000a00 */
[----:B------:R-:W-:Y:S01]  /*3970*/  IMAD.MOV.U32 R9, RZ, RZ, R8 ;  /* 0x000000ffff097224 */ /* 0x000fe200078e0008 */
[----:B------:R-:W-:Y:S01]  /*3980*/  MOV R8, R18 ;  /* 0x0000001200087202 */ /* 0x000fe20000000f00 */
[----:B0-----:R-:W-:-:S04]  /*3990*/  IMAD R21, R23, R24, RZ ;  /* 0x0000001817157224 */ /* 0x001fc800078e02ff */
[----:B------:R-:W-:-:S04]  /*39a0*/  IMAD.WIDE.U32 R18, R22, R24, R8 ;  /* 0x0000001816127225 */ /* 0x000fc800078e0008 */
[----:B------:R-:W-:-:S04]  /*39b0*/  IMAD R17, R22, R17, R21 ;  /* 0x0000001116117224 */ /* 0x000fc800078e0215 */
[----:B------:R-:W-:-:S07]  /*39c0*/  IMAD.IADD R8, R19, 0x1, R17 ;  /* 0x0000000113087824 */ /* 0x000fce00078e0211 */
.L_x_4653:
        /* <DEDUP_REMOVED lines=35> */
.L_x_4661:
        /* <DEDUP_REMOVED lines=16> */
.L_x_4662:
[----:B------:R-:W-:Y:S05]  /*3d00*/  BSYNC.RECONVERGENT B0 ;  /* 0x0000000000007941 */ /* 0x000fea0003800200 */
.L_x_4660:
[----:B------:R-:W0:Y:S01]  /*3d10*/  LDC.64 R22, c[0x0][R10+0x450] ;  /* 0x000114000a167b82 */ /* 0x000e220000000a00 */
[----:B------:R-:W-:Y:S01]  /*3d20*/  MOV R19, R8 ;  /* 0x0000000800137202 */ /* 0x000fe20000000f00 */
[-C--:B0-----:R-:W-:Y:S02]  /*3d30*/  IMAD R17, R23, R24.reuse, RZ ;  /* 0x0000001817117224 */ /* 0x081fe400078e02ff */
[----:B------:R-:W-:-:S04]  /*3d40*/  IMAD.WIDE.U32 R18, R22, R24, R18 ;  /* 0x0000001816127225 */ /* 0x000fc800078e0012 */
[----:B------:R-:W-:-:S04]  /*3d50*/  IMAD R9, R22, R9, R17 ;  /* 0x0000000916097224 */ /* 0x000fc800078e0211 */
[----:B------:R-:W-:-:S07]  /*3d60*/  IMAD.IADD R8, R19, 0x1, R9 ;  /* 0x0000000113087824 */ /* 0x000fce00078e0209 */
.L_x_4613:
[----:B------:R-:W0:Y:S01]  /*3d70*/  LDCU.64 UR4, c[0x0][0x790] ;  /* 0x0000f200ff0477ac */ /* 0x000e220008000a00 */
[----:B------:R-:W-:Y:S01]  /*3d80*/  MOV R19, R8 ;  /* 0x0000000800137202 */ /* 0x000fe20000000f00 */
[----:B------:R-:W1:Y:S02]  /*3d90*/  LDCU.64 UR8, c[0x0][0x6c0] ;  /* 0x0000d800ff0877ac */ /* 0x000e640008000a00 */
[----:B0-----:R-:W-:-:S04]  /*3da0*/  IMAD.WIDE.U32 R8, R20, UR4, R18 ;  /* 0x0000000414087c25 */ /* 0x001fc8000f8e0012 */
[----:B------:R-:W-:Y:S01]  /*3db0*/  IMAD R11, R11, UR4, RZ ;  /* 0x000000040b0b7c24 */ /* 0x000fe2000f8e02ff */
[----:B-1----:R-:W-:-:S03]  /*3dc0*/  IADD3 R8, P0, PT, R8, UR8, RZ ;  /* 0x0000000808087c10 */ /* 0x002fc6000ff1e0ff */
[----:B------:R-:W-:Y:S01]  /*3dd0*/  IMAD R11, R20, UR5, R11 ;  /* 0x00000005140b7c24 */ /* 0x000fe2000f8e020b */
[----:B------:R-:W0:Y:S04]  /*3de0*/  LDCU.64 UR4, c[0x0][0x870] ;  /* 0x00010e00ff0477ac */ /* 0x000e280008000a00 */
[----:B------:R-:W-:Y:S02]  /*3df0*/  IADD3.X R9, PT, PT, R9, UR9, R11, P0, !PT ;  /* 0x0000000909097c10 */ /* 0x000fe400087fe40b */
[----:B------:R-:W1:Y:S04]  /*3e00*/  LDC.64 R10, c[0x0][0x868] ;  /* 0x00021a00ff0a7b82 */ /* 0x000e680000000a00 */
[----:B------:R-:W0:Y:S01]  /*3e10*/  LDG.E.S8 R9, desc[UR6][R8.64] ;  /* 0x0000000608097981 */ /* 0x000e22000c1e1300 */
[----:B------:R-:W-:Y:S01]  /*3e20*/  BSSY.RECONVERGENT B0, `(.L_x_4663) ;  /* 0x000003a000007945 */ /* 0x000fe20003800200 */
[----:B0-----:R-:W-:-:S02]  /*3e30*/  ISETP.GT.U32.AND P0, PT, R9, UR4, PT ;  /* 0x0000000409007c0c */ /* 0x001fc4000bf04070 */
        /* <DEDUP_REMOVED lines=35> */
.L_x_4666:
[----:B------:R-:W-:Y:S01]  /*4070*/  MOV R33, R8 ;  /* 0x0000000800217202 */ /* 0x000fe20000000f00 */
[----:B------:R-:W-:Y:S01]  /*4080*/  IMAD.MOV.U32 R17, RZ, RZ, R4 ;  /* 0x000000ffff117224 */ /* 0x000fe200078e0004 */
[----:B------:R-:W-:Y:S02]  /*4090*/  MOV R9, R5 ;  /* 0x0000000500097202 */ /* 0x000fe40000000f00 */
[----:B------:R-:W-:-:S07]  /*40a0*/  MOV R27, 0x40c0 ;  /* 0x000040c0001b7802 */ /* 0x000fce0000000f00 */
[----:B------:R-:W-:Y:S05]  /*40b0*/  CALL.REL.NOINC `($__internal_103_$__cuda_sm20_div_s64) ;  /* 0x0000000000c47944 */ /* 0x000fea0003c00000 */
[----:B------:R-:W-:-:S07]  /*40c0*/  IMAD.MOV.U32 R11, RZ, RZ, R22 ;  /* 0x000000ffff0b7224 */ /* 0x000fce00078e0016 */
.L_x_4667:
[----:B------:R-:W-:Y:S05]  /*40d0*/  BSYNC.RECONVERGENT B1 ;  /* 0x0000000000017941 */ /* 0x000fea0003800200 */
.L_x_4665:
        /* <DEDUP_REMOVED lines=10> */
.L_x_4668:
[----:B------:R-:W0:Y:S02]  /*4180*/  LDS.64 R8, [R17] ;  /* 0x0000000011087984 */ /* 0x000e240000000a00 */
[----:B0-----:R-:W0:Y:S02]  /*4190*/  DADD R10, R8, 1 ;  /* 0x3ff00000080a7429 */ /* 0x001e240000000000 */
[----:B0-----:R-:W0:Y:S02]  /*41a0*/  ATOMS.CAST.SPIN.64 P0, [R17], R8, R10 ;  /* 0x000000081100758d */ /* 0x001e24000180040a */
[----:B0-----:R-:W-:Y:S05]  /*41b0*/  @!P0 BRA `(.L_x_4668) ;  /* 0xfffffffc00f08947 */ /* 0x001fea000383ffff */
.L_x_4664:
[----:B------:R-:W-:Y:S05]  /*41c0*/  BSYNC.RECONVERGENT B0 ;  /* 0x0000000000007941 */ /* 0x000fea0003800200 */
.L_x_4663:
[----:B------:R-:W0:Y:S01]  /*41d0*/  LDCU.64 UR4, c[0x0][0x878] ;  /* 0x00010f00ff0477ac */ /* 0x000e220008000a00 */
[----:B------:R-:W-:-:S05]  /*41e0*/  IADD3 R6, P0, PT, R13, R6, RZ ;  /* 0x000000060d067210 */ /* 0x000fca0007f1e0ff */
[----:B------:R-:W-:Y:S01]  /*41f0*/  IMAD.X R12, RZ, RZ, R12, P0 ;  /* 0x000000ffff0c7224 */ /* 0x000fe200000e060c */
[----:B0-----:R-:W-:-:S04]  /*4200*/  ISETP.GE.U32.AND P0, PT, R6, UR4, PT ;  /* 0x0000000406007c0c */ /* 0x001fc8000bf06070 */
[----:B------:R-:W-:-:S13]  /*4210*/  ISETP.GE.AND.EX P0, PT, R12, UR5, PT, P0 ;  /* 0x000000050c007c0c */ /* 0x000fda000bf06300 */
[----:B------:R-:W-:Y:S05]  /*4220*/  @!P0 BRA `(.L_x_4669) ;  /* 0xffffffc400448947 */ /* 0x000fea000383ffff */
.L_x_4612:
        /* <DEDUP_REMOVED lines=11> */
.L_x_4670:
        /* <DEDUP_REMOVED lines=15> */
        .weak           $__internal_103_$__cuda_sm20_div_s64
        .type           $__internal_103_$__cuda_sm20_div_s64,@function
        .size           $__internal_103_$__cuda_sm20_div_s64,($__internal_104_$__cuda_sm20_div_u64 - $__internal_103_$__cuda_sm20_div_s64)
$__internal_103_$__cuda_sm20_div_s64:
        /* <DEDUP_REMOVED lines=86> */
[----:B------:R-:W-:Y:S06]  /*4930*/  RET.REL.NODEC R28 `(_ZN2at4cuda17kernelHistogram1DIdalLi1ELi2ELin1ELNS0_23CUDAHistogramMemoryTypeE0EZNS0_21CUDA_tensor_histogramIdaLb1EEEbNS_6TensorES4_S4_lNS_14AccumulateTypeIT0_Lb1EE4typeES8_NS0_13TensorArgTypeES9_S9_EUllE0_EEvNS0_6detail10TensorInfoIT_T1_EESF_NSC_IKS6_SE_EElS8_S8_SE_T6_) ;  /* 0xffffffb41cb07950 */ /* 0x000fec0003c3ffff */
        .weak           $__internal_104_$__cuda_sm20_div_u64
        .type           $__internal_104_$__cuda_sm20_div_u64,@function
        .size           $__internal_104_$__cuda_sm20_div_u64,(.L_x_6480 - $__internal_104_$__cuda_sm20_div_u64)
$__internal_104_$__cuda_sm20_div_u64:
        /* <DEDUP_REMOVED lines=68> */
[----:B------:R-:W-:Y:S06]  /*4d80*/  RET.REL.NODEC R8 `(_ZN2at4cuda17kernelHistogram1DIdalLi1ELi2ELin1ELNS0_23CUDAHistogramMemoryTypeE0EZNS0_21CUDA_tensor_histogramIdaLb1EEEbNS_6TensorES4_S4_lNS_14AccumulateTypeIT0_Lb1EE4typeES8_NS0_13TensorArgTypeES9_S9_EUllE0_EEvNS0_6detail10TensorInfoIT_T1_EESF_NSC_IKS6_SE_EElS8_S8_SE_T6_) ;  /* 0xffffffb0089c7950 */ /* 0x000fec0003c3ffff */
.L_x_4671:
        /* <DEDUP_REMOVED lines=15> */
.L_x_6480:


//--------------------- .text._ZN2at4cuda17kernelHistogram1DIdalLi1ELi2ELin1ELNS0_23CUDAHistogramMemoryTypeE1EZNS0_21CUDA_tensor_histogramIdaLb1EEEbNS_6TensorES4_S4_lNS_14AccumulateTypeIT0_Lb1EE4typeES8_NS0_13TensorArgTypeES9_S9_EUllE_EEvNS0_6detail10TensorInfoIT_T1_EESF_NSC_IKS6_SE_EElS8_S8_SE_T6_ --------------------------
	.section	.text._ZN2at4cuda17kernelHistogram1DIdalLi1ELi2ELin1ELNS0_23CUDAHistogramMemoryTypeE1EZNS0_21CUDA_tensor_histogramIdaLb1EEEbNS_6TensorES4_S4_lNS_14AccumulateTypeIT0_Lb1EE4typeES8_NS0_13TensorArgTypeES9_S9_EUllE_EEvNS0_6detail10TensorInfoIT_T1_EESF_NSC_IKS6_SE_EElS8_S8_SE_T6_,"ax",@progbits
	.align	128
        .global         _ZN2at4cuda17kernelHistogram1DIdalLi1ELi2ELin1ELNS0_23CUDAHistogramMemoryTypeE1EZNS0_21CUDA_tensor_histogramIdaLb1EEEbNS_6TensorES4_S4_lNS_14AccumulateTypeIT0_Lb1EE4typeES8_NS0_13TensorArgTypeES9_S9_EUllE_EEvNS0_6detail10TensorInfoIT_T1_EESF_NSC_IKS6_SE_EElS8_S8_SE_T6_
        .type           _ZN2at4cuda17kernelHistogram1DIdalLi1ELi2ELin1ELNS0_23CUDAHistogramMemoryTypeE1EZNS0_21CUDA_tensor_histogramIdaLb1EEEbNS_6TensorES4_S4_lNS_14AccumulateTypeIT0_Lb1EE4typeES8_NS0_13TensorArgTypeES9_S9_EUllE_EEvNS0_6detail10TensorInfoIT_T1_EESF_NSC_IKS6_SE_EElS8_S8_SE_T6_,@function
        .size           _ZN2at4cuda17kernelHistogram1DIdalLi1ELi2ELin1ELNS0_23CUDAHistogramMemoryTypeE1EZNS0_21CUDA_tensor_histogramIdaLb1EEEbNS_6TensorES4_S4_lNS_14AccumulateTypeIT0_Lb1EE4typeES8_NS0_13TensorArgTypeES9_S9_EUllE_EEvNS0_6detail10TensorInfoIT_T1_EESF_NSC_IKS6_SE_EElS8_S8_SE_T6_,(.L_x_6481 - _ZN2at4cuda17kernelHistogram1DIdalLi1ELi2ELin1ELNS0_23CUDAHistogramMemoryTypeE1EZNS0_21CUDA_tensor_histogramIdaLb1EEEbNS_6TensorES4_S4_lNS_14AccumulateTypeIT0_Lb1EE4typeES8_NS0_13TensorArgTypeES9_S9_EUllE_EEvNS0_6detail10TensorInfoIT_T1_EESF_NSC_IKS6_SE_EElS8_S8_SE_T6_)
        .other          _ZN2at4cuda17kernelHistogram1DIdalLi1ELi2ELin1ELNS0_23CUDAHistogramMemoryTypeE1EZNS0_21CUDA_tensor_histogramIdaLb1EEEbNS_6TensorES4_S4_lNS_14AccumulateTypeIT0_Lb1EE4typeES8_NS0_13TensorArgTypeES9_S9_EUllE_EEvNS0_6detail10TensorInfoIT_T1_EESF_NSC_IKS6_SE_EElS8_S8_SE_T6_,@"STO_CUDA_ENTRY STV_DEFAULT"
_ZN2at4cuda17kernelHistogram1DIdalLi1ELi2ELin1ELNS0_23CUDAHistogramMemoryTypeE1EZNS0_21CUDA_tensor_histogramIdaLb1EEEbNS_6TensorES4_S4_lNS_14AccumulateTypeIT0_Lb1EE4typeES8_NS0_13TensorArgTypeES9_S9_EUllE_EEvNS0_6detail10TensorInfoIT_T1_EESF_NSC_IKS6_SE_EElS8_S8_SE_T6_:
.text._ZN2at4cuda17kernelHistogram1DIdalLi1ELi2ELin1ELNS0_23CUDAHistogramMemoryTypeE1EZNS0_21CUDA_tensor_histogramIdaLb1EEEbNS_6TensorES4_S4_lNS_14AccumulateTypeIT0_Lb1EE4typeES8_NS0_13TensorArgTypeES9_S9_EUllE_EEvNS0_6detail10TensorInfoIT_T1_EESF_NSC_IKS6_SE_EElS8_S8_SE_T6_:
        /* <DEDUP_REMOVED lines=22> */
.L_x_4727:
        /* <DEDUP_REMOVED lines=24> */
.L_x_4698:
        /* <DEDUP_REMOVED lines=33> */
.L_x_4675:
[----:B------:R-:W-:Y:S01]  /*04f0*/  MOV R24, R14 ;  /* 0x0000000e00187202 */ /* 0x000fe20000000f00 */
[----:B------:R-:W-:Y:S01]  /*0500*/  IMAD.MOV.U32 R20, RZ, RZ, R9 ;  /* 0x000000ffff147224 */ /* 0x000fe200078e0009 */
[----:B------:R-:W-:Y:S01]  /*0510*/  MOV R11, R16 ;  /* 0x00000010000b7202 */ /* 0x000fe20000000f00 */
[----:B------:R-:W-:Y:S01]  /*0520*/  IMAD.MOV.U32 R10, RZ, RZ, R17 ;  /* 0x000000ffff0a7224 */ /* 0x000fe200078e0011 */
[----:B------:R-:W-:-:S07]  /*0530*/  MOV R7, 0x550 ;  /* 0x0000055000077802 */ /* 0x000fce0000000f00 */
[----:B------:R-:W-:Y:S05]  /*0540*/  CALL.REL.NOINC `($__internal_105_$__cuda_sm20_div_s64) ;  /* 0x00000038001c7944 */ /* 0x000fea0003c00000 */
        /* <DEDUP_REMOVED lines=10> */
.L_x_4676:
[----:B------:R-:W-:Y:S05]  /*05f0*/  BSYNC.RECONVERGENT B0 ;  /* 0x0000000000007941 */ /* 0x000fea0003800200 */
.L_x_4674:
        /* <DEDUP_REMOVED lines=38> */
.L_x_4678:
[----:B------:R-:W-:Y:S01]  /*0860*/  MOV R24, R30 ;  /* 0x0000001e00187202 */ /* 0x000fe20000000f00 */
[----:B------:R-:W-:Y:S01]  /*0870*/  IMAD.MOV.U32 R20, RZ, RZ, R31 ;  /* 0x000000ffff147224 */ /* 0x000fe200078e001f */
[----:B------:R-:W-:Y:S01]  /*0880*/  MOV R11, R16 ;  /* 0x00000010000b7202 */ /* 0x000fe20000000f00 */
[----:B------:R-:W-:Y:S01]  /*0890*/  IMAD.MOV.U32 R10, RZ, RZ, R17 ;  /* 0x000000ffff0a7224 */ /* 0x000fe200078e0011 */
[----:B------:R-:W-:-:S07]  /*08a0*/  MOV R7, 0x8c0 ;  /* 0x000008c000077802 */ /* 0x000fce0000000f00 */
[----:B------:R-:W-:Y:S05]  /*08b0*/  CALL.REL.NOINC `($__internal_105_$__cuda_sm20_div_s64) ;  /* 0x0000003400407944 */ /* 0x000fea0003c00000 */
        /* <DEDUP_REMOVED lines=11> */
.L_x_4679:
[----:B------:R-:W-:Y:S05]  /*0970*/  BSYNC.RECONVERGENT B0 ;  /* 0x0000000000007941 */ /* 0x000fea0003800200 */
.L_x_4677:
        /* <DEDUP_REMOVED lines=38> */
.L_x_4681:
[----:B------:R-:W-:Y:S01]  /*0be0*/  IMAD.MOV.U32 R24, RZ, RZ, R16 ;  /* 0x000000ffff187224 */ /* 0x000fe200078e0010 */
[----:B------:R-:W-:Y:S01]  /*0bf0*/  MOV R20, R17 ;  /* 0x0000001100147202 */ /* 0x000fe20000000f00 */
[----:B------:R-:W-:Y:S01]  /*0c00*/  IMAD.MOV.U32 R11, RZ, RZ, R12 ;  /* 0x000000ffff0b7224 */ /* 0x000fe200078e000c */
[----:B------:R-:W-:Y:S02]  /*0c10*/  MOV R10, R13 ;  /* 0x0000000d000a7202 */ /* 0x000fe40000000f00 */
[----:B------:R-:W-:-:S07]  /*0c20*/  MOV R7, 0xc40 ;  /* 0x00000c4000077802 */ /* 0x000fce0000000f00 */
[----:B------:R-:W-:Y:S05]  /*0c30*/  CALL.REL.NOINC `($__internal_105_$__cuda_sm20_div_s64) ;  /* 0x0000003000607944 */ /* 0x000fea0003c00000 */
        /* <DEDUP_REMOVED lines=11> */
.L_x_4682:
[----:B------:R-:W-:Y:S05]  /*0cf0*/  BSYNC.RECONVERGENT B0 ;  /* 0x0000000000007941 */ /* 0x000fea0003800200 */
.L_x_4680:
        /* <DEDUP_REMOVED lines=37> */
.L_x_4684:
        /* <DEDUP_REMOVED lines=17> */
.L_x_4685:
[----:B------:R-:W-:Y:S05]  /*1060*/  BSYNC.RECONVERGENT B0 ;  /* 0x0000000000007941 */ /* 0x000fea0003800200 */
.L_x_4683:
        /* <DEDUP_REMOVED lines=38> */
.L_x_4687:
        /* <DEDUP_REMOVED lines=17> */
.L_x_4688:
[----:B------:R-:W-:Y:S05]  /*13e0*/  BSYNC.RECONVERGENT B0 ;  /* 0x0000000000007941 */ /* 0x000fea0003800200 */
.L_x_4686:
        /* <DEDUP_REMOVED lines=38> */
.L_x_4690:
        /* <DEDUP_REMOVED lines=17> */
.L_x_4691:
[----:B------:R-:W-:Y:S05]  /*1760*/  BSYNC.RECONVERGENT B0 ;  /* 0x0000000000007941 */ /* 0x000fea0003800200 */
.L_x_4689:
        /* <DEDUP_REMOVED lines=39> */
.L_x_4693:
        /* <DEDUP_REMOVED lines=17> */
.L_x_4694:
[----:B------:R-:W-:Y:S05]  /*1af0*/  BSYNC.RECONVERGENT B0 ;  /* 0x0000000000007941 */ /* 0x000fea0003800200 */
.L_x_4692:
        /* <DEDUP_REMOVED lines=38> */
.L_x_4696:
        /* <DEDUP_REMOVED lines=17> */
.L_x_4697:
[----:B------:R-:W-:Y:S05]  /*1e70*/  BSYNC.RECONVERGENT B0 ;  /* 0x0000000000007941 */ /* 0x000fea0003800200 */
.L_x_4695:
        /* <DEDUP_REMOVED lines=11> */
.L_x_4673:
        /* <DEDUP_REMOVED lines=35> */
.L_x_4701:
        /* <DEDUP_REMOVED lines=16> */
.L_x_4702:
[----:B------:R-:W-:Y:S05]  /*2260*/  BSYNC.RECONVERGENT B0 ;  /* 0x0000000000007941 */ /* 0x000fea0003800200 */
.L_x_4700:
        /* <DEDUP_REMOVED lines=38> */
.L_x_4704:
        /* <DEDUP_REMOVED lines=17> */
.L_x_4705:
[----:B------:R-:W-:Y:S05]  /*25e0*/  BSYNC.RECONVERGENT B0 ;  /* 0x0000000000007941 */ /* 0x000fea0003800200 */
.L_x_4703:
        /* <DEDUP_REMOVED lines=38> */
.L_x_4707:
        /* <DEDUP_REMOVED lines=17> */
.L_x_4708:
[----:B------:R-:W-:Y:S05]  /*2960*/  BSYNC.RECONVERGENT B0 ;  /* 0x0000000000007941 */ /* 0x000fea0003800200 */
.L_x_4706:
        /* <DEDUP_REMOVED lines=38> */
.L_x_4710:
        /* <DEDUP_REMOVED lines=17> */
.L_x_4711:
[----:B------:R-:W-:Y:S05]  /*2ce0*/  BSYNC.RECONVERGENT B0 ;  /* 0x0000000000007941 */ /* 0x000fea0003800200 */
.L_x_4709:
        /* <DEDUP_REMOVED lines=8> */
.L_x_4699:
        /* <DEDUP_REMOVED lines=36> */
.L_x_4714:
[----:B------:R-:W-:Y:S01]  /*2fb0*/  IMAD.MOV.U32 R24, RZ, RZ, R14 ;  /* 0x000000ffff187224 */ /* 0x000fe200078e000e */
[----:B------:R-:W-:Y:S01]  /*2fc0*/  MOV R20, R9 ;  /* 0x0000000900147202 */ /* 0x000fe20000000f00 */
[----:B------:R-:W-:Y:S01]  /*2fd0*/  IMAD.MOV.U32 R11, RZ, RZ, R16 ;  /* 0x000000ffff0b7224 */ /* 0x000fe200078e0010 */
[----:B------:R-:W-:Y:S02]  /*2fe0*/  MOV R10, R17 ;  /* 0x00000011000a7202 */ /* 0x000fe40000000f00 */
[----:B------:R-:W-:-:S07]  /*2ff0*/  MOV R7, 0x3010 ;  /* 0x0000301000077802 */ /* 0x000fce0000000f00 */
[----:B------:R-:W-:Y:S05]  /*3000*/  CALL.REL.NOINC `($__internal_105_$__cuda_sm20_div_s64) ;  /* 0x0000000c006c7944 */ /* 0x000fea0003c00000 */
        /* <DEDUP_REMOVED lines=10> */
.L_x_4715:
[----:B------:R-:W-:Y:S05]  /*30b0*/  BSYNC.RECONVERGENT B0 ;  /* 0x0000000000007941 */ /* 0x000fea0003800200 */
.L_x_4713:
        /* <DEDUP_REMOVED lines=39> */
.L_x_4717:
        /* <DEDUP_REMOVED lines=17> */
.L_x_4718:
[----:B------:R-:W-:Y:S05]  /*3440*/  BSYNC.RECONVERGENT B0 ;  /* 0x0000000000007941 */ /* 0x000fea0003800200 */
.L_x_4716:
[----:B------:R0:W1:Y:S02]  /*3450*/  LDC.64 R6, c[0x0][R4+0x450] ;  /* 0x0001140004067b82 */ /* 0x0000640000000a00 */
[----:B0-----:R-:W-:Y:S02]  /*3460*/  IMAD.MOV.U32 R4, RZ, RZ, R28 ;  /* 0x000000ffff047224 */ /* 0x001fe400078e001c */
[-C--:B-1----:R-:W-:Y:S02]  /*3470*/  IMAD R7, R7, R15.reuse, RZ ;  /* 0x0000000f07077224 */ /* 0x082fe400078e02ff */
[----:B------:R-:W-:-:S04]  /*3480*/  IMAD.WIDE.U32 R10, R6, R15, R4 ;  /* 0x0000000f060a7225 */ /* 0x000fc800078e0004 */
[----:B------:R-:W-:Y:S01]  /*3490*/  IMAD R7, R6, R17, R7 ;  /* 0x0000001106077224 */ /* 0x000fe200078e0207 */
[----:B------:R-:W-:-:S03]  /*34a0*/  MOV R12, R10 ;  /* 0x0000000a000c7202 */ /* 0x000fc60000000f00 */
[----:B------:R-:W-:-:S07]  /*34b0*/  IMAD.IADD R8, R11, 0x1, R7 ;  /* 0x000000010b087824 */ /* 0x000fce00078e0207 */
.L_x_4712:
        /* <DEDUP_REMOVED lines=35> */
.L_x_4720:
        /* <DEDUP_REMOVED lines=15> */
.L_x_4721:
[----:B------:R-:W-:Y:S05]  /*37e0*/  BSYNC.RECONVERGENT B0 ;  /* 0x0000000000007941 */ /* 0x000fea0003800200 */
.L_x_4719:
[----:B------:R-:W0:Y:S01]  /*37f0*/  LDC.64 R4, c[0x0][R4+0x450] ;  /* 0x0001140004047b82 */ /* 0x000e220000000a00 */
[----:B------:R-:W-:Y:S02]  /*3800*/  IMAD.MOV.U32 R13, RZ, RZ, R8 ;  /* 0x000000ffff0d7224 */ /* 0x000fe400078e0008 */
[-C--:B0-----:R-:W-:Y:S02]  /*3810*/  IMAD R5, R5, R6.reuse, RZ ;  /* 0x0000000605057224 */ /* 0x081fe400078e02ff */
[----:B------:R-:W-:-:S04]  /*3820*/  IMAD.WIDE.U32 R12, R4, R6, R12 ;  /* 0x00000006040c7225 */ /* 0x000fc800078e000c */
[----:B------:R-:W-:-:S05]  /*3830*/  IMAD R5, R4, R15, R5 ;  /* 0x0000000f04057224 */ /* 0x000fca00078e0205 */
[----:B------:R-:W-:-:S07]  /*3840*/  IADD3 R8, PT, PT, R13, R5, RZ ;  /* 0x000000050d087210 */ /* 0x000fce0007ffe0ff */
.L_x_4672:
        /* <DEDUP_REMOVED lines=46> */
[----:B------:R-:W-:-:S05]  /*3b30*/  @!P2 LOP3.LUT R5, RZ, UR6, RZ, 0x33, !PT ;  /* 0x00000006ff05ac12 */ /* 0x000fca000f8e33ff */
[----:B------:R-:W-:Y:S01]  /*3b40*/  IMAD.MOV.U32 R10, RZ, RZ, R5 ;  /* 0x000000ffff0a7224 */ /* 0x000fe200078e0005 */
[----:B------:R-:W-:Y:S06]  /*3b50*/  BRA `(.L_x_4726) ;  /* 0x0000000000107947 */ /* 0x000fec0003800000 */
.L_x_4725:
[----:B------:R-:W-:Y:S01]  /*3b60*/  MOV R11, UR6 ;  /* 0x00000006000b7c02 */ /* 0x000fe20008000f00 */
[----:B------:R-:W-:Y:S01]  /*3b70*/  IMAD.U32 R10, RZ, RZ, UR7 ;  /* 0x00000007ff0a7e24 */ /* 0x000fe2000f8e00ff */
[----:B------:R-:W-:-:S07]  /*3b80*/  MOV R7, 0x3ba0 ;  /* 0x00003ba000077802 */ /* 0x000fce0000000f00 */
[----:B------:R-:W-:Y:S05]  /*3b90*/  CALL.REL.NOINC `($__internal_105_$__cuda_sm20_div_s64) ;  /* 0x0000000000887944 */ /* 0x000fea0003c00000 */
.L_x_4726:
[----:B------:R-:W-:Y:S05]  /*3ba0*/  BSYNC.RECONVERGENT B1 ;  /* 0x0000000000017941 */ /* 0x000fea0003800200 */
.L_x_4724:
        /* <DEDUP_REMOVED lines=24> */
[----:B--2---:R0:W-:Y:S02]  /*3d30*/  REDG.E.ADD.F64.RN.STRONG.GPU desc[UR10][R8.64], R4 ;  /* 0x00000004080079a6 */ /* 0x0041e4000c12ff0a */
.L_x_4723:
[----:B------:R-:W-:Y:S05]  /*3d40*/  BSYNC.RECONVERGENT B0 ;  /* 0x0000000000007941 */ /* 0x000fea0003800200 */
.L_x_4722:
[----:B------:R-:W1:Y:S01]  /*3d50*/  LDCU.64 UR14, c[0x0][0x878] ;  /* 0x00010f00ff0e77ac */ /* 0x000e620008000a00 */
[----:B------:R-:W-:-:S05]  /*3d60*/  IADD3 R0, P0, PT, R3, R0, RZ ;  /* 0x0000000003007210 */ /* 0x000fca0007f1e0ff */
[----:B------:R-:W-:Y:S01]  /*3d70*/  IMAD.X R2, RZ, RZ, R2, P0 ;  /* 0x000000ffff027224 */ /* 0x000fe200000e0602 */
[----:B-1----:R-:W-:-:S04]  /*3d80*/  ISETP.GE.U32.AND P0, PT, R0, UR14, PT ;  /* 0x0000000e00007c0c */ /* 0x002fc8000bf06070 */
[----:B------:R-:W-:-:S13]  /*3d90*/  ISETP.GE.AND.EX P0, PT, R2, UR15, PT, P0 ;  /* 0x0000000f02007c0c */ /* 0x000fda000bf06300 */
[----:B------:R-:W-:Y:S05]  /*3da0*/  @!P0 BRA `(.L_x_4727) ;  /* 0xffffffc000ec8947 */ /* 0x000fea000383ffff */
[----:B------:R-:W-:Y:S05]  /*3db0*/  EXIT ;  /* 0x000000000000794d */ /* 0x000fea0003800000 */
        .weak           $__internal_105_$__cuda_sm20_div_s64
        .type           $__internal_105_$__cuda_sm20_div_s64,@function
        .size           $__internal_105_$__cuda_sm20_div_s64,(.L_x_6481 - $__internal_105_$__cuda_sm20_div_s64)
$__internal_105_$__cuda_sm20_div_s64:
        /* <DEDUP_REMOVED lines=86> */
[----:B------:R-:W-:Y:S05]  /*4320*/  RET.REL.NODEC R6 `(_ZN2at4cuda17kernelHistogram1DIdalLi1ELi2ELin1ELNS0_23CUDAHistogramMemoryTypeE1EZNS0_21CUDA_tensor_histogramIdaLb1EEEbNS_6TensorES4_S4_lNS_14AccumulateTypeIT0_Lb1EE4typeES8_NS0_13TensorArgTypeES9_S9_EUllE_EEvNS0_6detail10TensorInfoIT_T1_EESF_NSC_IKS6_SE_EElS8_S8_SE_T6_) ;  /* 0xffffffbc06347950 */ /* 0x000fea0003c3ffff */
.L_x_4728:
        /* <DEDUP_REMOVED lines=13> */
.L_x_6481:


//--------------------- .text._ZN2at4cuda17kernelHistogram1DIdalLi1ELi2ELin1ELNS0_23CUDAHistogramMemoryTypeE0EZNS0_21CUDA_tensor_histogramIdaLb1EEEbNS_6TensorES4_S4_lNS_14AccumulateTypeIT0_Lb1EE4typeES8_NS0_13TensorArgTypeES9_S9_EUllE_EEvNS0_6detail10TensorInfoIT_T1_EESF_NSC_IKS6_SE_EElS8_S8_SE_T6_ --------------------------
	.section	.text._ZN2at4cuda17kernelHistogram1DIdalLi1ELi2ELin1ELNS0_23CUDAHistogramMemoryTypeE0EZNS0_21CUDA_tensor_histogramIdaLb1EEEbNS_6TensorES4_S4_lNS_14AccumulateTypeIT0_Lb1EE4typeES8_NS0_13TensorArgTypeES9_S9_EUllE_EEvNS0_6detail10TensorInfoIT_T1_EESF_NSC_IKS6_SE_EElS8_S8_SE_T6_,"ax",@progbits
	.align	128
        .global         _ZN2at4cuda17kernelHistogram1DIdalLi1ELi2ELin1ELNS0_23CUDAHistogramMemoryTypeE0EZNS0_21CUDA_tensor_histogramIdaLb1EEEbNS_6TensorES4_S4_lNS_14AccumulateTypeIT0_Lb1EE4typeES8_NS0_13TensorArgTypeES9_S9_EUllE_EEvNS0_6detail10TensorInfoIT_T1_EESF_NSC_IKS6_SE_EElS8_S8_SE_T6_
        .type           _ZN2at4cuda17kernelHistogram1DIdalLi1ELi2ELin1ELNS0_23CUDAHistogramMemoryTypeE0EZNS0_21CUDA_tensor_histogramIdaLb1EEEbNS_6TensorES4_S4_lNS_14AccumulateTypeIT0_Lb1EE4typeES8_NS0_13TensorArgTypeES9_S9_EUllE_EEvNS0_6detail10TensorInfoIT_T1_EESF_NSC_IKS6_SE_EElS8_S8_SE_T6_,@function
        .size           _ZN2at4cuda17kernelHistogram1DIdalLi1ELi2ELin1ELNS0_23CUDAHistogramMemoryTypeE0EZNS0_21CUDA_tensor_histogramIdaLb1EEEbNS_6TensorES4_S4_lNS_14AccumulateTypeIT0_Lb1EE4typeES8_NS0_13TensorArgTypeES9_S9_EUllE_EEvNS0_6detail10TensorInfoIT_T1_EESF_NSC_IKS6_SE_EElS8_S8_SE_T6_,(.L_x_6483 - _ZN2at4cuda17kernelHistogram1DIdalLi1ELi2ELin1ELNS0_23CUDAHistogramMemoryTypeE0EZNS0_21CUDA_tensor_histogramIdaLb1EEEbNS_6TensorES4_S4_lNS_14AccumulateTypeIT0_Lb1EE4typeES8_NS0_13TensorArgTypeES9_S9_EUllE_EEvNS0_6detail10TensorInfoIT_T1_EESF_NSC_IKS6_SE_EElS8_S8_SE_T6_)
        .other          _ZN2at4cuda17kernelHistogram1DIdalLi1ELi2ELin1ELNS0_23CUDAHistogramMemoryTypeE0EZNS0_21CUDA_tensor_histogramIdaLb1EEEbNS_6TensorES4_S4_lNS_14AccumulateTypeIT0_Lb1EE4typeES8_NS0_13TensorArgTypeES9_S9_EUllE_EEvNS0_6detail10TensorInfoIT_T1_EESF_NSC_IKS6_SE_EElS8_S8_SE_T6_,@"STO_CUDA_ENTRY STV_DEFAULT"
_ZN2at4cuda17kernelHistogram1DIdalLi1ELi2ELin1ELNS0_23CUDAHistogramMemoryTypeE0EZNS0_21CUDA_tensor_histogramIdaLb1EEEbNS_6TensorES4_S4_lNS_14AccumulateTypeIT0_Lb1EE4typeES8_NS0_13TensorArgTypeES9_S9_EUllE_EEvNS0_6detail10TensorInfoIT_T1_EESF_NSC_IKS6_SE_EElS8_S8_SE_T6_:
.text._ZN2at4cuda17kernelHistogram1DIdalLi1ELi2ELin1ELNS0_23CUDAHistogramMemoryTypeE0EZNS0_21CUDA_tensor_histogramIdaLb1EEEbNS_6TensorES4_S4_lNS_14AccumulateTypeIT0_Lb1EE4typeES8_NS0_13TensorArgTypeES9_S9_EUllE_EEvNS0_6detail10TensorInfoIT_T1_EESF_NSC_IKS6_SE_EElS8_S8_SE_T6_:
        /* <DEDUP_REMOVED lines=45> */
.L_x_4732:
[----:B------:R-:W-:-:S07]  /*02d0*/  MOV R8, 0x2f0 ;  /* 0x000002f000087802 */ /* 0x000fce0000000f00 */
[----:B------:R-:W-:Y:S05]  /*02e0*/  CALL.REL.NOINC `($__internal_107_$__cuda_sm20_div_u64) ;  /* 0x0000004400b87944 */ /* 0x000fea0003c00000 */
.L_x_4733:
[----:B------:R-:W-:Y:S05]  /*02f0*/  BSYNC.RECONVERGENT B1 ;  /* 0x0000000000017941 */ /* 0x000fea0003800200 */
.L_x_4731:
        /* <DEDUP_REMOVED lines=19> */
.L_x_4736:
        /* <DEDUP_REMOVED lines=9> */
.L_x_4735:
[----:B------:R-:W-:Y:S05]  /*04c0*/  BSYNC.RECONVERGENT B1 ;  /* 0x0000000000017941 */ /* 0x000fea0003800200 */
.L_x_4734:
[----:B------:R-:W-:Y:S05]  /*04d0*/  @!P1 BRA `(.L_x_4730) ;  /* 0x0000000000409947 */ /* 0x000fea0003800000 */
[----:B------:R-:W0:Y:S01]  /*04e0*/  S2R R5, SR_CgaCtaId ;  /* 0x0000000000057919 */ /* 0x000e220000008800 */
[----:B------:R-:W-:-:S04]  /*04f0*/  MOV R4, 0x400 ;  /* 0x0000040000047802 */ /* 0x000fc80000000f00 */
[----:B0-----:R-:W-:-:S07]  /*0500*/  LEA R7, R5, R4, 0x18 ;  /* 0x0000000405077211 */ /* 0x001fce00078ec0ff */
.L_x_4737:
        /* <DEDUP_REMOVED lines=13> */
.L_x_4730:
[----:B------:R-:W-:Y:S05]  /*05e0*/  BSYNC.RECONVERGENT B0 ;  /* 0x0000000000007941 */ /* 0x000fea0003800200 */
.L_x_4729:
        /* <DEDUP_REMOVED lines=21> */
.L_x_4795:
        /* <DEDUP_REMOVED lines=23> */
.L_x_4765:
        /* <DEDUP_REMOVED lines=33> */
.L_x_4742:
[----:B------:R-:W-:Y:S01]  /*0ac0*/  IMAD.MOV.U32 R33, RZ, RZ, R20 ;  /* 0x000000ffff217224 */ /* 0x000fe200078e0014 */
[----:B------:R-:W-:Y:S01]  /*0ad0*/  MOV R17, R36 ;  /* 0x0000002400117202 */ /* 0x000fe20000000f00 */
[----:B------:R-:W-:Y:S01]  /*0ae0*/  IMAD.MOV.U32 R24, RZ, RZ, R11 ;  /* 0x000000ffff187224 */ /* 0x000fe200078e000b */
[----:B------:R-:W-:Y:S01]  /*0af0*/  MOV R27, 0xb20 ;  /* 0x00000b20001b7802 */ /* 0x000fe20000000f00 */
[----:B------:R-:W-:-:S07]  /*0b00*/  IMAD.MOV.U32 R9, RZ, RZ, R37 ;  /* 0x000000ffff097224 */ /* 0x000fce00078e0025 */
[----:B------:R-:W-:Y:S05]  /*0b10*/  CALL.REL.NOINC `($__internal_106_$__cuda_sm20_div_s64) ;  /* 0x0000003800507944 */ /* 0x000fea0003c00000 */
        /* <DEDUP_REMOVED lines=10> */
.L_x_4743:
[----:B------:R-:W-:Y:S05]  /*0bc0*/  BSYNC.RECONVERGENT B0 ;  /* 0x0000000000007941 */ /* 0x000fea0003800200 */
.L_x_4741:
        /* <DEDUP_REMOVED lines=38> */
.L_x_4745:
[----:B------:R-:W-:Y:S01]  /*0e30*/  IMAD.MOV.U32 R33, RZ, RZ, R38 ;  /* 0x000000ffff217224 */ /* 0x000fe200078e0026 */
[----:B------:R-:W-:Y:S01]  /*0e40*/  MOV R17, R20 ;  /* 0x0000001400117202 */ /* 0x000fe20000000f00 */
[----:B------:R-:W-:Y:S01]  /*0e50*/  IMAD.MOV.U32 R24, RZ, RZ, R39 ;  /* 0x000000ffff187224 */ /* 0x000fe200078e0027 */
[----:B------:R-:W-:Y:S01]  /*0e60*/  MOV R27, 0xe90 ;  /* 0x00000e90001b7802 */ /* 0x000fe20000000f00 */
[----:B------:R-:W-:-:S07]  /*0e70*/  IMAD.MOV.U32 R9, RZ, RZ, R21 ;  /* 0x000000ffff097224 */ /* 0x000fce00078e0015 */
[----:B------:R-:W-:Y:S05]  /*0e80*/  CALL.REL.NOINC `($__internal_106_$__cuda_sm20_div_s64) ;  /* 0x0000003400747944 */ /* 0x000fea0003c00000 */
        /* <DEDUP_REMOVED lines=11> */
.L_x_4746:
[----:B------:R-:W-:Y:S05]  /*0f40*/  BSYNC.RECONVERGENT B0 ;  /* 0x0000000000007941 */ /* 0x000fea0003800200 */
.L_x_4744:
        /* <DEDUP_REMOVED lines=38> */
.L_x_4748:
[----:B------:R-:W-:Y:S01]  /*11b0*/  IMAD.MOV.U32 R33, RZ, RZ, R20 ;  /* 0x000000ffff217224 */ /* 0x000fe200078e0014 */
[----:B------:R-:W-:Y:S01]  /*11c0*/  MOV R24, R21 ;  /* 0x0000001500187202 */ /* 0x000fe20000000f00 */
[----:B------:R-:W-:Y:S01]  /*11d0*/  IMAD.MOV.U32 R17, RZ, RZ, R18 ;  /* 0x000000ffff117224 */ /* 0x000fe200078e0012 */
[----:B------:R-:W-:Y:S01]  /*11e0*/  MOV R27, 0x1210 ;  /* 0x00001210001b7802 */ /* 0x000fe20000000f00 */
[----:B------:R-:W-:-:S07]  /*11f0*/  IMAD.MOV.U32 R9, RZ, RZ, R19 ;  /* 0x000000ffff097224 */ /* 0x000fce00078e0013 */
[----:B------:R-:W-:Y:S05]  /*1200*/  CALL.REL.NOINC `($__internal_106_$__cuda_sm20_div_s64) ;  /* 0x0000003000947944 */ /* 0x000fea0003c00000 */
        /* <DEDUP_REMOVED lines=9> */
.L_x_4749:
[----:B------:R-:W-:Y:S05]  /*12a0*/  BSYNC.RECONVERGENT B0 ;  /* 0x0000000000007941 */ /* 0x000fea0003800200 */
.L_x_4747:
        /* <DEDUP_REMOVED lines=37> */
.L_x_4751:
[----:B------:R-:W-:Y:S01]  /*1500*/  MOV R33, R20 ;  /* 0x0000001400217202 */ /* 0x000fe20000000f00 */
[----:B------:R-:W-:Y:S01]  /*1510*/  IMAD.MOV.U32 R24, RZ, RZ, R21 ;  /* 0x000000ffff187224 */ /* 0x000fe200078e0015 */
[----:B------:R-:W-:Y:S01]  /*1520*/  MOV R9, R19 ;  /* 0x0000001300097202 */ /* 0x000fe20000000f00 */
[----:B------:R-:W-:Y:S01]  /*1530*/  IMAD.MOV.U32 R17, RZ, RZ, R18 ;  /* 0x000000ffff117224 */ /* 0x000fe200078e0012 */
[----:B------:R-:W-:-:S07]  /*1540*/  MOV R27, 0x1560 ;  /* 0x00001560001b7802 */ /* 0x000fce0000000f00 */
[----:B------:R-:W-:Y:S05]  /*1550*/  CALL.REL.NOINC `($__internal_106_$__cuda_sm20_div_s64) ;  /* 0x0000002c00c07944 */ /* 0x000fea0003c00000 */
        /* <DEDUP_REMOVED lines=9> */
.L_x_4752:
[----:B------:R-:W-:Y:S05]  /*15f0*/  BSYNC.RECONVERGENT B0 ;  /* 0x0000000000007941 */ /* 0x000fea0003800200 */
.L_x_4750:
        /* <DEDUP_REMOVED lines=38> */
.L_x_4754:
        /* <DEDUP_REMOVED lines=15> */
.L_x_4755:
[----:B------:R-:W-:Y:S05]  /*1950*/  BSYNC.RECONVERGENT B0 ;  /* 0x0000000000007941 */ /* 0x000fea0003800200 */
.L_x_4753:
        /* <DEDUP_REMOVED lines=38> */
.L_x_4757:
[----:B------:R-:W-:Y:S01]  /*1bc0*/  MOV R33, R20 ;  /* 0x0000001400217202 */ /* 0x000fe20000000f00 */
[----:B------:R-:W-:Y:S01]  /*1bd0*/  IMAD.MOV.U32 R24, RZ, RZ, R21 ;  /* 0x000000ffff187224 */ /* 0x000fe200078e0015 */
[----:B------:R-:W-:Y:S01]  /*1be0*/  MOV R17, R18 ;  /* 0x0000001200117202 */ /* 0x000fe20000000f00 */
[----:B------:R-:W-:Y:S01]  /*1bf0*/  IMAD.MOV.U32 R9, RZ, RZ, R19 ;  /* 0x000000ffff097224 */ /* 0x000fe200078e0013 */
[----:B------:R-:W-:-:S07]  /*1c00*/  MOV R27, 0x1c20 ;  /* 0x00001c20001b7802 */ /* 0x000fce0000000f00 */
[----:B------:R-:W-:Y:S05]  /*1c10*/  CALL.REL.NOINC `($__internal_106_$__cuda_sm20_div_s64) ;  /* 0x0000002800107944 */ /* 0x000fea0003c00000 */
        /* <DEDUP_REMOVED lines=9> */
.L_x_4758:
[----:B------:R-:W-:Y:S05]  /*1cb0*/  BSYNC.RECONVERGENT B0 ;  /* 0x0000000000007941 */ /* 0x000fea0003800200 */
.L_x_4756:
        /* <DEDUP_REMOVED lines=39> */
.L_x_4760:
[----:B------:R-:W-:Y:S01]  /*1f30*/  MOV R33, R20 ;  /* 0x0000001400217202 */ /* 0x000fe20000000f00 */
[----:B------:R-:W-:Y:S01]  /*1f40*/  IMAD.MOV.U32 R24, RZ, RZ, R21 ;  /* 0x000000ffff187224 */ /* 0x000fe200078e0015 */
[----:B------:R-:W-:Y:S01]  /*1f50*/  MOV R17, R18 ;  /* 0x0000001200117202 */ /* 0x000fe20000000f00 */
[----:B------:R-:W-:Y:S01]  /*1f60*/  IMAD.MOV.U32 R9, RZ, RZ, R19 ;  /* 0x000000ffff097224 */ /* 0x000fe200078e0013 */
[----:B------:R-:W-:-:S07]  /*1f70*/  MOV R27, 0x1f90 ;  /* 0x00001f90001b7802 */ /* 0x000fce0000000f00 */
[----:B------:R-:W-:Y:S05]  /*1f80*/  CALL.REL.NOINC `($__internal_106_$__cuda_sm20_div_s64) ;  /* 0x0000002400347944 */ /* 0x000fea0003c00000 */
        /* <DEDUP_REMOVED lines=11> */
.L_x_4761:
[----:B------:R-:W-:Y:S05]  /*2040*/  BSYNC.RECONVERGENT B0 ;  /* 0x0000000000007941 */ /* 0x000fea0003800200 */
.L_x_4759:
        /* <DEDUP_REMOVED lines=39> */
.L_x_4763:
        /* <DEDUP_REMOVED lines=15> */
.L_x_4764:
[----:B------:R-:W-:Y:S05]  /*23b0*/  BSYNC.RECONVERGENT B0 ;  /* 0x0000000000007941 */ /* 0x000fea0003800200 */
.L_x_4762:
        /* <DEDUP_REMOVED lines=10> */
.L_x_4740:
        /* <DEDUP_REMOVED lines=36> */
.L_x_4768:
[----:B------:R-:W-:Y:S01]  /*26a0*/  MOV R33, R20 ;  /* 0x0000001400217202 */ /* 0x000fe20000000f00 */
[----:B------:R-:W-:Y:S01]  /*26b0*/  IMAD.MOV.U32 R24, RZ, RZ, R11 ;  /* 0x000000ffff187224 */ /* 0x000fe200078e000b */
[----:B------:R-:W-:Y:S01]  /*26c0*/  MOV R17, R36 ;  /* 0x0000002400117202 */ /* 0x000fe20000000f00 */
[----:B------:R-:W-:Y:S01]  /*26d0*/  IMAD.MOV.U32 R9, RZ, RZ, R37 ;  /* 0x000000ffff097224 */ /* 0x000fe200078e0025 */
[----:B------:R-:W-:-:S07]  /*26e0*/  MOV R27, 0x2700 ;  /* 0x00002700001b7802 */ /* 0x000fce0000000f00 */
[----:B------:R-:W-:Y:S05]  /*26f0*/  CALL.REL.NOINC `($__internal_106_$__cuda_sm20_div_s64) ;  /* 0x0000001c00587944 */ /* 0x000fea0003c00000 */
        /* <DEDUP_REMOVED lines=10> */
.L_x_4769:
[----:B------:R-:W-:Y:S05]  /*27a0*/  BSYNC.RECONVERGENT B0 ;  /* 0x0000000000007941 */ /* 0x000fea0003800200 */
.L_x_4767:
        /* <DEDUP_REMOVED lines=38> */
.L_x_4771:
[----:B------:R-:W-:Y:S01]  /*2a10*/  MOV R33, R36 ;  /* 0x0000002400217202 */ /* 0x000fe20000000f00 */
[----:B------:R-:W-:Y:S01]  /*2a20*/  IMAD.MOV.U32 R24, RZ, RZ, R37 ;  /* 0x000000ffff187224 */ /* 0x000fe200078e0025 */
[----:B------:R-:W-:Y:S01]  /*2a30*/  MOV R17, R20 ;  /* 0x0000001400117202 */ /* 0x000fe20000000f00 */
[----:B------:R-:W-:Y:S01]  /*2a40*/  IMAD.MOV.U32 R9, RZ, RZ, R21 ;  /* 0x000000ffff097224 */ /* 0x000fe200078e0015 */
[----:B------:R-:W-:-:S07]  /*2a50*/  MOV R27, 0x2a70 ;  /* 0x00002a70001b7802 */ /* 0x000fce0000000f00 */
[----:B------:R-:W-:Y:S05]  /*2a60*/  CALL.REL.NOINC `($__internal_106_$__cuda_sm20_div_s64) ;  /* 0x00000018007c7944 */ /* 0x000fea0003c00000 */
        /* <DEDUP_REMOVED lines=10> */
.L_x_4772:
[----:B------:R-:W-:Y:S05]  /*2b10*/  BSYNC.RECONVERGENT B0 ;  /* 0x0000000000007941 */ /* 0x000fea0003800200 */
.L_x_4770:
        /* <DEDUP_REMOVED lines=39> */
.L_x_4774:
[----:B------:R-:W-:Y:S01]  /*2d90*/  IMAD.MOV.U32 R33, RZ, RZ, R38 ;  /* 0x000000ffff217224 */ /* 0x000fe200078e0026 */
[----:B------:R-:W-:Y:S01]  /*2da0*/  MOV R24, R39 ;  /* 0x0000002700187202 */ /* 0x000fe20000000f00 */
[----:B------:R-:W-:Y:S01]  /*2db0*/  IMAD.MOV.U32 R17, RZ, RZ, R20 ;  /* 0x000000ffff117224 */ /* 0x000fe200078e0014 */
[----:B------:R-:W-:Y:S02]  /*2dc0*/  MOV R9, R21 ;  /* 0x0000001500097202 */ /* 0x000fe40000000f00 */
[----:B------:R-:W-:-:S07]  /*2dd0*/  MOV R27, 0x2df0 ;  /* 0x00002df0001b7802 */ /* 0x000fce0000000f00 */
[----:B------:R-:W-:Y:S05]  /*2de0*/  CALL.REL.NOINC `($__internal_106_$__cuda_sm20_div_s64) ;  /* 0x00000014009c7944 */ /* 0x000fea0003c00000 */
        /* <DEDUP_REMOVED lines=11> */
.L_x_4775:
[----:B------:R-:W-:Y:S05]  /*2ea0*/  BSYNC.RECONVERGENT B0 ;  /* 0x0000000000007941 */ /* 0x000fea0003800200 */
.L_x_4773:
        /* <DEDUP_REMOVED lines=38> */
.L_x_4777:
        /* <DEDUP_REMOVED lines=16> */
.L_x_4778:
[----:B------:R-:W-:Y:S05]  /*3210*/  BSYNC.RECONVERGENT B0 ;  /* 0x0000000000007941 */ /* 0x000fea0003800200 */
.L_x_4776:
        /* <DEDUP_REMOVED lines=8> */
.L_x_4766:
        /* <DEDUP_REMOVED lines=36> */
.L_x_4781:
        /* <DEDUP_REMOVED lines=16> */
.L_x_4782:
[----:B------:R-:W-:Y:S05]  /*35e0*/  BSYNC.RECONVERGENT B0 ;  /* 0x0000000000007941 */ /* 0x000fea0003800200 */
.L_x_4780:
        /* <DEDUP_REMOVED lines=38> */
.L_x_4784:
        /* <DEDUP_REMOVED lines=16> */
.L_x_4785:
[----:B------:R-:W-:Y:S05]  /*3950*/  BSYNC.RECONVERGENT B0 ;  /* 0x0000000000007941 */ /* 0x000fea0003800200 */
.L_x_4783:
[----:B------:R-:W0:Y:S01]  /*3960*/  LDC.64 R22, c[0x0][R10+0x450] ;  /* 0x000114000a167b82 */ /* 0x000e220000000a00 */
[----:B------:R-:W-:Y:S01]  /*3970*/  MOV R9, R8 ;  /* 0x0000000800097202 */ /* 0x000fe20000000f00 */
[----:B------:R-:W-:Y:S02]  /*3980*/  IMAD.MOV.U32 R8, RZ, RZ, R18 ;  /* 0x000000ffff087224 */ /* 0x000fe400078e0012 */
[-C--:B0-----:R-:W-:Y:S02]  /*3990*/  IMAD R21, R23, R24.reuse, RZ ;  /* 0x0000001817157224 */ /* 0x081fe400078e02ff */
[----:B------:R-:W-:-:S04]  /*39a0*/  IMAD.WIDE.U32 R18, R22, R24, R8 ;  /* 0x0000001816127225 */ /* 0x000fc800078e0008 */
[----:B------:R-:W-:-:S05]  /*39b0*/  IMAD R17, R22, R17, R21 ;  /* 0x0000001116117224 */ /* 0x000fca00078e0215 */
[----:B------:R-:W-:-:S07]  /*39c0*/  IADD3 R8, PT, PT, R19, R17, RZ ;  /* 0x0000001113087210 */ /* 0x000fce0007ffe0ff */
.L_x_4779:
        /* <DEDUP_REMOVED lines=35> */
.L_x_4787:
        /* <DEDUP_REMOVED lines=16> */
.L_x_4788:
[----:B------:R-:W-:Y:S05]  /*3d00*/  BSYNC.RECONVERGENT B0 ;  /* 0x0000000000007941 */ /* 0x000fea0003800200 */
.L_x_4786:
[----:B------:R-:W0:Y:S01]  /*3d10*/  LDC.64 R22, c[0x0][R10+0x450] ;  /* 0x000114000a167b82 */ /* 0x000e220000000a00 */
[----:B------:R-:W-:Y:S02]  /*3d20*/  IMAD.MOV.U32 R19, RZ, RZ, R8 ;  /* 0x000000ffff137224 */ /* 0x000fe400078e0008 */
[-C--:B0-----:R-:W-:Y:S02]  /*3d30*/  IMAD R17, R23, R24.reuse, RZ ;  /* 0x0000001817117224 */ /* 0x081fe400078e02ff */
[----:B------:R-:W-:-:S04]  /*3d40*/  IMAD.WIDE.U32 R18, R22, R24, R18 ;  /* 0x0000001816127225 */ /* 0x000fc800078e0012 */
[----:B------:R-:W-:-:S05]  /*3d50*/  IMAD R9, R22, R9, R17 ;  /* 0x0000000916097224 */ /* 0x000fca00078e0211 */
[----:B------:R-:W-:-:S07]  /*3d60*/  IADD3 R8, PT, PT, R19, R9, RZ ;  /* 0x0000000913087210 */ /* 0x000fce0007ffe0ff */
.L_x_4739:
[----:B------:R-:W0:Y:S01]  /*3d70*/  LDCU.64 UR4, c[0x0][0x790] ;  /* 0x0000f200ff0477ac */ /* 0x000e220008000a00 */
[----:B------:R-:W-:Y:S01]  /*3d80*/  IMAD.MOV.U32 R19, RZ, RZ, R8 ;  /* 0x000000ffff137224 */ /* 0x000fe200078e0008 */
[----:B------:R-:W1:Y:S01]  /*3d90*/  LDCU.64 UR8, c[0x0][0x6c0] ;  /* 0x0000d800ff0877ac */ /* 0x000e620008000a00 */
        /* <DEDUP_REMOVED lines=45> */
.L_x_4792:
[----:B------:R-:W-:Y:S01]  /*4070*/  IMAD.MOV.U32 R33, RZ, RZ, R8 ;  /* 0x000000ffff217224 */ /* 0x000fe200078e0008 */
[----:B------:R-:W-:Y:S01]  /*4080*/  MOV R17, R4 ;  /* 0x0000000400117202 */ /* 0x000fe20000000f00 */
[----:B------:R-:W-:Y:S01]  /*4090*/  IMAD.MOV.U32 R9, RZ, RZ, R5 ;  /* 0x000000ffff097224 */ /* 0x000fe200078e0005 */
[----:B------:R-:W-:-:S07]  /*40a0*/  MOV R27, 0x40c0 ;  /* 0x000040c0001b7802 */ /* 0x000fce0000000f00 */
[----:B------:R-:W-:Y:S05]  /*40b0*/  CALL.REL.NOINC `($__internal_106_$__cuda_sm20_div_s64) ;  /* 0x0000000000e87944 */ /* 0x000fea0003c00000 */
[----:B------:R-:W-:-:S07]  /*40c0*/  MOV R11, R22 ;  /* 0x00000016000b7202 */ /* 0x000fce0000000f00 */
.L_x_4793:
[----:B------:R-:W-:Y:S05]  /*40d0*/  BSYNC.RECONVERGENT B1 ;  /* 0x0000000000017941 */ /* 0x000fea0003800200 */
.L_x_4791:
        /* <DEDUP_REMOVED lines=19> */
.L_x_4794:
[----:B------:R-:W0:Y:S02]  /*4210*/  LDS.64 R8, [R17] ;  /* 0x0000000011087984 */ /* 0x000e240000000a00 */
[----:B0----5:R-:W0:Y:S02]  /*4220*/  DADD R10, R18, R8 ;  /* 0x00000000120a7229 */ /* 0x021e240000000008 */
[----:B0-----:R-:W0:Y:S02]  /*4230*/  ATOMS.CAST.SPIN.64 P0, [R17], R8, R10 ;  /* 0x000000081100758d */ /* 0x001e24000180040a */
[----:B0-----:R-:W-:Y:S05]  /*4240*/  @!P0 BRA `(.L_x_4794) ;  /* 0xfffffffc00f08947 */ /* 0x001fea000383ffff */
.L_x_4790:
[----:B------:R-:W-:Y:S05]  /*4250*/  BSYNC.RECONVERGENT B0 ;  /* 0x0000000000007941 */ /* 0x000fea0003800200 */
.L_x_4789:
[----:B------:R-:W0:Y:S01]  /*4260*/  LDCU.64 UR4, c[0x0][0x878] ;  /* 0x00010f00ff0477ac */ /* 0x000e220008000a00 */
[----:B------:R-:W-:-:S05]  /*4270*/  IADD3 R6, P0, PT, R13, R6, RZ ;  /* 0x000000060d067210 */ /* 0x000fca0007f1e0ff */
[----:B------:R-:W-:Y:S01]  /*4280*/  IMAD.X R12, RZ, RZ, R12, P0 ;  /* 0x000000ffff0c7224 */ /* 0x000fe200000e060c */
[----:B0-----:R-:W-:-:S04]  /*4290*/  ISETP.GE.U32.AND P0, PT, R6, UR4, PT ;  /* 0x0000000406007c0c */ /* 0x001fc8000bf06070 */
[----:B------:R-:W-:-:S13]  /*42a0*/  ISETP.GE.AND.EX P0, PT, R12, UR5, PT, P0 ;  /* 0x000000050c007c0c */ /* 0x000fda000bf06300 */
[----:B------:R-:W-:Y:S05]  /*42b0*/  @!P0 BRA `(.L_x_4795) ;  /* 0xffffffc400208947 */ /* 0x000fea000383ffff */
.L_x_4738:
        /* <DEDUP_REMOVED lines=11> */
.L_x_4796:
        /* <DEDUP_REMOVED lines=15> */
        .weak           $__internal_106_$__cuda_sm20_div_s64
        .type           $__internal_106_$__cuda_sm20_div_s64,@function
        .size           $__internal_106_$__cuda_sm20_div_s64,($__internal_107_$__cuda_sm20_div_u64 - $__internal_106_$__cuda_sm20_div_s64)
$__internal_106_$__cuda_sm20_div_s64:
        /* <DEDUP_REMOVED lines=86> */
[----:B------:R-:W-:Y:S06]  /*49c0*/  RET.REL.NODEC R28 `(_ZN2at4cuda17kernelHistogram1DIdalLi1ELi2ELin1ELNS0_23CUDAHistogramMemoryTypeE0EZNS0_21CUDA_tensor_histogramIdaLb1EEEbNS_6TensorES4_S4_lNS_14AccumulateTypeIT0_Lb1EE4typeES8_NS0_13TensorArgTypeES9_S9_EUllE_EEvNS0_6detail10TensorInfoIT_T1_EESF_NSC_IKS6_SE_EElS8_S8_SE_T6_) ;  /* 0xffffffb41c8c7950 */ /* 0x000fec0003c3ffff */
        .weak           $__internal_107_$__cuda_sm20_div_u64
        .type           $__internal_107_$__cuda_sm20_div_u64,@function
        .size           $__internal_107_$__cuda_sm20_div_u64,(.L_x_6483 - $__internal_107_$__cuda_sm20_div_u64)
$__internal_107_$__cuda_sm20_div_u64:
        /* <DEDUP_REMOVED lines=68> */
[----:B------:R-:W-:Y:S06]  /*4e10*/  RET.REL.NODEC R8 `(_ZN2at4cuda17kernelHistogram1DIdalLi1ELi2ELin1ELNS0_23CUDAHistogramMemoryTypeE0EZNS0_21CUDA_tensor_histogramIdaLb1EEEbNS_6TensorES4_S4_lNS_14AccumulateTypeIT0_Lb1EE4typeES8_NS0_13TensorArgTypeES9_S9_EUllE_EEvNS0_6detail10TensorInfoIT_T1_EESF_NSC_IKS6_SE_EElS8_S8_SE_T6_) ;  /* 0xffffffb008787950 */ /* 0x000fec0003c3ffff */
.L_x_4797:
        /* <DEDUP_REMOVED lines=14> */
.L_x_6483:


//--------------------- .text._ZN2at4cuda17kernelHistogram1DIlalLi1ELi2ELin1ELNS0_23CUDAHistogramMemoryTypeE1EZNS0_21CUDA_tensor_histogramIlaLb0EEEbNS_6TensorES4_S4_lNS_14AccumulateTypeIT0_Lb1EE4typeES8_NS0_13TensorArgTypeES9_S9_EUllE0_EEvNS0_6detail10TensorInfoIT_T1_EESF_NSC_IKS6_SE_EElS8_S8_SE_T6_ --------------------------
	.section	.text._ZN2at4cuda17kernelHistogram1DIlalLi1ELi2ELin1ELNS0_23CUDAHistogramMemoryTypeE1EZNS0_21CUDA_tensor_histogramIlaLb0EEEbNS_6TensorES4_S4_lNS_14AccumulateTypeIT0_Lb1EE4typeES8_NS0_13TensorArgTypeES9_S9_EUllE0_EEvNS0_6detail10TensorInfoIT_T1_EESF_NSC_IKS6_SE_EElS8_S8_SE_T6_,"ax",@progbits
	.align	128
        .global         _ZN2at4cuda17kernelHistogram1DIlalLi1ELi2ELin1ELNS0_23CUDAHistogramMemoryTypeE1EZNS0_21CUDA_tensor_histogramIlaLb0EEEbNS_6TensorES4_S4_lNS_14AccumulateTypeIT0_Lb1EE4typeES8_NS0_13TensorArgTypeES9_S9_EUllE0_EEvNS0_6detail10TensorInfoIT_T1_EESF_NSC_IKS6_SE_EElS8_S8_SE_T6_
        .type           _ZN2at4cuda17kernelHistogram1DIlalLi1ELi2ELin1ELNS0_23CUDAHistogramMemoryTypeE1EZNS0_21CUDA_tensor_histogramIlaLb0EEEbNS_6TensorES4_S4_lNS_14AccumulateTypeIT0_Lb1EE4typeES8_NS0_13TensorArgTypeES9_S9_EUllE0_EEvNS0_6detail10TensorInfoIT_T1_EESF_NSC_IKS6_SE_EElS8_S8_SE_T6_,@function
        .size           _ZN2at4cuda17kernelHistogram1DIlalLi1ELi2ELin1ELNS0_23CUDAHistogramMemoryTypeE1EZNS0_21CUDA_tensor_histogramIlaLb0EEEbNS_6TensorES4_S4_lNS_14AccumulateTypeIT0_Lb1EE4typeES8_NS0_13TensorArgTypeES9_S9_EUllE0_EEvNS0_6detail10TensorInfoIT_T1_EESF_NSC_IKS6_SE_EElS8_S8_SE_T6_,(.L_x_6485 - _ZN2at4cuda17kernelHistogram1DIlalLi1ELi2ELin1ELNS0_23CUDAHistogramMemoryTypeE1EZNS0_21CUDA_tensor_histogramIlaLb0EEEbNS_6TensorES4_S4_lNS_14AccumulateTypeIT0_Lb1EE4typeES8_NS0_13TensorArgTypeES9_S9_EUllE0_EEvNS0_6detail10TensorInfoIT_T1_EESF_NSC_IKS6_SE_EElS8_S8_SE_T6_)
        .other          _ZN2at4cuda17kernelHistogram1DIlalLi1ELi2ELin1ELNS0_23CUDAHistogramMemoryTypeE1EZNS0_21CUDA_tensor_histogramIlaLb0EEEbNS_6TensorES4_S4_lNS_14AccumulateTypeIT0_Lb1EE4typeES8_NS0_13TensorArgTypeES9_S9_EUllE0_EEvNS0_6detail10TensorInfoIT_T1_EESF_NSC_IKS6_SE_EElS8_S8_SE_T6_,@"STO_CUDA_ENTRY STV_DEFAULT"
_ZN2at4cuda17kernelHistogram1DIlalLi1ELi2ELin1ELNS0_23CUDAHistogramMemoryTypeE1EZNS0_21CUDA_tensor_histogramIlaLb0EEEbNS_6TensorES4_S4_lNS_14AccumulateTypeIT0_Lb1EE4typeES8_NS0_13TensorArgTypeES9_S9_EUllE0_EEvNS0_6detail10TensorInfoIT_T1_EESF_NSC_IKS6_SE_EElS8_S8_SE_T6_:
.text._ZN2at4cuda17kernelHistogram1DIlalLi1ELi2ELin1ELNS0_23CUDAHistogramMemoryTypeE1EZNS0_21CUDA_tensor_histogramIlaLb0EEEbNS_6TensorES4_S4_lNS_14AccumulateTypeIT0_Lb1EE4typeES8_NS0_13TensorArgTypeES9_S9_EUllE0_EEvNS0_6detail10TensorInfoIT_T1_EESF_NSC_IKS6_SE_EElS8_S8_SE_T6_:
        /* <DEDUP_REMOVED lines=27> */
.L_x_4854:
        /* <DEDUP_REMOVED lines=11> */
.L_x_4824:
        /* <DEDUP_REMOVED lines=33> */
.L_x_4801:
[----:B------:R-:W-:Y:S01]  /*0470*/  MOV R18, R21 ;  /* 0x0000001500127202 */ /* 0x000fe20000000f00 */
[----:B------:R-:W-:Y:S01]  /*0480*/  IMAD.MOV.U32 R2, RZ, RZ, R26 ;  /* 0x000000ffff027224 */ /* 0x000fe200078e001a */
[----:B------:R-:W-:Y:S01]  /*0490*/  MOV R7, 0x4c0 ;  /* 0x000004c000077802 */ /* 0x000fe20000000f00 */
[----:B------:R-:W-:-:S07]  /*04a0*/  IMAD.MOV.U32 R0, RZ, RZ, R27 ;  /* 0x000000ffff007224 */ /* 0x000fce00078e001b */
[----:B------:R-:W-:Y:S05]  /*04b0*/  CALL.REL.NOINC `($__internal_108_$__cuda_sm20_div_s64) ;  /* 0x0000005000187944 */ /* 0x000fea0003c00000 */
        /* <DEDUP_REMOVED lines=10> */
.L_x_4802:
[----:B------:R-:W-:Y:S05]  /*0560*/  BSYNC.RECONVERGENT B0 ;  /* 0x0000000000007941 */ /* 0x000fea0003800200 */
.L_x_4800:
        /* <DEDUP_REMOVED lines=38> */
.L_x_4804:
[----:B------:R-:W-:Y:S01]  /*07d0*/  IMAD.MOV.U32 R18, RZ, RZ, R30 ;  /* 0x000000ffff127224 */ /* 0x000fe200078e001e */
        /* <DEDUP_REMOVED lines=16> */
.L_x_4805:
[----:B------:R-:W-:Y:S05]  /*08e0*/  BSYNC.RECONVERGENT B0 ;  /* 0x0000000000007941 */ /* 0x000fea0003800200 */
.L_x_4803:
        /* <DEDUP_REMOVED lines=38> */
.L_x_4807:
[----:B------:R-:W-:Y:S01]  /*0b50*/  MOV R18, R26 ;  /* 0x0000001a00127202 */ /* 0x000fe20000000f00 */
[----:B------:R-:W-:Y:S01]  /*0b60*/  IMAD.MOV.U32 R3, RZ, RZ, R27 ;  /* 0x000000ffff037224 */ /* 0x000fe200078e001b */
[----:B------:R-:W-:Y:S01]  /*0b70*/  MOV R0, R15 ;  /* 0x0000000f00007202 */ /* 0x000fe20000000f00 */
[----:B------:R-:W-:Y:S01]  /*0b80*/  IMAD.MOV.U32 R2, RZ, RZ, R14 ;  /* 0x000000ffff027224 */ /* 0x000fe200078e000e */
[----:B------:R-:W-:-:S07]  /*0b90*/  MOV R7, 0xbb0 ;  /* 0x00000bb000077802 */ /* 0x000fce0000000f00 */
[----:B------:R-:W-:Y:S05]  /*0ba0*/  CALL.REL.NOINC `($__internal_108_$__cuda_sm20_div_s64) ;  /* 0x00000048005c7944 */ /* 0x000fea0003c00000 */
        /* <DEDUP_REMOVED lines=11> */
.L_x_4808:
[----:B------:R-:W-:Y:S05]  /*0c60*/  BSYNC.RECONVERGENT B0 ;  /* 0x0000000000007941 */ /* 0x000fea0003800200 */
.L_x_4806:
        /* <DEDUP_REMOVED lines=37> */
.L_x_4810:
        /* <DEDUP_REMOVED lines=17> */
.L_x_4811:
[----:B------:R-:W-:Y:S05]  /*0fd0*/  BSYNC.RECONVERGENT B0 ;  /* 0x0000000000007941 */ /* 0x000fea0003800200 */
.L_x_4809:
        /* <DEDUP_REMOVED lines=38> */
.L_x_4813:
[----:B------:R-:W-:Y:S01]  /*1240*/  IMAD.MOV.U32 R18, RZ, RZ, R26 ;  /* 0x000000ffff127224 */ /* 0x000fe200078e001a */
[----:B------:R-:W-:Y:S01]  /*1250*/  MOV R2, R14 ;  /* 0x0000000e00027202 */ /* 0x000fe20000000f00 */
[----:B------:R-:W-:Y:S01]  /*1260*/  IMAD.MOV.U32 R3, RZ, RZ, R27 ;  /* 0x000000ffff037224 */ /* 0x000fe200078e001b */
[----:B------:R-:W-:Y:S01]  /*1270*/  MOV R7, 0x12a0 ;  /* 0x000012a000077802 */ /* 0x000fe20000000f00 */
[----:B------:R-:W-:-:S07]  /*1280*/  IMAD.MOV.U32 R0, RZ, RZ, R15 ;  /* 0x000000ffff007224 */ /* 0x000fce00078e000f */
[----:B------:R-:W-:Y:S05]  /*1290*/  CALL.REL.NOINC `($__internal_108_$__cuda_sm20_div_s64) ;  /* 0x0000004000a07944 */ /* 0x000fea0003c00000 */
        /* <DEDUP_REMOVED lines=11> */
.L_x_4814:
[----:B------:R-:W-:Y:S05]  /*1350*/  BSYNC.RECONVERGENT B0 ;  /* 0x0000000000007941 */ /* 0x000fea0003800200 */
.L_x_4812:
        /* <DEDUP_REMOVED lines=38> */
.L_x_4816:
        /* <DEDUP_REMOVED lines=17> */
.L_x_4817:
[----:B------:R-:W-:Y:S05]  /*16d0*/  BSYNC.RECONVERGENT B0 ;  /* 0x0000000000007941 */ /* 0x000fea0003800200 */
.L_x_4815:
        /* <DEDUP_REMOVED lines=39> */
.L_x_4819:
        /* <DEDUP_REMOVED lines=17> */
.L_x_4820:
[----:B------:R-:W-:Y:S05]  /*1a60*/  BSYNC.RECONVERGENT B0 ;  /* 0x0000000000007941 */ /* 0x000fea0003800200 */
.L_x_4818:
        /* <DEDUP_REMOVED lines=37> */
.L_x_4822:
        /* <DEDUP_REMOVED lines=16> */
.L_x_4823:
[----:B------:R-:W-:Y:S05]  /*1dc0*/  BSYNC.RECONVERGENT B0 ;  /* 0x0000000000007941 */ /* 0x000fea0003800200 */
.L_x_4821:
[----:B------:R0:W1:Y:S01]  /*1dd0*/  LDC.64 R8, c[0x0][R13+0x450] ;  /* 0x000114000d087b82 */ /* 0x0000620000000a00 */
[----:B------:R-:W-:Y:S02]  /*1de0*/  IADD3 R23, PT, PT, R23, -0x8, RZ ;  /* 0xfffffff817177810 */ /* 0x000fe40007ffe0ff */
[----:B0-----:R-:W-:Y:S01]  /*1df0*/  MOV R13, R12 ;  /* 0x0000000c000d7202 */ /* 0x001fe20000000f00 */
[----:B------:R-:W-:Y:S02]  /*1e00*/  IMAD.MOV.U32 R12, RZ, RZ, R28 ;  /* 0x000000ffff0c7224 */ /* 0x000fe400078e001c */
[-C--:B-1----:R-:W-:Y:S02]  /*1e10*/  IMAD R0, R9, R2.reuse, RZ ;  /* 0x0000000209007224 */ /* 0x082fe400078e02ff */
[----:B------:R-:W-:-:S04]  /*1e20*/  IMAD.WIDE.U32 R14, R8, R2, R12 ;  /* 0x00000002080e7225 */ /* 0x000fc800078e000c */
[----:B------:R-:W-:-:S04]  /*1e30*/  IMAD R7, R8, R7, R0 ;  /* 0x0000000708077224 */ /* 0x000fc800078e0200 */
[----:B------:R-:W-:Y:S01]  /*1e40*/  IMAD.IADD R12, R15, 0x1, R7 ;  /* 0x000000010f0c7824 */ /* 0x000fe200078e0207 */
[----:B------:R-:W-:Y:S06]  /*1e50*/  @P0 BRA `(.L_x_4824) ;  /* 0xffffffe400000947 */ /* 0x000fec000383ffff */
[----:B------:R-:W-:-:S07]  /*1e60*/  IADD3 R23, PT, PT, R23, 0x4, RZ ;  /* 0x0000000417177810 */ /* 0x000fce0007ffe0ff */
.L_x_4799:
        /* <DEDUP_REMOVED lines=37> */
.L_x_4828:
[----:B------:R-:W-:Y:S01]  /*20c0*/  MOV R18, R21 ;  /* 0x0000001500127202 */ /* 0x000fe20000000f00 */
[----:B------:R-:W-:Y:S01]  /*20d0*/  IMAD.MOV.U32 R2, RZ, RZ, R24 ;  /* 0x000000ffff027224 */ /* 0x000fe200078e0018 */
[----:B------:R-:W-:Y:S02]  /*20e0*/  MOV R0, R25 ;  /* 0x0000001900007202 */ /* 0x000fe40000000f00 */
[----:B------:R-:W-:-:S07]  /*20f0*/  MOV R7, 0x2110 ;  /* 0x0000211000077802 */ /* 0x000fce0000000f00 */
[----:B------:R-:W-:Y:S05]  /*2100*/  CALL.REL.NOINC `($__internal_108_$__cuda_sm20_div_s64) ;  /* 0x0000003400047944 */ /* 0x000fea0003c00000 */
        /* <DEDUP_REMOVED lines=8> */
[----:B------:R-:W-:-:S03]  /*2190*/  IMAD.MOV.U32 R11, RZ, RZ, R2 ;  /* 0x000000ffff0b7224 */ /* 0x000fc600078e0002 */
[----:B------:R-:W-:-:S07]  /*21a0*/  IADD3 R7, PT, PT, R3, R7, RZ ;  /* 0x0000000703077210 */ /* 0x000fce0007ffe0ff */
.L_x_4829:
[----:B------:R-:W-:Y:S05]  /*21b0*/  BSYNC.RECONVERGENT B0 ;  /* 0x0000000000007941 */ /* 0x000fea0003800200 */
.L_x_4827:
        /* <DEDUP_REMOVED lines=38> */
.L_x_4831:
[----:B------:R-:W-:Y:S01]  /*2420*/  IMAD.MOV.U32 R18, RZ, RZ, R26 ;  /* 0x000000ffff127224 */ /* 0x000fe200078e001a */
[----:B------:R-:W-:Y:S01]  /*2430*/  MOV R3, R27 ;  /* 0x0000001b00037202 */ /* 0x000fe20000000f00 */
[----:B------:R-:W-:Y:S01]  /*2440*/  IMAD.MOV.U32 R2, RZ, RZ, R24 ;  /* 0x000000ffff027224 */ /* 0x000fe200078e0018 */
[----:B------:R-:W-:Y:S02]  /*2450*/  MOV R0, R25 ;  /* 0x0000001900007202 */ /* 0x000fe40000000f00 */
[----:B------:R-:W-:-:S07]  /*2460*/  MOV R7, 0x2480 ;  /* 0x0000248000077802 */ /* 0x000fce0000000f00 */
[----:B------:R-:W-:Y:S05]  /*2470*/  CALL.REL.NOINC `($__internal_108_$__cuda_sm20_div_s64) ;  /* 0x0000003000287944 */ /* 0x000fea0003c00000 */
        /* <DEDUP_REMOVED lines=11> */
.L_x_4832:
[----:B------:R-:W-:Y:S05]  /*2530*/  BSYNC.RECONVERGENT B0 ;  /* 0x0000000000007941 */ /* 0x000fea0003800200 */
.L_x_4830:
        /* <DEDUP_REMOVED lines=38> */
.L_x_4834:
[----:B------:R-:W-:Y:S01]  /*27a0*/  MOV R18, R26 ;  /* 0x0000001a00127202 */ /* 0x000fe20000000f00 */
[----:B------:R-:W-:Y:S01]  /*27b0*/  IMAD.MOV.U32 R3, RZ, RZ, R27 ;  /* 0x000000ffff037224 */ /* 0x000fe200078e001b */
[----:B------:R-:W-:Y:S01]  /*27c0*/  MOV R2, R24 ;  /* 0x0000001800027202 */ /* 0x000fe20000000f00 */
[----:B------:R-:W-:Y:S01]  /*27d0*/  IMAD.MOV.U32 R0, RZ, RZ, R25 ;  /* 0x000000ffff007224 */ /* 0x000fe200078e0019 */
[----:B------:R-:W-:-:S07]  /*27e0*/  MOV R7, 0x2800 ;  /* 0x0000280000077802 */ /* 0x000fce0000000f00 */
[----:B------:R-:W-:Y:S05]  /*27f0*/  CALL.REL.NOINC `($__internal_108_$__cuda_sm20_div_s64) ;  /* 0x0000002c00487944 */ /* 0x000fea0003c00000 */
        /* <DEDUP_REMOVED lines=11> */
.L_x_4835:
[----:B------:R-:W-:Y:S05]  /*28b0*/  BSYNC.RECONVERGENT B0 ;  /* 0x0000000000007941 */ /* 0x000fea0003800200 */
.L_x_4833:
        /* <DEDUP_REMOVED lines=38> */
.L_x_4837:
        /* <DEDUP_REMOVED lines=16> */
.L_x_4838:
[----:B------:R-:W-:Y:S05]  /*2c20*/  BSYNC.RECONVERGENT B0 ;  /* 0x0000000000007941 */ /* 0x000fea0003800200 */
.L_x_4836:
[----:B------:R-:W0:Y:S01]  /*2c30*/  LDC.64 R8, c[0x0][R13+0x450] ;  /* 0x000114000d087b82 */ /* 0x000e220000000a00 */
[----:B------:R-:W-:Y:S02]  /*2c40*/  IMAD.MOV.U32 R15, RZ, RZ, R12 ;  /* 0x000000ffff0f7224 */ /* 0x000fe400078e000c */
[-C--:B0-----:R-:W-:Y:S02]  /*2c50*/  IMAD R0, R9, R2.reuse, RZ ;  /* 0x0000000209007224 */ /* 0x081fe400078e02ff */
[----:B------:R-:W-:-:S04]  /*2c60*/  IMAD.WIDE.U32 R14, R8, R2, R14 ;  /* 0x00000002080e7225 */ /* 0x000fc800078e000e */
[----:B------:R-:W-:-:S05]  /*2c70*/  IMAD R7, R8, R7, R0 ;  /* 0x0000000708077224 */ /* 0x000fca00078e0200 */
[----:B------:R-:W-:-:S07]  /*2c80*/  IADD3 R12, PT, PT, R15, R7, RZ ;  /* 0x000000070f0c7210 */ /* 0x000fce0007ffe0ff */
.L_x_4826:
[----:B------:R-:W0:Y:S02]  /*2c90*/  LDCU UR6, c[0x0][0x858] ;  /* 0x00010b00ff0677ac */ /* 0x000e240008000800 */
[----:B0-----:R-:W-:-:S04]  /*2ca0*/  UIADD3 UR6, UPT, UPT, UR6, -0x1, URZ ;  /* 0xffffffff06067890 */ /* 0x001fc8000fffe0ff */
[----:B------:R-:W-:-:S09]  /*2cb0*/  ULOP3.LUT UP0, UR6, UR6, 0x3, URZ, 0xc0, !UPT ;  /* 0x0000000306067892 */ /* 0x000fd2000f80c0ff */
        /* <DEDUP_REMOVED lines=34> */
.L_x_4841:
        /* <DEDUP_REMOVED lines=15> */
.L_x_4842:
[----:B------:R-:W-:Y:S05]  /*2fd0*/  BSYNC.RECONVERGENT B0 ;  /* 0x0000000000007941 */ /* 0x000fea0003800200 */
.L_x_4840:
        /* <DEDUP_REMOVED lines=37> */
.L_x_4844:
        /* <DEDUP_REMOVED lines=16> */
.L_x_4845:
[----:B------:R-:W-:Y:S05]  /*3330*/  BSYNC.RECONVERGENT B0 ;  /* 0x0000000000007941 */ /* 0x000fea0003800200 */
.L_x_4843:
[----:B------:R-:W0:Y:S01]  /*3340*/  LDC.64 R8, c[0x0][R13+0x450] ;  /* 0x000114000d087b82 */ /* 0x000e220000000a00 */
[----:B------:R-:W-:Y:S01]  /*3350*/  MOV R15, R12 ;  /* 0x0000000c000f7202 */ /* 0x000fe20000000f00 */
[-C--:B0-----:R-:W-:Y:S02]  /*3360*/  IMAD R0, R9, R2.reuse, RZ ;  /* 0x0000000209007224 */ /* 0x081fe400078e02ff */
[----:B------:R-:W-:-:S04]  /*3370*/  IMAD.WIDE.U32 R14, R8, R2, R14 ;  /* 0x00000002080e7225 */ /* 0x000fc800078e000e */
[----:B------:R-:W-:-:S04]  /*3380*/  IMAD R7, R8, R7, R0 ;  /* 0x0000000708077224 */ /* 0x000fc800078e0200 */
[----:B------:R-:W-:-:S07]  /*3390*/  IMAD.IADD R12, R15, 0x1, R7 ;  /* 0x000000010f0c7824 */ /* 0x000fce00078e0207 */
.L_x_4839:
        /* <DEDUP_REMOVED lines=36> */
.L_x_4847:
[----:B------:R-:W-:Y:S01]  /*35e0*/  MOV R18, R21 ;  /* 0x0000001500127202 */ /* 0x000fe20000000f00 */
[----:B------:R-:W-:Y:S01]  /*35f0*/  IMAD.MOV.U32 R2, RZ, RZ, R22 ;  /* 0x000000ffff027224 */ /* 0x000fe200078e0016 */
[----:B------:R-:W-:Y:S02]  /*3600*/  MOV R0, R23 ;  /* 0x0000001700007202 */ /* 0x000fe40000000f00 */
[----:B------:R-:W-:-:S07]  /*3610*/  MOV R7, 0x3630 ;  /* 0x0000363000077802 */ /* 0x000fce0000000f00 */
[----:B------:R-:W-:Y:S05]  /*3620*/  CALL.REL.NOINC `($__internal_108_$__cuda_sm20_div_s64) ;  /* 0x0000001c00bc7944 */ /* 0x000fea0003c00000 */
        /* <DEDUP_REMOVED lines=9> */
.L_x_4848:
[----:B------:R-:W-:Y:S05]  /*36c0*/  BSYNC.RECONVERGENT B0 ;  /* 0x0000000000007941 */ /* 0x000fea0003800200 */
.L_x_4846:
[----:B------:R-:W0:Y:S01]  /*36d0*/  LDC.64 R8, c[0x0][R13+0x450] ;  /* 0x000114000d087b82 */ /* 0x000e220000000a00 */
[----:B------:R-:W-:Y:S01]  /*36e0*/  MOV R15, R12 ;  /* 0x0000000c000f7202 */ /* 0x000fe20000000f00 */
[-C--:B0-----:R-:W-:Y:S02]  /*36f0*/  IMAD R0, R9, R2.reuse, RZ ;  /* 0x0000000209007224 */ /* 0x081fe400078e02ff */
[----:B------:R-:W-:-:S04]  /*3700*/  IMAD.WIDE.U32 R14, R8, R2, R14 ;  /* 0x00000002080e7225 */ /* 0x000fc800078e000e */
[----:B------:R-:W-:-:S04]  /*3710*/  IMAD R7, R8, R7, R0 ;  /* 0x0000000708077224 */ /* 0x000fc800078e0200 */
[----:B------:R-:W-:-:S07]  /*3720*/  IMAD.IADD R12, R15, 0x1, R7 ;  /* 0x000000010f0c7824 */ /* 0x000fce00078e0207 */
.L_x_4825:
[----:B------:R-:W0:Y:S01]  /*3730*/  LDCU.64 UR14, c[0x0][0x790] ;  /* 0x0000f200ff0e77ac */ /* 0x000e220008000a00 */
[----:B------:R-:W-:Y:S01]  /*3740*/  MOV R15, R12 ;  /* 0x0000000c000f7202 */ /* 0x000fe20000000f00 */
[----:B------:R-:W1:Y:S01]  /*3750*/  LDC.64 R10, c[0x0][0x868] ;  /* 0x00021a00ff0a7b82 */ /* 0x000e620000000a00 */
[----:B------:R-:W2:Y:S01]  /*3760*/  LDCU.64 UR16, c[0x0][0x6c0] ;  /* 0x0000d800ff1077ac */ /* 0x000ea20008000a00 */
[----:B0-----:R-:W-:-:S04]  /*3770*/  IMAD.WIDE.U32 R8, R21, UR14, R14 ;  /* 0x0000000e15087c25 */ /* 0x001fc8000f8e000e */
[----:B------:R-:W-:Y:S01]  /*3780*/  IMAD R0, R3, UR14, RZ ;  /* 0x0000000e03007c24 */ /* 0x000fe2000f8e02ff */
[----:B--2---:R-:W-:-:S03]  /*3790*/  IADD3 R2, P0, PT, R8, UR16, RZ ;  /* 0x0000001008027c10 */ /* 0x004fc6000ff1e0ff */
[----:B------:R-:W-:Y:S01]  /*37a0*/  IMAD R3, R21, UR15, R0 ;  /* 0x0000000f15037c24 */ /* 0x000fe2000f8e0200 */
[----:B------:R-:W0:Y:S04]  /*37b0*/  LDCU.64 UR14, c[0x0][0x870] ;  /* 0x00010e00ff0e77ac */ /* 0x000e280008000a00 */
[----:B------:R-:W-:-:S06]  /*37c0*/  IADD3.X R3, PT, PT, R9, UR17, R3, P0, !PT ;  /* 0x0000001109037c10 */ /* 0x000fcc00087fe403 */
[----:B------:R-:W0:Y:S01]  /*37d0*/  LDG.E.S8 R3, desc[UR10][R2.64] ;  /* 0x0000000a02037981 */ /* 0x000e22000c1e1300 */
        /* <DEDUP_REMOVED lines=38> */
.L_x_4852:
[----:B------:R-:W-:Y:S01]  /*3a40*/  IMAD.U32 R2, RZ, RZ, UR4 ;  /* 0x00000004ff027e24 */ /* 0x000fe2000f8e00ff */
[----:B------:R-:W-:Y:S02]  /*3a50*/  MOV R0, UR5 ;  /* 0x0000000500007c02 */ /* 0x000fe40008000f00 */
[----:B------:R-:W-:-:S07]  /*3a60*/  MOV R7, 0x3a80 ;  /* 0x00003a8000077802 */ /* 0x000fce0000000f00 */
[----:B------:R-:W-:Y:S05]  /*3a70*/  CALL.REL.NOINC `($__internal_108_$__cuda_sm20_div_s64) ;  /* 0x0000001800a87944 */ /* 0x000fea0003c00000 */
.L_x_4853:
[----:B------:R-:W-:Y:S05]  /*3a80*/  BSYNC.RECONVERGENT B1 ;  /* 0x0000000000017941 */ /* 0x000fea0003800200 */
.L_x_4851:
        /* <DEDUP_REMOVED lines=18> */
.L_x_4850:
[----:B------:R-:W-:Y:S05]  /*3bb0*/  BSYNC.RECONVERGENT B0 ;  /* 0x0000000000007941 */ /* 0x000fea0003800200 */
.L_x_4849:
[----:B------:R-:W1:Y:S01]  /*3bc0*/  LDCU.64 UR14, c[0x0][0x878] ;  /* 0x00010f00ff0e77ac */ /* 0x000e620008000a00 */
[----:B------:R-:W-:-:S05]  /*3bd0*/  IADD3 R6, P0, PT, R4, R6, RZ ;  /* 0x0000000604067210 */ /* 0x000fca0007f1e0ff */
[----:B------:R-:W-:Y:S01]  /*3be0*/  IMAD.X R5, RZ, RZ, R5, P0 ;  /* 0x000000ffff057224 */ /* 0x000fe200000e0605 */
[----:B-1----:R-:W-:-:S04]  /*3bf0*/  ISETP.GE.U32.AND P0, PT, R6, UR14, PT ;  /* 0x0000000e06007c0c */ /* 0x002fc8000bf06070 */
[----:B------:R-:W-:-:S13]  /*3c00*/  ISETP.GE.AND.EX P0, PT, R5, UR15, PT, P0 ;  /* 0x0000000f05007c0c */ /* 0x000fda000bf06300 */
[----:B------:R-:W-:Y:S05]  /*3c10*/  @!P0 BRA `(.L_x_4854) ;  /* 0xffffffc400648947 */ /* 0x000fea000383ffff */
[----:B------:R-:W-:Y:S05]  /*3c20*/  EXIT ;  /* 0x000000000000794d */ /* 0x000fea0003800000 */
.L_x_4798:
        /* <DEDUP_REMOVED lines=34> */
.L_x_4856:
[----:B------:R-:W-:-:S07]  /*3e50*/  MOV R0, 0x3e70 ;  /* 0x00003e7000007802 */ /* 0x000fce0000000f00 */
[----:B------:R-:W-:Y:S05]  /*3e60*/  CALL.REL.NOINC `($__internal_109_$__cuda_sm20_div_u64) ;  /* 0x0000001c00087944 */ /* 0x000fea0003c00000 */
.L_x_4857:
[----:B------:R-:W-:Y:S05]  /*3e70*/  BSYNC.RECONVERGENT B0 ;  /* 0x0000000000007941 */ /* 0x000fea0003800200 */
.L_x_4855:
        /* <DEDUP_REMOVED lines=16> */
[----:B------:R-:W0:Y:S05]  /*3f80*/  LDCU.64 UR28, c[0x0][0x878] ;  /* 0x00010f00ff1c77ac */ /* 0x000e2a0008000a00 */
[----:B-1----:R-:W-:Y:S05]  /*3f90*/  @!P0 BRA `(.L_x_4859) ;  /* 0x00000004002c8947 */ /* 0x002fea0003800000 */
[----:B------:R-:W1:Y:S01]  /*3fa0*/  LDC.64 R24, c[0x0][0x6c0] ;  /* 0x0001b000ff187b82 */ /* 0x000e620000000a00 */
[----:B------:R-:W-:Y:S02]  /*3fb0*/  IADD3 R15, PT, PT, R21, 0x1, RZ ;  /* 0x00000001150f7810 */ /* 0x000fe40007ffe0ff */
[----:B------:R-:W-:Y:S02]  /*3fc0*/  CS2R R22, SRZ ;  /* 0x0000000000167805 */ /* 0x000fe4000001ff00 */
[----:B------:R-:W-:-:S03]  /*3fd0*/  LOP3.LUT R15, R15, 0x3, RZ, 0xc0, !PT ;  /* 0x000000030f0f7812 */ /* 0x000fc600078ec0ff */
[----:B------:R-:W0:Y:S04]  /*3fe0*/  LDC.64 R12, c[0x0][0x868] ;  /* 0x00021a00ff0c7b82 */ /* 0x000e280000000a00 */
.L_x_4865:
[----:B----4-:R-:W-:Y:S02]  /*3ff0*/  IMAD R7, R5, UR6, RZ ;  /* 0x0000000605077c24 */ /* 0x010fe4000f8e02ff */
[----:B01----:R-:W-:-:S04]  /*4000*/  IMAD.WIDE.U32 R2, R6, UR6, R24 ;  /* 0x0000000606027c25 */ /* 0x003fc8000f8e0018 */
[----:B------:R-:W-:-:S04]  /*4010*/  IMAD R7, R6, UR7, R7 ;  /* 0x0000000706077c24 */ /* 0x000fc8000f8e0207 */
[----:B------:R-:W-:-:S06]  /*4020*/  IMAD.IADD R3, R3, 0x1, R7 ;  /* 0x0000000103037824 */ /* 0x000fcc00078e0207 */
[----:B------:R-:W3:Y:S01]  /*4030*/  LDG.E.S8 R3, desc[UR10][R2.64] ;  /* 0x0000000a02037981 */ /* 0x000ee2000c1e1300 */
        /* <DEDUP_REMOVED lines=8> */
[----:B0-----:R-:W-:Y:S02]  /*40c0*/  ISETP.LT.U32.AND P2, PT, R3, R12, PT ;  /* 0x0000000c0300720c */ /* 0x001fe40003f41070 */
        /* <DEDUP_REMOVED lines=32> */
.L_x_4863:
[----:B------:R-:W-:Y:S01]  /*42d0*/  MOV R2, UR4 ;  /* 0x0000000400027c02 */ /* 0x000fe20008000f00 */
[----:B------:R-:W-:Y:S01]  /*42e0*/  IMAD.U32 R0, RZ, RZ, UR5 ;  /* 0x00000005ff007e24 */ /* 0x000fe2000f8e00ff */
[----:B------:R-:W-:-:S07]  /*42f0*/  MOV R7, 0x4310 ;  /* 0x0000431000077802 */ /* 0x000fce0000000f00 */
[----:B--2---:R-:W-:Y:S05]  /*4300*/  CALL.REL.NOINC `($__internal_108_$__cuda_sm20_div_s64) ;  /* 0x0000001000847944 */ /* 0x004fea0003c00000 */
.L_x_4864:
[----:B--2---:R-:W-:Y:S05]  /*4310*/  BSYNC.RECONVERGENT B2 ;  /* 0x0000000000027941 */ /* 0x004fea0003800200 */
.L_x_4862:
        /* <DEDUP_REMOVED lines=15> */
.L_x_4861:
[----:B--2---:R-:W-:Y:S05]  /*4410*/  BSYNC.RECONVERGENT B1 ;  /* 0x0000000000017941 */ /* 0x004fea0003800200 */
.L_x_4860:
[----:B------:R-:W-:-:S04]  /*4420*/  IADD3 R6, P1, PT, R4, R6, RZ ;  /* 0x0000000604067210 */ /* 0x000fc80007f3e0ff */
[----:B------:R-:W-:Y:S01]  /*4430*/  IADD3.X R5, PT, PT, RZ, R5, RZ, P1, !PT ;  /* 0x00000005ff057210 */ /* 0x000fe20000ffe4ff */
[----:B------:R-:W-:Y:S08]  /*4440*/  @P0 BRA `(.L_x_4865) ;  /* 0xfffffff800e80947 */ /* 0x000ff0000383ffff */
.L_x_4859:
[----:B0-234-:R-:W-:Y:S05]  /*4450*/  BSYNC B0 ;  /* 0x0000000000007941 */ /* 0x01dfea0003800000 */
.L_x_4858:
[----:B------:R-:W0:Y:S01]  /*4460*/  LDC.64 R22, c[0x0][0x6c0] ;  /* 0x0001b000ff167b82 */ /* 0x000e220000000a00 */
[----:B------:R-:W-:-:S04]  /*4470*/  ISETP.GE.U32.AND P0, PT, R21, 0x3, PT ;  /* 0x000000031500780c */ /* 0x000fc80003f06070 */
[----:B------:R-:W-:-:S03]  /*4480*/  ISETP.GE.U32.AND.EX P0, PT, R14, RZ, PT, P0 ;  /* 0x000000ff0e00720c */ /* 0x000fc60003f06100 */
[----:B------:R-:W1:Y:S10]  /*4490*/  LDC.64 R12, c[0x0][0x868] ;  /* 0x00021a00ff0c7b82 */ /* 0x000e740000000a00 */
[----:B------:R-:W-:Y:S05]  /*44a0*/  @!P0 EXIT ;  /* 0x000000000000894d */ /* 0x000fea0003800000 */
[----:B------:R-:W-:Y:S01]  /*44b0*/  BSSY B0, `(.L_x_4866) ;  /* 0x0000105000007945 */ /* 0x000fe20003800000 */
.L_x_4887:
[----:B------:R-:W-:Y:S02]  /*44c0*/  IMAD R7, R5, UR18, RZ ;  /* 0x0000001205077c24 */ /* 0x000fe4000f8e02ff */
[----:B0-----:R-:W-:-:S04]  /*44d0*/  IMAD.WIDE.U32 R2, R6, UR18, R22 ;  /* 0x0000001206027c25 */ /* 0x001fc8000f8e0016 */
[----:B------:R-:W-:-:S04]  /*44e0*/  IMAD R7, R6, UR19, R7 ;  /* 0x0000001306077c24 */ /* 0x000fc8000f8e0207 */
[----:B------:R-:W-:-:S06]  /*44f0*/  IMAD.IADD R3, R3, 0x1, R7 ;  /* 0x0000000103037824 */ /* 0x000fcc00078e0207 */
[----:B------:R-:W2:Y:S01]  /*4500*/  LDG.E.S8 R3, desc[UR10][R2.64] ;  /* 0x0000000a02037981 */ /* 0x000ea2000c1e1300 */
[----:B------:R-:W-:Y:S05]  /*4510*/  YIELD ;  /* 0x0000000000007946 */ /* 0x000fea0003800000 */
[----:B------:R-:W-:Y:S01]  /*4520*/  BSSY.RECONVERGENT B1, `(.L_x_4867) ;  /* 0x0000038000017945 */ /* 0x000fe20003800200 */
[C---:B--2---:R-:W-:Y:S02]  /*4530*/  ISETP.GT.U32.AND P0, PT, R3.reuse, UR26, PT ;  /* 0x0000001a03007c0c */ /* 0x044fe4000bf04070 */
[----:B------:R-:W-:Y:S02]  /*4540*/  SHF.R.S32.HI R8, RZ, 0x1f, R3 ;  /* 0x0000001fff087819 */ /* 0x000fe40000011403 */
[----:B-1----:R-:W-:-:S02]  /*4550*/  ISETP.LT.U32.AND P1, PT, R3, R12, PT ;  /* 0x0000000c0300720c */ /* 0x002fc40003f21070 */
        /* <DEDUP_REMOVED lines=32> */
.L_x_4870:
[----:B------:R-:W-:Y:S01]  /*4760*/  IMAD.U32 R2, RZ, RZ, UR4 ;  /* 0x00000004ff027e24 */ /* 0x000fe2000f8e00ff */
[----:B------:R-:W-:Y:S02]  /*4770*/  MOV R0, UR5 ;  /* 0x0000000500007c02 */ /* 0x000fe40008000f00 */
[----:B------:R-:W-:-:S07]  /*4780*/  MOV R7, 0x47a0 ;  /* 0x000047a000077802 */ /* 0x000fce0000000f00 */
[----:B------:R-:W-:Y:S05]  /*4790*/  CALL.REL.NOINC `($__internal_108_$__cuda_sm20_div_s64) ;  /* 0x0000000c00607944 */ /* 0x000fea0003c00000 */
.L_x_4871:
[----:B------:R-:W-:Y:S05]  /*47a0*/  BSYNC.RECONVERGENT B2 ;  /* 0x0000000000027941 */ /* 0x000fea0003800200 */
.L_x_4869:
        /* <DEDUP_REMOVED lines=15> */
.L_x_4868:
[----:B------:R-:W-:Y:S05]  /*48a0*/  BSYNC.RECONVERGENT B1 ;  /* 0x0000000000017941 */ /* 0x000fea0003800200 */
.L_x_4867:
[----:B------:R-:W-:-:S05]  /*48b0*/  IADD3 R6, P0, PT, R4, R6, RZ ;  /* 0x0000000604067210 */ /* 0x000fca0007f1e0ff */
[----:B------:R-:W-:Y:S02]  /*48c0*/  IMAD.X R5, RZ, RZ, R5, P0 ;  /* 0x000000ffff057224 */ /* 0x000fe400000e0605 */
[----:B0-----:R-:W-:-:S04]  /*48d0*/  IMAD.WIDE.U32 R2, R6, UR18, R22 ;  /* 0x0000001206027c25 */ /* 0x001fc8000f8e0016 */
[----:B------:R-:W-:-:S04]  /*48e0*/  IMAD R7, R5, UR18, RZ ;  /* 0x0000001205077c24 */ /* 0x000fc8000f8e02ff */
[----:B------:R-:W-:-:S05]  /*48f0*/  IMAD R7, R6, UR19, R7 ;  /* 0x0000001306077c24 */ /* 0x000fca000f8e0207 */
[----:B------:R-:W-:-:S06]  /*4900*/  IADD3 R3, PT, PT, R3, R7, RZ ;  /* 0x0000000703037210 */ /* 0x000fcc0007ffe0ff */
[----:B------:R-:W2:Y:S01]  /*4910*/  LDG.E.S8 R3, desc[UR10][R2.64] ;  /* 0x0000000a02037981 */ /* 0x000ea2000c1e1300 */
        /* <DEDUP_REMOVED lines=36> */
.L_x_4875:
[----:B------:R-:W-:Y:S01]  /*4b60*/  MOV R2, UR4 ;  /* 0x0000000400027c02 */ /* 0x000fe20008000f00 */
[----:B------:R-:W-:Y:S01]  /*4b70*/  IMAD.U32 R0, RZ, RZ, UR5 ;  /* 0x00000005ff007e24 */ /* 0x000fe2000f8e00ff */
[----:B------:R-:W-:-:S07]  /*4b80*/  MOV R7, 0x4ba0 ;  /* 0x00004ba000077802 */ /* 0x000fce0000000f00 */
[----:B------:R-:W-:Y:S05]  /*4b90*/  CALL.REL.NOINC `($__internal_108_$__cuda_sm20_div_s64) ;  /* 0x0000000800607944 */ /* 0x000fea0003c00000 */
.L_x_4876:
[----:B------:R-:W-:Y:S05]  /*4ba0*/  BSYNC.RECONVERGENT B2 ;  /* 0x0000000000027941 */ /* 0x000fea0003800200 */
.L_x_4874:
        /* <DEDUP_REMOVED lines=15> */
.L_x_4873:
[----:B------:R-:W-:Y:S05]  /*4ca0*/  BSYNC.RECONVERGENT B1 ;  /* 0x0000000000017941 */ /* 0x000fea0003800200 */
.L_x_4872:
[----:B------:R-:W-:-:S04]  /*4cb0*/  IADD3 R6, P0, PT, R4, R6, RZ ;  /* 0x0000000604067210 */ /* 0x000fc80007f1e0ff */
[----:B------:R-:W-:Y:S01]  /*4cc0*/  IADD3.X R5, PT, PT, RZ, R5, RZ, P0, !PT ;  /* 0x00000005ff057210 */ /* 0x000fe200007fe4ff */
[----:B0-----:R-:W-:-:S04]  /*4cd0*/  IMAD.WIDE.U32 R2, R6, UR18, R22 ;  /* 0x0000001206027c25 */ /* 0x001fc8000f8e0016 */
[----:B------:R-:W-:-:S04]  /*4ce0*/  IMAD R7, R5, UR18, RZ ;  /* 0x0000001205077c24 */ /* 0x000fc8000f8e02ff */
[----:B------:R-:W-:-:S04]  /*4cf0*/  IMAD R7, R6, UR19, R7 ;  /* 0x0000001306077c24 */ /* 0x000fc8000f8e0207 */
[----:B------:R-:W-:-:S06]  /*4d00*/  IMAD.IADD R3, R3, 0x1, R7 ;  /* 0x0000000103037824 */ /* 0x000fcc00078e0207 */
        /* <DEDUP_REMOVED lines=37> */
.L_x_4880:
[----:B------:R-:W-:Y:S01]  /*4f60*/  IMAD.U32 R2, RZ, RZ, UR4 ;  /* 0x00000004ff027e24 */ /* 0x000fe2000f8e00ff */
[----:B------:R-:W-:Y:S02]  /*4f70*/  MOV R0, UR5 ;  /* 0x0000000500007c02 */ /* 0x000fe40008000f00 */
[----:B------:R-:W-:-:S07]  /*4f80*/  MOV R7, 0x4fa0 ;  /* 0x00004fa000077802 */ /* 0x000fce0000000f00 */
[----:B------:R-:W-:Y:S05]  /*4f90*/  CALL.REL.NOINC `($__internal_108_$__cuda_sm20_div_s64) ;  /* 0x0000000400607944 */ /* 0x000fea0003c00000 */
.L_x_4881:
[----:B------:R-:W-:Y:S05]  /*4fa0*/  BSYNC.RECONVERGENT B2 ;  /* 0x0000000000027941 */ /* 0x000fea0003800200 */
.L_x_4879:
        /* <DEDUP_REMOVED lines=15> */
.L_x_4878:
[----:B------:R-:W-:Y:S05]  /*50a0*/  BSYNC.RECONVERGENT B1 ;  /* 0x0000000000017941 */ /* 0x000fea0003800200 */
.L_x_4877:
        /* <DEDUP_REMOVED lines=43> */
.L_x_4885:
[----:B------:R-:W-:Y:S01]  /*5360*/  MOV R2, UR4 ;  /* 0x0000000400027c02 */ /* 0x000fe20008000f00 */
[----:B------:R-:W-:Y:S01]  /*5370*/  IMAD.U32 R0, RZ, RZ, UR5 ;  /* 0x00000005ff007e24 */ /* 0x000fe2000f8e00ff */
[----:B------:R-:W-:-:S07]  /*5380*/  MOV R7, 0x53a0 ;  /* 0x000053a000077802 */ /* 0x000fce0000000f00 */
[----:B------:R-:W-:Y:S05]  /*5390*/  CALL.REL.NOINC `($__internal_108_$__cuda_sm20_div_s64) ;  /* 0x0000000000607944 */ /* 0x000fea0003c00000 */
.L_x_4886:
[----:B------:R-:W-:Y:S05]  /*53a0*/  BSYNC.RECONVERGENT B2 ;  /* 0x0000000000027941 */ /* 0x000fea0003800200 */
.L_x_4884:
        /* <DEDUP_REMOVED lines=15> */
.L_x_4883:
[----:B------:R-:W-:Y:S05]  /*54a0*/  BSYNC.RECONVERGENT B1 ;  /* 0x0000000000017941 */ /* 0x000fea0003800200 */
.L_x_4882:
[----:B------:R-:W-:-:S04]  /*54b0*/  IADD3 R6, P0, PT, R4, R6, RZ ;  /* 0x0000000604067210 */ /* 0x000fc80007f1e0ff */
[----:B------:R-:W-:Y:S02]  /*54c0*/  IADD3.X R5, PT, PT, RZ, R5, RZ, P0, !PT ;  /* 0x00000005ff057210 */ /* 0x000fe400007fe4ff */
[----:B------:R-:W-:-:S04]  /*54d0*/  ISETP.GE.U32.AND P0, PT, R6, UR28, PT ;  /* 0x0000001c06007c0c */ /* 0x000fc8000bf06070 */
[----:B------:R-:W-:-:S13]  /*54e0*/  ISETP.GE.AND.EX P0, PT, R5, UR29, PT, P0 ;  /* 0x0000001d05007c0c */ /* 0x000fda000bf06300 */
[----:B------:R-:W-:Y:S05]  /*54f0*/  @!P0 BRA `(.L_x_4887) ;  /* 0xffffffec00f08947 */ /* 0x000fea000383ffff */
[----:B------:R-:W-:Y:S05]  /*5500*/  BSYNC B0 ;  /* 0x0000000000007941 */ /* 0x000fea0003800000 */
.L_x_4866:
[----:B------:R-:W-:Y:S05]  /*5510*/  EXIT ;  /* 0x000000000000794d */ /* 0x000fea0003800000 */
        .weak           $__internal_108_$__cuda_sm20_div_s64
        .type           $__internal_108_$__cuda_sm20_div_s64,@function
        .size           $__internal_108_$__cuda_sm20_div_s64,($__internal_109_$__cuda_sm20_div_u64 - $__internal_108_$__cuda_sm20_div_s64)
$__internal_108_$__cuda_sm20_div_s64:
        /* <DEDUP_REMOVED lines=86> */
[----:B------:R-:W-:Y:S06]  /*5a80*/  RET.REL.NODEC R10 `(_ZN2at4cuda17kernelHistogram1DIlalLi1ELi2ELin1ELNS0_23CUDAHistogramMemoryTypeE1EZNS0_21CUDA_tensor_histogramIlaLb0EEEbNS_6TensorES4_S4_lNS_14AccumulateTypeIT0_Lb1EE4typeES8_NS0_13TensorArgTypeES9_S9_EUllE0_EEvNS0_6detail10TensorInfoIT_T1_EESF_NSC_IKS6_SE_EElS8_S8_SE_T6_) ;  /* 0xffffffa40a5c7950 */ /* 0x000fec0003c3ffff */
        .weak           $__internal_109_$__cuda_sm20_div_u64
        .type           $__internal_109_$__cuda_sm20_div_u64,@function
        .size           $__internal_109_$__cuda_sm20_div_u64,(.L_x_6485 - $__internal_109_$__cuda_sm20_div_u64)
$__internal_109_$__cuda_sm20_div_u64:
        /* <DEDUP_REMOVED lines=69> */
[----:B------:R-:W-:Y:S06]  /*5ee0*/  RET.REL.NODEC R2 `(_ZN2at4cuda17kernelHistogram1DIlalLi1ELi2ELin1ELNS0_23CUDAHistogramMemoryTypeE1EZNS0_21CUDA_tensor_histogramIlaLb0EEEbNS_6TensorES4_S4_lNS_14AccumulateTypeIT0_Lb1EE4typeES8_NS0_13TensorArgTypeES9_S9_EUllE0_EEvNS0_6detail10TensorInfoIT_T1_EESF_NSC_IKS6_SE_EElS8_S8_SE_T6_) ;  /* 0xffffffa002447950 */ /* 0x000fec0003c3ffff */
.L_x_4888:
        /* <DEDUP_REMOVED lines=9> */
.L_x_6485:


//--------------------- .text._ZN2at4cuda17kernelHistogram1DIlalLi1ELi2ELin1ELNS0_23CUDAHistogramMemoryTypeE0EZNS0_21CUDA_tensor_histogramIlaLb0EEEbNS_6TensorES4_S4_lNS_14AccumulateTypeIT0_Lb1EE4typeES8_NS0_13TensorArgTypeES9_S9_EUllE0_EEvNS0_6detail10TensorInfoIT_T1_EESF_NSC_IKS6_SE_EElS8_S8_SE_T6_ --------------------------
	.section	.text._ZN2at4cuda17kernelHistogram1DIlalLi1ELi2ELin1ELNS0_23CUDAHistogramMemoryTypeE0EZNS0_21CUDA_tensor_histogramIlaLb0EEEbNS_6TensorES4_S4_lNS_14AccumulateTypeIT0_Lb1EE4typeES8_NS0_13TensorArgTypeES9_S9_EUllE0_EEvNS0_6detail10TensorInfoIT_T1_EESF_NSC_IKS6_SE_EElS8_S8_SE_T6_,"ax",@progbits
	.align	128
        .global         _ZN2at4cuda17kernelHistogram1DIlalLi1ELi2ELin1ELNS0_23CUDAHistogramMemoryTypeE0EZNS0_21CUDA_tensor_histogramIlaLb0EEEbNS_6TensorES4_S4_lNS_14AccumulateTypeIT0_Lb1EE4typeES8_NS0_13TensorArgTypeES9_S9_EUllE0_EEvNS0_6detail10TensorInfoIT_T1_EESF_NSC_IKS6_SE_EElS8_S8_SE_T6_
        .type           _ZN2at4cuda17kernelHistogram1DIlalLi1ELi2ELin1ELNS0_23CUDAHistogramMemoryTypeE0EZNS0_21CUDA_tensor_histogramIlaLb0EEEbNS_6TensorES4_S4_lNS_14AccumulateTypeIT0_Lb1EE4typeES8_NS0_13TensorArgTypeES9_S9_EUllE0_EEvNS0_6detail10TensorInfoIT_T1_EESF_NSC_IKS6_SE_EElS8_S8_SE_T6_,@function
        .size           _ZN2at4cuda17kernelHistogram1DIlalLi1ELi2ELin1ELNS0_23CUDAHistogramMemoryTypeE0EZNS0_21CUDA_tensor_histogramIlaLb0EEEbNS_6TensorES4_S4_lNS_14AccumulateTypeIT0_Lb1EE4typeES8_NS0_13TensorArgTypeES9_S9_EUllE0_EEvNS0_6detail10TensorInfoIT_T1_EESF_NSC_IKS6_SE_EElS8_S8_SE_T6_,(.L_x_6487 - _ZN2at4cuda17kernelHistogram1DIlalLi1ELi2ELin1ELNS0_23CUDAHistogramMemoryTypeE0EZNS0_21CUDA_tensor_histogramIlaLb0EEEbNS_6TensorES4_S4_lNS_14AccumulateTypeIT0_Lb1EE4typeES8_NS0_13TensorArgTypeES9_S9_EUllE0_EEvNS0_6detail10TensorInfoIT_T1_EESF_NSC_IKS6_SE_EElS8_S8_SE_T6_)
        .other          _ZN2at4cuda17kernelHistogram1DIlalLi1ELi2ELin1ELNS0_23CUDAHistogramMemoryTypeE0EZNS0_21CUDA_tensor_histogramIlaLb0EEEbNS_6TensorES4_S4_lNS_14AccumulateTypeIT0_Lb1EE4typeES8_NS0_13TensorArgTypeES9_S9_EUllE0_EEvNS0_6detail10TensorInfoIT_T1_EESF_NSC_IKS6_SE_EElS8_S8_SE_T6_,@"STO_CUDA_ENTRY STV_DEFAULT"
_ZN2at4cuda17kernelHistogram1DIlalLi1ELi2ELin1ELNS0_23CUDAHistogramMemoryTypeE0EZNS0_21CUDA_tensor_histogramIlaLb0EEEbNS_6TensorES4_S4_lNS_14AccumulateTypeIT0_Lb1EE4typeES8_NS0_13TensorArgTypeES9_S9_EUllE0_EEvNS0_6detail10TensorInfoIT_T1_EESF_NSC_IKS6_SE_EElS8_S8_SE_T6_:
.text._ZN2at4cuda17kernelHistogram1DIlalLi1ELi2ELin1ELNS0_23CUDAHistogramMemoryTypeE0EZNS0_21CUDA_tensor_histogramIlaLb0EEEbNS_6TensorES4_S4_lNS_14AccumulateTypeIT0_Lb1EE4typeES8_NS0_13TensorArgTypeES9_S9_EUllE0_EEvNS0_6detail10TensorInfoIT_T1_EESF_NSC_IKS6_SE_EElS8_S8_SE_T6_:
        /* <DEDUP_REMOVED lines=45> */
.L_x_4892:
[----:B------:R-:W-:Y:S01]  /*02d0*/  IMAD.MOV.U32 R3, RZ, RZ, R6 ;  /* 0x000000ffff037224 */ /* 0x000fe200078e0006 */
[----:B------:R-:W-:-:S07]  /*02e0*/  MOV R8, 0x300 ;  /* 0x0000030000087802 */ /* 0x000fce0000000f00 */
[----:B------:R-:W-:Y:S05]  /*02f0*/  CALL.REL.NOINC `($__internal_111_$__cuda_sm20_div_u64) ;  /* 0x00000068000c7944 */ /* 0x000fea0003c00000 */
.L_x_4893:
[----:B------:R-:W-:Y:S05]  /*0300*/  BSYNC.RECONVERGENT B1 ;  /* 0x0000000000017941 */ /* 0x000fea0003800200 */
.L_x_4891:
        /* <DEDUP_REMOVED lines=20> */
.L_x_4896:
        /* <DEDUP_REMOVED lines=9> */
.L_x_4895:
[----:B------:R-:W-:Y:S05]  /*04e0*/  BSYNC.RECONVERGENT B1 ;  /* 0x0000000000017941 */ /* 0x000fea0003800200 */
.L_x_4894:
[----:B------:R-:W-:Y:S05]  /*04f0*/  @!P1 BRA `(.L_x_4890) ;  /* 0x0000000000409947 */ /* 0x000fea0003800000 */
[----:B------:R-:W0:Y:S01]  /*0500*/  S2R R3, SR_CgaCtaId ;  /* 0x0000000000037919 */ /* 0x000e220000008800 */
[----:B------:R-:W-:-:S04]  /*0510*/  MOV R0, 0x400 ;  /* 0x0000040000007802 */ /* 0x000fc80000000f00 */
[----:B0-----:R-:W-:-:S07]  /*0520*/  LEA R2, R3, R0, 0x18 ;  /* 0x0000000003027211 */ /* 0x001fce00078ec0ff */
.L_x_4897:
        /* <DEDUP_REMOVED lines=13> */
.L_x_4890:
[----:B------:R-:W-:Y:S05]  /*0600*/  BSYNC.RECONVERGENT B0 ;  /* 0x0000000000007941 */ /* 0x000fea0003800200 */
.L_x_4889:
        /* <DEDUP_REMOVED lines=24> */
.L_x_4957:
        /* <DEDUP_REMOVED lines=10> */
.L_x_4925:
        /* <DEDUP_REMOVED lines=34> */
.L_x_4902:
[----:B------:R-:W-:Y:S01]  /*0a50*/  IMAD.MOV.U32 R7, RZ, RZ, R15 ;  /* 0x000000ffff077224 */ /* 0x000fe200078e000f */
[----:B------:R-:W-:Y:S01]  /*0a60*/  MOV R5, R12 ;  /* 0x0000000c00057202 */ /* 0x000fe20000000f00 */
[----:B------:R-:W-:Y:S01]  /*0a70*/  IMAD.MOV.U32 R4, RZ, RZ, R13 ;  /* 0x000000ffff047224 */ /* 0x000fe200078e000d */
[----:B------:R-:W-:-:S07]  /*0a80*/  MOV R3, 0xaa0 ;  /* 0x00000aa000037802 */ /* 0x000fce0000000f00 */
[----:B------:R-:W-:Y:S05]  /*0a90*/  CALL.REL.NOINC `($__internal_110_$__cuda_sm20_div_s64) ;  /* 0x0000005800c87944 */ /* 0x000fea0003c00000 */
        /* <DEDUP_REMOVED lines=11> */
.L_x_4903:
[----:B------:R-:W-:Y:S05]  /*0b50*/  BSYNC.RECONVERGENT B0 ;  /* 0x0000000000007941 */ /* 0x000fea0003800200 */
.L_x_4901:
        /* <DEDUP_REMOVED lines=40> */
.L_x_4905:
[----:B------:R-:W-:Y:S01]  /*0de0*/  IMAD.MOV.U32 R7, RZ, RZ, R12 ;  /* 0x000000ffff077224 */ /* 0x000fe200078e000c */
[----:B------:R-:W-:Y:S01]  /*0df0*/  MOV R5, R14 ;  /* 0x0000000e00057202 */ /* 0x000fe20000000f00 */
[----:B------:R-:W-:Y:S01]  /*0e00*/  IMAD.MOV.U32 R6, RZ, RZ, R13 ;  /* 0x000000ffff067224 */ /* 0x000fe200078e000d */
[----:B------:R-:W-:Y:S01]  /*0e10*/  MOV R3, 0xe40 ;  /* 0x00000e4000037802 */ /* 0x000fe20000000f00 */
[----:B------:R-:W-:-:S07]  /*0e20*/  IMAD.MOV.U32 R4, RZ, RZ, R15 ;  /* 0x000000ffff047224 */ /* 0x000fce00078e000f */
[----:B------:R-:W-:Y:S05]  /*0e30*/  CALL.REL.NOINC `($__internal_110_$__cuda_sm20_div_s64) ;  /* 0x0000005400e07944 */ /* 0x000fea0003c00000 */
        /* <DEDUP_REMOVED lines=10> */
.L_x_4906:
[----:B------:R-:W-:Y:S05]  /*0ee0*/  BSYNC.RECONVERGENT B0 ;  /* 0x0000000000007941 */ /* 0x000fea0003800200 */
.L_x_4904:
        /* <DEDUP_REMOVED lines=38> */
.L_x_4908:
[----:B------:R-:W-:Y:S01]  /*1150*/  IMAD.MOV.U32 R7, RZ, RZ, R12 ;  /* 0x000000ffff077224 */ /* 0x000fe200078e000c */
[----:B------:R-:W-:Y:S01]  /*1160*/  MOV R5, R14 ;  /* 0x0000000e00057202 */ /* 0x000fe20000000f00 */
[----:B------:R-:W-:Y:S01]  /*1170*/  IMAD.MOV.U32 R6, RZ, RZ, R13 ;  /* 0x000000ffff067224 */ /* 0x000fe200078e000d */
[----:B------:R-:W-:Y:S01]  /*1180*/  MOV R3, 0x11b0 ;  /* 0x000011b000037802 */ /* 0x000fe20000000f00 */
[----:B------:R-:W-:-:S07]  /*1190*/  IMAD.MOV.U32 R4, RZ, RZ, R15 ;  /* 0x000000ffff047224 */ /* 0x000fce00078e000f */
[----:B------:R-:W-:Y:S05]  /*11a0*/  CALL.REL.NOINC `($__internal_110_$__cuda_sm20_div_s64) ;  /* 0x0000005400047944 */ /* 0x000fea0003c00000 */
        /* <DEDUP_REMOVED lines=11> */
.L_x_4909:
[----:B------:R-:W-:Y:S05]  /*1260*/  BSYNC.RECONVERGENT B0 ;  /* 0x0000000000007941 */ /* 0x000fea0003800200 */
.L_x_4907:
        /* <DEDUP_REMOVED lines=37> */
.L_x_4911:
        /* <DEDUP_REMOVED lines=16> */
.L_x_4912:
[----:B------:R-:W-:Y:S05]  /*15c0*/  BSYNC.RECONVERGENT B0 ;  /* 0x0000000000007941 */ /* 0x000fea0003800200 */
.L_x_4910:
        /* <DEDUP_REMOVED lines=38> */
.L_x_4914:
        /* <DEDUP_REMOVED lines=16> */
.L_x_4915:
[----:B------:R-:W-:Y:S05]  /*1930*/  BSYNC.RECONVERGENT B0 ;  /* 0x0000000000007941 */ /* 0x000fea0003800200 */
.L_x_4913:
        /* <DEDUP_REMOVED lines=38> */
.L_x_4917:
        /* <DEDUP_REMOVED lines=16> */
.L_x_4918:
[----:B------:R-:W-:Y:S05]  /*1ca0*/  BSYNC.RECONVERGENT B0 ;  /* 0x0000000000007941 */ /* 0x000fea0003800200 */
.L_x_4916:
        /* <DEDUP_REMOVED lines=38> */
.L_x_4920:
        /* <DEDUP_REMOVED lines=16> */
.L_x_4921:
[----:B------:R-:W-:Y:S05]  /*2010*/  BSYNC.RECONVERGENT B0 ;  /* 0x0000000000007941 */ /* 0x000fea0003800200 */
.L_x_4919:
        /* <DEDUP_REMOVED lines=37> */
.L_x_4923:
[----:B------:R-:W-:Y:S01]  /*2270*/  MOV R7, R12 ;  /* 0x0000000c00077202 */ /* 0x000fe20000000f00 */
[----:B------:R-:W-:Y:S01]  /*2280*/  IMAD.MOV.U32 R6, RZ, RZ, R13 ;  /* 0x000000ffff067224 */ /* 0x000fe200078e000d */
[----:B------:R-:W-:Y:S01]  /*2290*/  MOV R4, R15 ;  /* 0x0000000f00047202 */ /* 0x000fe20000000f00 */
[----:B------:R-:W-:Y:S01]  /*22a0*/  IMAD.MOV.U32 R5, RZ, RZ, R14 ;  /* 0x000000ffff057224 */ /* 0x000fe200078e000e */
[----:B------:R-:W-:-:S07]  /*22b0*/  MOV R3, 0x22d0 ;  /* 0x000022d000037802 */ /* 0x000fce0000000f00 */
[----:B------:R-:W-:Y:S05]  /*22c0*/  CALL.REL.NOINC `($__internal_110_$__cuda_sm20_div_s64) ;  /* 0x0000004000bc7944 */ /* 0x000fea0003c00000 */
        /* <DEDUP_REMOVED lines=11> */
.L_x_4924:
[----:B------:R-:W-:Y:S05]  /*2380*/  BSYNC.RECONVERGENT B0 ;  /* 0x0000000000007941 */ /* 0x000fea0003800200 */
.L_x_4922:
        /* <DEDUP_REMOVED lines=11> */
.L_x_4900:
        /* <DEDUP_REMOVED lines=41> */
.L_x_4930:
        /* <DEDUP_REMOVED lines=16> */
.L_x_4931:
[----:B------:R-:W-:Y:S05]  /*27d0*/  BSYNC.RECONVERGENT B1 ;  /* 0x0000000000017941 */ /* 0x000fea0003800200 */
.L_x_4929:
        /* <DEDUP_REMOVED lines=40> */
.L_x_4933:
        /* <DEDUP_REMOVED lines=16> */
.L_x_4934:
[----:B------:R-:W-:Y:S05]  /*2b60*/  BSYNC.RECONVERGENT B1 ;  /* 0x0000000000017941 */ /* 0x000fea0003800200 */
.L_x_4932:
        /* <DEDUP_REMOVED lines=38> */
.L_x_4936:
        /* <DEDUP_REMOVED lines=17> */
.L_x_4937:
[----:B------:R-:W-:Y:S05]  /*2ee0*/  BSYNC.RECONVERGENT B1 ;  /* 0x0000000000017941 */ /* 0x000fea0003800200 */
.L_x_4935:
        /* <DEDUP_REMOVED lines=37> */
.L_x_4939:
        /* <DEDUP_REMOVED lines=17> */
.L_x_4940:
[----:B------:R-:W-:Y:S05]  /*3250*/  BSYNC.RECONVERGENT B1 ;  /* 0x0000000000017941 */ /* 0x000fea0003800200 */
.L_x_4938:
[----:B------:R0:W1:Y:S02]  /*3260*/  LDC.64 R4, c[0x0][R20+0x450] ;  /* 0x0001140014047b82 */ /* 0x0000640000000a00 */
[----:B0-----:R-:W-:Y:S01]  /*3270*/  MOV R20, R18 ;  /* 0x0000001200147202 */ /* 0x001fe20000000f00 */
[----:B-1----:R-:W-:-:S04]  /*3280*/  IMAD R5, R5, R9, RZ ;  /* 0x0000000905057224 */ /* 0x002fc800078e02ff */
[----:B------:R-:W-:-:S04]  /*3290*/  IMAD.WIDE.U32 R8, R4, R9, R20 ;  /* 0x0000000904087225 */ /* 0x000fc800078e0014 */
[----:B------:R-:W-:Y:S02]  /*32a0*/  IMAD R5, R4, R3, R5 ;  /* 0x0000000304057224 */ /* 0x000fe400078e0205 */
[----:B------:R-:W-:Y:S02]  /*32b0*/  IMAD.MOV.U32 R19, RZ, RZ, R8 ;  /* 0x000000ffff137224 */ /* 0x000fe400078e0008 */
[----:B------:R-:W-:-:S07]  /*32c0*/  IMAD.IADD R18, R9, 0x1, R5 ;  /* 0x0000000109127824 */ /* 0x000fce00078e0205 */
.L_x_4928:
        /* <DEDUP_REMOVED lines=39> */
.L_x_4943:
        /* <DEDUP_REMOVED lines=16> */
.L_x_4944:
[----:B------:R-:W-:Y:S05]  /*3640*/  BSYNC.RECONVERGENT B1 ;  /* 0x0000000000017941 */ /* 0x000fea0003800200 */
.L_x_4942:
        /* <DEDUP_REMOVED lines=39> */
.L_x_4946:
[----:B------:R-:W-:Y:S01]  /*38c0*/  IMAD.MOV.U32 R7, RZ, RZ, R12 ;  /* 0x000000ffff077224 */ /* 0x000fe200078e000c */
[----:B------:R-:W-:Y:S01]  /*38d0*/  MOV R6, R13 ;  /* 0x0000000d00067202 */ /* 0x000fe20000000f00 */
[----:B------:R-:W-:Y:S01]  /*38e0*/  IMAD.MOV.U32 R5, RZ, RZ, R14 ;  /* 0x000000ffff057224 */ /* 0x000fe200078e000e */
[----:B------:R-:W-:Y:S01]  /*38f0*/  MOV R3, 0x3920 ;  /* 0x0000392000037802 */ /* 0x000fe20000000f00 */
[----:B------:R-:W-:-:S07]  /*3900*/  IMAD.MOV.U32 R4, RZ, RZ, R15 ;  /* 0x000000ffff047224 */ /* 0x000fce00078e000f */
[----:B------:R-:W-:Y:S05]  /*3910*/  CALL.REL.NOINC `($__internal_110_$__cuda_sm20_div_s64) ;  /* 0x0000002c00287944 */ /* 0x000fea0003c00000 */
        /* <DEDUP_REMOVED lines=11> */
.L_x_4947:
[----:B------:R-:W-:Y:S05]  /*39d0*/  BSYNC.RECONVERGENT B1 ;  /* 0x0000000000017941 */ /* 0x000fea0003800200 */
.L_x_4945:
[----:B------:R0:W1:Y:S02]  /*39e0*/  LDC.64 R4, c[0x0][R20+0x450] ;  /* 0x0001140014047b82 */ /* 0x0000640000000a00 */
[----:B0-----:R-:W-:Y:S02]  /*39f0*/  IMAD.MOV.U32 R20, RZ, RZ, R18 ;  /* 0x000000ffff147224 */ /* 0x001fe400078e0012 */
[-C--:B-1----:R-:W-:Y:S02]  /*3a00*/  IMAD R5, R5, R9.reuse, RZ ;  /* 0x0000000905057224 */ /* 0x082fe400078e02ff */
[----:B------:R-:W-:-:S04]  /*3a10*/  IMAD.WIDE.U32 R8, R4, R9, R20 ;  /* 0x0000000904087225 */ /* 0x000fc800078e0014 */
[----:B------:R-:W-:Y:S02]  /*3a20*/  IMAD R5, R4, R3, R5 ;  /* 0x0000000304057224 */ /* 0x000fe400078e0205 */
[----:B------:R-:W-:-:S03]  /*3a30*/  IMAD.MOV.U32 R19, RZ, RZ, R8 ;  /* 0x000000ffff137224 */ /* 0x000fc600078e0008 */
[----:B------:R-:W-:-:S07]  /*3a40*/  IADD3 R18, PT, PT, R9, R5, RZ ;  /* 0x0000000509127210 */ /* 0x000fce0007ffe0ff */
.L_x_4941:
        /* <DEDUP_REMOVED lines=36> */
.L_x_4949:
[----:B------:R-:W-:Y:S01]  /*3c90*/  IMAD.MOV.U32 R7, RZ, RZ, R15 ;  /* 0x000000ffff077224 */ /* 0x000fe200078e000f */
[----:B------:R-:W-:Y:S01]  /*3ca0*/  MOV R4, R13 ;  /* 0x0000000d00047202 */ /* 0x000fe20000000f00 */
[----:B------:R-:W-:Y:S01]  /*3cb0*/  IMAD.MOV.U32 R5, RZ, RZ, R12 ;  /* 0x000000ffff057224 */ /* 0x000fe200078e000c */
[----:B------:R-:W-:-:S07]  /*3cc0*/  MOV R3, 0x3ce0 ;  /* 0x00003ce000037802 */ /* 0x000fce0000000f00 */
[----:B------:R-:W-:Y:S05]  /*3cd0*/  CALL.REL.NOINC `($__internal_110_$__cuda_sm20_div_s64) ;  /* 0x0000002800387944 */ /* 0x000fea0003c00000 */
        /* <DEDUP_REMOVED lines=11> */
.L_x_4950:
[----:B------:R-:W-:Y:S05]  /*3d90*/  BSYNC.RECONVERGENT B1 ;  /* 0x0000000000017941 */ /* 0x000fea0003800200 */
.L_x_4948:
        /* <DEDUP_REMOVED lines=9> */
.L_x_4927:
[----:B------:R-:W-:Y:S05]  /*3e30*/  BSYNC.RECONVERGENT B0 ;  /* 0x0000000000007941 */ /* 0x000fea0003800200 */
.L_x_4926:
[----:B------:R-:W0:Y:S01]  /*3e40*/  LDCU.64 UR6, c[0x0][0x790] ;  /* 0x0000f200ff0677ac */ /* 0x000e220008000a00 */
[----:B------:R-:W-:Y:S01]  /*3e50*/  IMAD.MOV.U32 R4, RZ, RZ, R19 ;  /* 0x000000ffff047224 */ /* 0x000fe200078e0013 */
[----:B------:R-:W1:Y:S01]  /*3e60*/  LDC.64 R8, c[0x0][0x868] ;  /* 0x00021a00ff087b82 */ /* 0x000e620000000a00 */
[----:B------:R-:W-:Y:S01]  /*3e70*/  IMAD.MOV.U32 R5, RZ, RZ, R18 ;  /* 0x000000ffff057224 */ /* 0x000fe200078e0012 */
        /* <DEDUP_REMOVED lines=43> */
[----:B------:R-:W-:-:S04]  /*4130*/  @!P2 LOP3.LUT R7, RZ, R2, RZ, 0x33, !PT ;  /* 0x00000002ff07a212 */ /* 0x000fc800078e33ff */
[----:B------:R-:W-:Y:S01]  /*4140*/  MOV R5, R7 ;  /* 0x0000000700057202 */ /* 0x000fe20000000f00 */
[----:B------:R-:W-:Y:S06]  /*4150*/  BRA `(.L_x_4955) ;  /* 0x0000000000147947 */ /* 0x000fec0003800000 */
.L_x_4954:
[----:B------:R-:W-:Y:S01]  /*4160*/  IMAD.MOV.U32 R7, RZ, RZ, R4 ;  /* 0x000000ffff077224 */ /* 0x000fe200078e0004 */
[----:B------:R-:W-:Y:S01]  /*4170*/  MOV R4, R28 ;  /* 0x0000001c00047202 */ /* 0x000fe20000000f00 */
[----:B------:R-:W-:Y:S01]  /*4180*/  IMAD.MOV.U32 R5, RZ, RZ, R2 ;  /* 0x000000ffff057224 */ /* 0x000fe200078e0002 */
[----:B------:R-:W-:-:S07]  /*4190*/  MOV R3, 0x41b0 ;  /* 0x000041b000037802 */ /* 0x000fce0000000f00 */
[----:B------:R-:W-:Y:S05]  /*41a0*/  CALL.REL.NOINC `($__internal_110_$__cuda_sm20_div_s64) ;  /* 0x0000002400047944 */ /* 0x000fea0003c00000 */
.L_x_4955:
[----:B------:R-:W-:Y:S05]  /*41b0*/  BSYNC.RECONVERGENT B1 ;  /* 0x0000000000017941 */ /* 0x000fea0003800200 */
.L_x_4953:
        /* <DEDUP_REMOVED lines=10> */
.L_x_4956:
[----:B------:R-:W0:Y:S02]  /*4260*/  LDS.64 R4, [R3] ;  /* 0x0000000003047984 */ /* 0x000e240000000a00 */
[----:B0-----:R-:W-:-:S05]  /*4270*/  IADD3 R6, P0, PT, R4, 0x1, RZ ;  /* 0x0000000104067810 */ /* 0x001fca0007f1e0ff */
[----:B------:R-:W-:-:S07]  /*4280*/  IMAD.X R7, RZ, RZ, R5, P0 ;  /* 0x000000ffff077224 */ /* 0x000fce00000e0605 */
[----:B------:R-:W0:Y:S02]  /*4290*/  ATOMS.CAST.SPIN.64 P0, [R3], R4, R6 ;  /* 0x000000040300758d */ /* 0x000e240001800406 */
[----:B0-----:R-:W-:Y:S05]  /*42a0*/  @!P0 BRA `(.L_x_4956) ;  /* 0xfffffffc00ec8947 */ /* 0x001fea000383ffff */
.L_x_4952:
[----:B------:R-:W-:Y:S05]  /*42b0*/  BSYNC.RECONVERGENT B0 ;  /* 0x0000000000007941 */ /* 0x000fea0003800200 */
.L_x_4951:
[----:B------:R-:W0:Y:S01]  /*42c0*/  LDCU.64 UR6, c[0x0][0x878] ;  /* 0x00010f00ff0677ac */ /* 0x000e220008000a00 */
[----:B------:R-:W-:-:S04]  /*42d0*/  IADD3 R27, P0, PT, R32, R27, RZ ;  /* 0x0000001b201b7210 */ /* 0x000fc80007f1e0ff */
[----:B------:R-:W-:Y:S02]  /*42e0*/  IADD3.X R29, PT, PT, RZ, R29, RZ, P0, !PT ;  /* 0x0000001dff1d7210 */ /* 0x000fe400007fe4ff */
[----:B0-----:R-:W-:-:S04]  /*42f0*/  ISETP.GE.U32.AND P0, PT, R27, UR6, PT ;  /* 0x000000061b007c0c */ /* 0x001fc8000bf06070 */
[----:B------:R-:W-:-:S13]  /*4300*/  ISETP.GE.AND.EX P0, PT, R29, UR7, PT, P0 ;  /* 0x000000071d007c0c */ /* 0x000fda000bf06300 */
[----:B------:R-:W-:Y:S05]  /*4310*/  @!P0 BRA `(.L_x_4957) ;  /* 0xffffffc4001c8947 */ /* 0x000fea000383ffff */
[----:B------:R-:W-:Y:S05]  /*4320*/  BRA `(.L_x_4898) ;  /* 0x00000018006c7947 */ /* 0x000fea0003800000 */
.L_x_4899:
        /* <DEDUP_REMOVED lines=34> */
.L_x_4959:
[----:B------:R-:W-:Y:S01]  /*4550*/  IMAD.MOV.U32 R3, RZ, RZ, R6 ;  /* 0x000000ffff037224 */ /* 0x000fe200078e0006 */
[----:B------:R-:W-:Y:S01]  /*4560*/  MOV R8, 0x4590 ;  /* 0x0000459000087802 */ /* 0x000fe20000000f00 */
[----:B------:R-:W-:-:S07]  /*4570*/  IMAD.MOV.U32 R10, RZ, RZ, R32 ;  /* 0x000000ffff0a7224 */ /* 0x000fce00078e0020 */
[----:B------:R-:W-:Y:S05]  /*4580*/  CALL.REL.NOINC `($__internal_111_$__cuda_sm20_div_u64) ;  /* 0x0000002400687944 */ /* 0x000fea0003c00000 */
.L_x_4960:
[----:B------:R-:W-:Y:S05]  /*4590*/  BSYNC.RECONVERGENT B0 ;  /* 0x0000000000007941 */ /* 0x000fea0003800200 */
.L_x_4958:
        /* <DEDUP_REMOVED lines=8> */
[----:B------:R-:W-:Y:S01]  /*4620*/  VIADD R13, R14, 0x1 ;  /* 0x000000010e0d7836 */ /* 0x000fe20000000000 */
[----:B------:R-:W-:Y:S01]  /*4630*/  MOV R18, 0x400 ;  /* 0x0000040000127802 */ /* 0x000fe20000000f00 */
[----:B------:R-:W-:Y:S01]  /*4640*/  IMAD.MOV.U32 R12, RZ, RZ, RZ ;  /* 0x000000ffff0c7224 */ /* 0x000fe200078e00ff */
[----:B------:R-:W-:Y:S02]  /*4650*/  MOV R0, RZ ;  /* 0x000000ff00007202 */ /* 0x000fe40000000f00 */
[----:B------:R-:W-:Y:S02]  /*4660*/  LOP3.LUT R13, R13, 0x3, RZ, 0xc0, !PT ;  /* 0x000000030d0d7812 */ /* 0x000fe400078ec0ff */
[----:B0-----:R-:W-:-:S07]  /*4670*/  LEA R18, R3, R18, 0x18 ;  /* 0x0000001203127211 */ /* 0x001fce00078ec0ff */
.L_x_4969:
[----:B------:R-:W0:Y:S01]  /*4680*/  LDC.64 R4, c[0x0][0x6c0] ;  /* 0x0001b000ff047b82 */ /* 0x000e220000000a00 */
[----:B------:R-:W-:Y:S05]  /*4690*/  YIELD ;  /* 0x0000000000007946 */ /* 0x000fea0003800000 */
[----:B------:R-:W1:Y:S02]  /*46a0*/  LDCU.64 UR6, c[0x0][0x790] ;  /* 0x0000f200ff0677ac */ /* 0x000e640008000a00 */
[----:B------:R-:W2:Y:S01]  /*46b0*/  LDC.64 R8, c[0x0][0x868] ;  /* 0x00021a00ff087b82 */ /* 0x000ea20000000a00 */
[----:B-1----:R-:W-:Y:S02]  /*46c0*/  IMAD R6, R29, UR6, RZ ;  /* 0x000000061d067c24 */ /* 0x002fe4000f8e02ff */
[----:B0-----:R-:W-:-:S04]  /*46d0*/  IMAD.WIDE.U32 R4, R27, UR6, R4 ;  /* 0x000000061b047c25 */ /* 0x001fc8000f8e0004 */
[----:B------:R-:W-:Y:S01]  /*46e0*/  IMAD R3, R27, UR7, R6 ;  /* 0x000000071b037c24 */ /* 0x000fe2000f8e0206 */
[----:B------:R-:W0:Y:S03]  /*46f0*/  LDCU.64 UR6, c[0x0][0x870] ;  /* 0x00010e00ff0677ac */ /* 0x000e260008000a00 */
[----:B------:R-:W-:-:S05]  /*4700*/  IMAD.IADD R5, R5, 0x1, R3 ;  /* 0x0000000105057824 */ /* 0x000fca00078e0203 */
[----:B------:R-:W0:Y:S01]  /*4710*/  LDG.E.S8 R3, desc[UR8][R4.64] ;  /* 0x0000000804037981 */ /* 0x000e22000c1e1300 */
[----:B------:R-:W-:Y:S01]  /*4720*/  IADD3 R12, P0, PT, R12, 0x1, RZ ;  /* 0x000000010c0c7810 */ /* 0x000fe20007f1e0ff */
[----:B------:R-:W-:Y:S04]  /*4730*/  BSSY.RECONVERGENT B1, `(.L_x_4963) ;  /* 0x000003b000017945 */ /* 0x000fe80003800200 */
[----:B------:R-:W-:Y:S01]  /*4740*/  IMAD.X R0, RZ, RZ, R0, P0 ;  /* 0x000000ffff007224 */ /* 0x000fe200000e0600 */
[----:B------:R-:W-:-:S04]  /*4750*/  ISETP.NE.U32.AND P0, PT, R12, R13, PT ;  /* 0x0000000d0c00720c */ /* 0x000fc80003f05070 */
[----:B------:R-:W-:Y:S02]  /*4760*/  ISETP.NE.AND.EX P0, PT, R0, RZ, PT, P0 ;  /* 0x000000ff0000720c */ /* 0x000fe40003f05300 */
        /* <DEDUP_REMOVED lines=36> */
.L_x_4966:
[----:B------:R-:W-:Y:S01]  /*49b0*/  MOV R7, R4 ;  /* 0x0000000400077202 */ /* 0x000fe20000000f00 */
[----:B------:R-:W-:Y:S01]  /*49c0*/  IMAD.MOV.U32 R5, RZ, RZ, R2 ;  /* 0x000000ffff057224 */ /* 0x000fe200078e0002 */
[----:B------:R-:W-:Y:S01]  /*49d0*/  MOV R3, 0x4a00 ;  /* 0x00004a0000037802 */ /* 0x000fe20000000f00 */
[----:B------:R-:W-:-:S07]  /*49e0*/  IMAD.MOV.U32 R4, RZ, RZ, R28 ;  /* 0x000000ffff047224 */ /* 0x000fce00078e001c */
[----:B------:R-:W-:Y:S05]  /*49f0*/  CALL.REL.NOINC `($__internal_110_$__cuda_sm20_div_s64) ;  /* 0x0000001800f07944 */ /* 0x000fea0003c00000 */
[----:B------:R-:W-:-:S07]  /*4a00*/  MOV R3, R5 ;  /* 0x0000000500037202 */ /* 0x000fce0000000f00 */
.L_x_4967:
[----:B------:R-:W-:Y:S05]  /*4a10*/  BSYNC.RECONVERGENT B2 ;  /* 0x0000000000027941 */ /* 0x000fea0003800200 */
.L_x_4965:
[----:B------:R-:W0:Y:S01]  /*4a20*/  LDCU.64 UR6, c[0x0][0x860] ;  /* 0x00010c00ff0677ac */ /* 0x000e220008000a00 */
[----:B------:R-:W-:Y:S02]  /*4a30*/  SHF.R.S32.HI R4, RZ, 0x1f, R3 ;  /* 0x0000001fff047819 */ /* 0x000fe40000011403 */
[----:B0-----:R-:W-:-:S04]  /*4a40*/  ISETP.NE.U32.AND P1, PT, R3, UR6, PT ;  /* 0x0000000603007c0c */ /* 0x001fc8000bf25070 */
[----:B------:R-:W-:-:S04]  /*4a50*/  ISETP.NE.AND.EX P1, PT, R4, UR7, PT, P1 ;  /* 0x0000000704007c0c */ /* 0x000fc8000bf25310 */
[----:B------:R-:W-:-:S05]  /*4a60*/  SEL R4, RZ, 0xffffffff, P1 ;  /* 0xffffffffff047807 */ /* 0x000fca0000800000 */
[----:B------:R-:W-:-:S04]  /*4a70*/  IMAD.IADD R3, R3, 0x1, R4 ;  /* 0x0000000103037824 */ /* 0x000fc800078e0204 */
[----:B------:R-:W-:-:S07]  /*4a80*/  IMAD R3, R3, 0x8, R18 ;  /* 0x0000000803037824 */ /* 0x000fce00078e0212 */
.L_x_4968:
[----:B------:R-:W0:Y:S02]  /*4a90*/  LDS.64 R4, [R3] ;  /* 0x0000000003047984 */ /* 0x000e240000000a00 */
[----:B0-----:R-:W-:-:S04]  /*4aa0*/  IADD3 R6, P1, PT, R4, 0x1, RZ ;  /* 0x0000000104067810 */ /* 0x001fc80007f3e0ff */
[----:B------:R-:W-:-:S08]  /*4ab0*/  IADD3.X R7, PT, PT, RZ, R5, RZ, P1, !PT ;  /* 0x00000005ff077210 */ /* 0x000fd00000ffe4ff */
[----:B------:R-:W0:Y:S02]  /*4ac0*/  ATOMS.CAST.SPIN.64 P1, [R3], R4, R6 ;  /* 0x000000040300758d */ /* 0x000e240001820406 */
[----:B0-----:R-:W-:Y:S05]  /*4ad0*/  @!P1 BRA `(.L_x_4968) ;  /* 0xfffffffc00ec9947 */ /* 0x001fea000383ffff */
.L_x_4964:
[----:B------:R-:W-:Y:S05]  /*4ae0*/  BSYNC.RECONVERGENT B1 ;  /* 0x0000000000017941 */ /* 0x000fea0003800200 */
.L_x_4963:
[----:B------:R-:W-:-:S05]  /*4af0*/  IADD3 R27, P1, PT, R32, R27, RZ ;  /* 0x0000001b201b7210 */ /* 0x000fca0007f3e0ff */
[----:B------:R-:W-:Y:S01]  /*4b00*/  IMAD.X R29, RZ, RZ, R29, P1 ;  /* 0x000000ffff1d7224 */ /* 0x000fe200008e061d */
[----:B------:R-:W-:Y:S07]  /*4b10*/  @P0 BRA `(.L_x_4969) ;  /* 0xfffffff800d80947 */ /* 0x000fee000383ffff */
.L_x_4962:
[----:B------:R-:W-:Y:S05]  /*4b20*/  BSYNC B0 ;  /* 0x0000000000007941 */ /* 0x000fea0003800000 */
.L_x_4961:
[----:B------:R-:W-:-:S04]  /*4b30*/  ISETP.GE.U32.AND P0, PT, R14, 0x3, PT ;  /* 0x000000030e00780c */ /* 0x000fc80003f06070 */
[----:B------:R-:W-:-:S13]  /*4b40*/  ISETP.GE.U32.AND.EX P0, PT, R15, RZ, PT, P0 ;  /* 0x000000ff0f00720c */ /* 0x000fda0003f06100 */
[----:B------:R-:W-:Y:S05]  /*4b50*/  @!P0 BRA `(.L_x_4898) ;  /* 0x0000001000608947 */ /* 0x000fea0003800000 */
[----:B------:R-:W0:Y:S01]  /*4b60*/  S2R R3, SR_CgaCtaId ;  /* 0x0000000000037919 */ /* 0x000e220000008800 */
[----:B------:R-:W-:-:S04]  /*4b70*/  MOV R0, 0x400 ;  /* 0x0000040000007802 */ /* 0x000fc80000000f00 */
[----:B0-----:R-:W-:-:S07]  /*4b80*/  LEA R0, R3, R0, 0x18 ;  /* 0x0000000003007211 */ /* 0x001fce00078ec0ff */
.L_x_4994:
        /* <DEDUP_REMOVED lines=47> */
.L_x_4973:
[----:B------:R-:W-:Y:S01]  /*4e80*/  MOV R7, R4 ;  /* 0x0000000400077202 */ /* 0x000fe20000000f00 */
[----:B------:R-:W-:Y:S01]  /*4e90*/  IMAD.MOV.U32 R5, RZ, RZ, R2 ;  /* 0x000000ffff057224 */ /* 0x000fe200078e0002 */
[----:B------:R-:W-:Y:S02]  /*4ea0*/  MOV R4, R28 ;  /* 0x0000001c00047202 */ /* 0x000fe40000000f00 */
[----:B------:R-:W-:-:S07]  /*4eb0*/  MOV R3, 0x4ed0 ;  /* 0x00004ed000037802 */ /* 0x000fce0000000f00 */
[----:B------:R-:W-:Y:S05]  /*4ec0*/  CALL.REL.NOINC `($__internal_110_$__cuda_sm20_div_s64) ;  /* 0x0000001400bc7944 */ /* 0x000fea0003c00000 */
[----:B------:R-:W-:-:S07]  /*4ed0*/  IMAD.MOV.U32 R3, RZ, RZ, R5 ;  /* 0x000000ffff037224 */ /* 0x000fce00078e0005 */
.L_x_4974:
[----:B------:R-:W-:Y:S05]  /*4ee0*/  BSYNC.RECONVERGENT B1 ;  /* 0x0000000000017941 */ /* 0x000fea0003800200 */
.L_x_4972:
[----:B------:R-:W0:Y:S01]  /*4ef0*/  LDCU.64 UR6, c[0x0][0x860] ;  /* 0x00010c00ff0677ac */ /* 0x000e220008000a00 */
[----:B------:R-:W-:Y:S02]  /*4f00*/  SHF.R.S32.HI R4, RZ, 0x1f, R3 ;  /* 0x0000001fff047819 */ /* 0x000fe40000011403 */
[----:B0-----:R-:W-:-:S04]  /*4f10*/  ISETP.NE.U32.AND P0, PT, R3, UR6, PT ;  /* 0x0000000603007c0c */ /* 0x001fc8000bf05070 */
[----:B------:R-:W-:-:S04]  /*4f20*/  ISETP.NE.AND.EX P0, PT, R4, UR7, PT, P0 ;  /* 0x0000000704007c0c */ /* 0x000fc8000bf05300 */
[----:B------:R-:W-:-:S04]  /*4f30*/  SEL R4, RZ, 0xffffffff, P0 ;  /* 0xffffffffff047807 */ /* 0x000fc80000000000 */
[----:B------:R-:W-:-:S05]  /*4f40*/  IADD3 R3, PT, PT, R3, R4, RZ ;  /* 0x0000000403037210 */ /* 0x000fca0007ffe0ff */
[----:B------:R-:W-:-:S07]  /*4f50*/  IMAD R3, R3, 0x8, R0 ;  /* 0x0000000803037824 */ /* 0x000fce00078e0200 */
.L_x_4975:
[----:B------:R-:W0:Y:S02]  /*4f60*/  LDS.64 R4, [R3] ;  /* 0x0000000003047984 */ /* 0x000e240000000a00 */
[----:B0-----:R-:W-:-:S04]  /*4f70*/  IADD3 R6, P0, PT, R4, 0x1, RZ ;  /* 0x0000000104067810 */ /* 0x001fc80007f1e0ff */
[----:B------:R-:W-:-:S08]  /*4f80*/  IADD3.X R7, PT, PT, RZ, R5, RZ, P0, !PT ;  /* 0x00000005ff077210 */ /* 0x000fd000007fe4ff */
[----:B------:R-:W0:Y:S02]  /*4f90*/  ATOMS.CAST.SPIN.64 P0, [R3], R4, R6 ;  /* 0x000000040300758d */ /* 0x000e240001800406 */
[----:B0-----:R-:W-:Y:S05]  /*4fa0*/  @!P0 BRA `(.L_x_4975) ;  /* 0xfffffffc00ec8947 */ /* 0x001fea000383ffff */
.L_x_4971:
[----:B------:R-:W-:Y:S05]  /*4fb0*/  BSYNC.RECONVERGENT B0 ;  /* 0x0000000000007941 */ /* 0x000fea0003800200 */
.L_x_4970:
[----:B------:R-:W0:Y:S01]  /*4fc0*/  LDC.64 R4, c[0x0][0x6c0] ;  /* 0x0001b000ff047b82 */ /* 0x000e220000000a00 */
[----:B------:R-:W1:Y:S01]  /*4fd0*/  LDCU.64 UR6, c[0x0][0x790] ;  /* 0x0000f200ff0677ac */ /* 0x000e620008000a00 */
[----:B------:R-:W-:-:S05]  /*4fe0*/  IADD3 R27, P0, PT, R32, R27, RZ ;  /* 0x0000001b201b7210 */ /* 0x000fca0007f1e0ff */
[----:B------:R-:W-:Y:S01]  /*4ff0*/  IMAD.X R29, RZ, RZ, R29, P0 ;  /* 0x000000ffff1d7224 */ /* 0x000fe200000e061d */
[----:B------:R-:W2:Y:S03]  /*5000*/  LDC.64 R8, c[0x0][0x868] ;  /* 0x00021a00ff087b82 */ /* 0x000ea60000000a00 */
[----:B-1----:R-:W-:-:S04]  /*5010*/  IMAD R6, R29, UR6, RZ ;  /* 0x000000061d067c24 */ /* 0x002fc8000f8e02ff */
[C---:B------:R-:W-:Y:S02]  /*5020*/  IMAD R3, R27.reuse, UR7, R6 ;  /* 0x000000071b037c24 */ /* 0x040fe4000f8e0206 */
[----:B0-----:R-:W-:Y:S01]  /*5030*/  IMAD.WIDE.U32 R4, R27, UR6, R4 ;  /* 0x000000061b047c25 */ /* 0x001fe2000f8e0004 */
[----:B------:R-:W0:Y:S04]  /*5040*/  LDCU.64 UR6, c[0x0][0x870] ;  /* 0x00010e00ff0677ac */ /* 0x000e280008000a00 */
[----:B------:R-:W-:-:S05]  /*5050*/  IADD3 R5, PT, PT, R5, R3, RZ ;  /* 0x0000000305057210 */ /* 0x000fca0007ffe0ff */
        /* <DEDUP_REMOVED lines=38> */
.L_x_4979:
[----:B------:R-:W-:Y:S01]  /*52c0*/  MOV R7, R4 ;  /* 0x0000000400077202 */ /* 0x000fe20000000f00 */
[----:B------:R-:W-:Y:S01]  /*52d0*/  IMAD.MOV.U32 R5, RZ, RZ, R2 ;  /* 0x000000ffff057224 */ /* 0x000fe200078e0002 */
[----:B------:R-:W-:Y:S02]  /*52e0*/  MOV R4, R28 ;  /* 0x0000001c00047202 */ /* 0x000fe40000000f00 */
[----:B------:R-:W-:-:S07]  /*52f0*/  MOV R3, 0x5310 ;  /* 0x0000531000037802 */ /* 0x000fce0000000f00 */
[----:B------:R-:W-:Y:S05]  /*5300*/  CALL.REL.NOINC `($__internal_110_$__cuda_sm20_div_s64) ;  /* 0x0000001000ac7944 */ /* 0x000fea0003c00000 */
[----:B------:R-:W-:-:S07]  /*5310*/  IMAD.MOV.U32 R3, RZ, RZ, R5 ;  /* 0x000000ffff037224 */ /* 0x000fce00078e0005 */
.L_x_4980:
[----:B------:R-:W-:Y:S05]  /*5320*/  BSYNC.RECONVERGENT B1 ;  /* 0x0000000000017941 */ /* 0x000fea0003800200 */
.L_x_4978:
[----:B------:R-:W0:Y:S01]  /*5330*/  LDCU.64 UR6, c[0x0][0x860] ;  /* 0x00010c00ff0677ac */ /* 0x000e220008000a00 */
[----:B------:R-:W-:Y:S02]  /*5340*/  SHF.R.S32.HI R4, RZ, 0x1f, R3 ;  /* 0x0000001fff047819 */ /* 0x000fe40000011403 */
[----:B0-----:R-:W-:-:S04]  /*5350*/  ISETP.NE.U32.AND P0, PT, R3, UR6, PT ;  /* 0x0000000603007c0c */ /* 0x001fc8000bf05070 */
[----:B------:R-:W-:-:S04]  /*5360*/  ISETP.NE.AND.EX P0, PT, R4, UR7, PT, P0 ;  /* 0x0000000704007c0c */ /* 0x000fc8000bf05300 */
[----:B------:R-:W-:-:S04]  /*5370*/  SEL R4, RZ, 0xffffffff, P0 ;  /* 0xffffffffff047807 */ /* 0x000fc80000000000 */
[----:B------:R-:W-:-:S05]  /*5380*/  IADD3 R3, PT, PT, R3, R4, RZ ;  /* 0x0000000403037210 */ /* 0x000fca0007ffe0ff */
[----:B------:R-:W-:-:S07]  /*5390*/  IMAD R3, R3, 0x8, R0 ;  /* 0x0000000803037824 */ /* 0x000fce00078e0200 */
.L_x_4981:
[----:B------:R-:W0:Y:S02]  /*53a0*/  LDS.64 R4, [R3] ;  /* 0x0000000003047984 */ /* 0x000e240000000a00 */
[----:B0-----:R-:W-:-:S04]  /*53b0*/  IADD3 R6, P0, PT, R4, 0x1, RZ ;  /* 0x0000000104067810 */ /* 0x001fc80007f1e0ff */
[----:B------:R-:W-:-:S08]  /*53c0*/  IADD3.X R7, PT, PT, RZ, R5, RZ, P0, !PT ;  /* 0x00000005ff077210 */ /* 0x000fd000007fe4ff */
[----:B------:R-:W0:Y:S02]  /*53d0*/  ATOMS.CAST.SPIN.64 P0, [R3], R4, R6 ;  /* 0x000000040300758d */ /* 0x000e240001800406 */
[----:B0-----:R-:W-:Y:S05]  /*53e0*/  @!P0 BRA `(.L_x_4981) ;  /* 0xfffffffc00ec8947 */ /* 0x001fea000383ffff */
.L_x_4977:
[----:B------:R-:W-:Y:S05]  /*53f0*/  BSYNC.RECONVERGENT B0 ;  /* 0x0000000000007941 */ /* 0x000fea0003800200 */
.L_x_4976:
        /* <DEDUP_REMOVED lines=48> */
.L_x_4985:
[----:B------:R-:W-:Y:S01]  /*5700*/  MOV R7, R4 ;  /* 0x0000000400077202 */ /* 0x000fe20000000f00 */
[----:B------:R-:W-:Y:S01]  /*5710*/  IMAD.MOV.U32 R5, RZ, RZ, R2 ;  /* 0x000000ffff057224 */ /* 0x000fe200078e0002 */
[----:B------:R-:W-:Y:S02]  /*5720*/  MOV R4, R28 ;  /* 0x0000001c00047202 */ /* 0x000fe40000000f00 */
[----:B------:R-:W-:-:S07]  /*5730*/  MOV R3, 0x5750 ;  /* 0x0000575000037802 */ /* 0x000fce0000000f00 */
[----:B------:R-:W-:Y:S05]  /*5740*/  CALL.REL.NOINC `($__internal_110_$__cuda_sm20_div_s64) ;  /* 0x0000000c009c7944 */ /* 0x000fea0003c00000 */
[----:B------:R-:W-:-:S07]  /*5750*/  IMAD.MOV.U32 R3, RZ, RZ, R5 ;  /* 0x000000ffff037224 */ /* 0x000fce00078e0005 */
.L_x_4986:
[----:B------:R-:W-:Y:S05]  /*5760*/  BSYNC.RECONVERGENT B1 ;  /* 0x0000000000017941 */ /* 0x000fea0003800200 */
.L_x_4984:
[----:B------:R-:W0:Y:S01]  /*5770*/  LDCU.64 UR6, c[0x0][0x860] ;  /* 0x00010c00ff0677ac */ /* 0x000e220008000a00 */
[----:B------:R-:W-:Y:S02]  /*5780*/  SHF.R.S32.HI R4, RZ, 0x1f, R3 ;  /* 0x0000001fff047819 */ /* 0x000fe40000011403 */
[----:B0-----:R-:W-:-:S04]  /*5790*/  ISETP.NE.U32.AND P0, PT, R3, UR6, PT ;  /* 0x0000000603007c0c */ /* 0x001fc8000bf05070 */
[----:B------:R-:W-:-:S04]  /*57a0*/  ISETP.NE.AND.EX P0, PT, R4, UR7, PT, P0 ;  /* 0x0000000704007c0c */ /* 0x000fc8000bf05300 */
[----:B------:R-:W-:-:S04]  /*57b0*/  SEL R4, RZ, 0xffffffff, P0 ;  /* 0xffffffffff047807 */ /* 0x000fc80000000000 */
[----:B------:R-:W-:-:S05]  /*57c0*/  IADD3 R3, PT, PT, R3, R4, RZ ;  /* 0x0000000403037210 */ /* 0x000fca0007ffe0ff */
[----:B------:R-:W-:-:S07]  /*57d0*/  IMAD R3, R3, 0x8, R0 ;  /* 0x0000000803037824 */ /* 0x000fce00078e0200 */
.L_x_4987:
[----:B------:R-:W0:Y:S02]  /*57e0*/  LDS.64 R4, [R3] ;  /* 0x0000000003047984 */ /* 0x000e240000000a00 */
[----:B0-----:R-:W-:-:S04]  /*57f0*/  IADD3 R6, P0, PT, R4, 0x1, RZ ;  /* 0x0000000104067810 */ /* 0x001fc80007f1e0ff */
[----:B------:R-:W-:-:S08]  /*5800*/  IADD3.X R7, PT, PT, RZ, R5, RZ, P0, !PT ;  /* 0x00000005ff077210 */ /* 0x000fd000007fe4ff */
[----:B------:R-:W0:Y:S02]  /*5810*/  ATOMS.CAST.SPIN.64 P0, [R3], R4, R6 ;  /* 0x000000040300758d */ /* 0x000e240001800406 */
[----:B0-----:R-:W-:Y:S05]  /*5820*/  @!P0 BRA `(.L_x_4987) ;  /* 0xfffffffc00ec8947 */ /* 0x001fea000383ffff */
.L_x_4983:
[----:B------:R-:W-:Y:S05]  /*5830*/  BSYNC.RECONVERGENT B0 ;  /* 0x0000000000007941 */ /* 0x000fea0003800200 */
.L_x_4982:
        /* <DEDUP_REMOVED lines=48> */
.L_x_4991:
[----:B------:R-:W-:Y:S01]  /*5b40*/  MOV R7, R4 ;  /* 0x0000000400077202 */ /* 0x000fe20000000f00 */
[----:B------:R-:W-:Y:S01]  /*5b50*/  IMAD.MOV.U32 R5, RZ, RZ, R2 ;  /* 0x000000ffff057224 */ /* 0x000fe200078e0002 */
[----:B------:R-:W-:Y:S02]  /*5b60*/  MOV R4, R28 ;  /* 0x0000001c00047202 */ /* 0x000fe40000000f00 */
[----:B------:R-:W-:-:S07]  /*5b70*/  MOV R3, 0x5b90 ;  /* 0x00005b9000037802 */ /* 0x000fce0000000f00 */
[----:B------:R-:W-:Y:S05]  /*5b80*/  CALL.REL.NOINC `($__internal_110_$__cuda_sm20_div_s64) ;  /* 0x00000008008c7944 */ /* 0x000fea0003c00000 */
[----:B------:R-:W-:-:S07]  /*5b90*/  IMAD.MOV.U32 R3, RZ, RZ, R5 ;  /* 0x000000ffff037224 */ /* 0x000fce00078e0005 */
.L_x_4992:
[----:B------:R-:W-:Y:S05]  /*5ba0*/  BSYNC.RECONVERGENT B1 ;  /* 0x0000000000017941 */ /* 0x000fea0003800200 */
.L_x_4990:
[----:B------:R-:W0:Y:S01]  /*5bb0*/  LDCU.64 UR6, c[0x0][0x860] ;  /* 0x00010c00ff0677ac */ /* 0x000e220008000a00 */
[----:B------:R-:W-:Y:S02]  /*5bc0*/  SHF.R.S32.HI R4, RZ, 0x1f, R3 ;  /* 0x0000001fff047819 */ /* 0x000fe40000011403 */
[----:B0-----:R-:W-:-:S04]  /*5bd0*/  ISETP.NE.U32.AND P0, PT, R3, UR6, PT ;  /* 0x0000000603007c0c */ /* 0x001fc8000bf05070 */
[----:B------:R-:W-:-:S04]  /*5be0*/  ISETP.NE.AND.EX P0, PT, R4, UR7, PT, P0 ;  /* 0x0000000704007c0c */ /* 0x000fc8000bf05300 */
[----:B------:R-:W-:-:S04]  /*5bf0*/  SEL R4, RZ, 0xffffffff, P0 ;  /* 0xffffffffff047807 */ /* 0x000fc80000000000 */
[----:B------:R-:W-:-:S05]  /*5c00*/  IADD3 R3, PT, PT, R3, R4, RZ ;  /* 0x0000000403037210 */ /* 0x000fca0007ffe0ff */
[----:B------:R-:W-:-:S07]  /*5c10*/  IMAD R3, R3, 0x8, R0 ;  /* 0x0000000803037824 */ /* 0x000fce00078e0200 */
.L_x_4993:
[----:B------:R-:W0:Y:S02]  /*5c20*/  LDS.64 R4, [R3] ;  /* 0x0000000003047984 */ /* 0x000e240000000a00 */
[----:B0-----:R-:W-:-:S04]  /*5c30*/  IADD3 R6, P0, PT, R4, 0x1, RZ ;  /* 0x0000000104067810 */ /* 0x001fc80007f1e0ff */
[----:B------:R-:W-:-:S08]  /*5c40*/  IADD3.X R7, PT, PT, RZ, R5, RZ, P0, !PT ;  /* 0x00000005ff077210 */ /* 0x000fd000007fe4ff */
[----:B------:R-:W0:Y:S02]  /*5c50*/  ATOMS.CAST.SPIN.64 P0, [R3], R4, R6 ;  /* 0x000000040300758d */ /* 0x000e240001800406 */
[----:B0-----:R-:W-:Y:S05]  /*5c60*/  @!P0 BRA `(.L_x_4993) ;  /* 0xfffffffc00ec8947 */ /* 0x001fea000383ffff */
.L_x_4989:
[----:B------:R-:W-:Y:S05]  /*5c70*/  BSYNC.RECONVERGENT B0 ;  /* 0x0000000000007941 */ /* 0x000fea0003800200 */
.L_x_4988:
[----:B------:R-:W0:Y:S01]  /*5c80*/  LDCU.64 UR6, c[0x0][0x878] ;  /* 0x00010f00ff0677ac */ /* 0x000e220008000a00 */
[----:B------:R-:W-:-:S05]  /*5c90*/  IADD3 R27, P0, PT, R32, R27, RZ ;  /* 0x0000001b201b7210 */ /* 0x000fca0007f1e0ff */
[----:B------:R-:W-:Y:S01]  /*5ca0*/  IMAD.X R29, RZ, RZ, R29, P0 ;  /* 0x000000ffff1d7224 */ /* 0x000fe200000e061d */
[----:B0-----:R-:W-:-:S04]  /*5cb0*/  ISETP.GE.U32.AND P0, PT, R27, UR6, PT ;  /* 0x000000061b007c0c */ /* 0x001fc8000bf06070 */
[----:B------:R-:W-:-:S13]  /*5cc0*/  ISETP.GE.AND.EX P0, PT, R29, UR7, PT, P0 ;  /* 0x000000071d007c0c */ /* 0x000fda000bf06300 */
[----:B------:R-:W-:Y:S05]  /*5cd0*/  @!P0 BRA `(.L_x_4994) ;  /* 0xffffffec00ac8947 */ /* 0x000fea000383ffff */
.L_x_4898:
        /* <DEDUP_REMOVED lines=40> */
.L_x_4996:
[----:B------:R-:W-:Y:S01]  /*5f60*/  IMAD.MOV.U32 R3, RZ, RZ, R6 ;  /* 0x000000ffff037224 */ /* 0x000fe200078e0006 */
[----:B------:R-:W-:Y:S02]  /*5f70*/  MOV R10, R30 ;  /* 0x0000001e000a7202 */ /* 0x000fe40000000f00 */
[----:B------:R-:W-:-:S07]  /*5f80*/  MOV R8, 0x5fa0 ;  /* 0x00005fa000087802 */ /* 0x000fce0000000f00 */
[----:B------:R-:W-:Y:S05]  /*5f90*/  CALL.REL.NOINC `($__internal_111_$__cuda_sm20_div_u64) ;  /* 0x0000000800e47944 */ /* 0x000fea0003c00000 */
.L_x_4997:
[----:B------:R-:W-:Y:S05]  /*5fa0*/  BSYNC.RECONVERGENT B0 ;  /* 0x0000000000007941 */ /* 0x000fea0003800200 */
.L_x_4995:
        /* <DEDUP_REMOVED lines=28> */
.L_x_5000:
        /* <DEDUP_REMOVED lines=14> */
.L_x_4999:
[----:B------:R-:W-:Y:S05]  /*6250*/  BSYNC.RECONVERGENT B0 ;  /* 0x0000000000007941 */ /* 0x000fea0003800200 */
.L_x_4998:
[----:B------:R-:W-:Y:S05]  /*6260*/  @!P0 EXIT ;  /* 0x000000000000894d */ /* 0x000fea0003800000 */
[----:B------:R-:W1:Y:S01]  /*6270*/  S2UR UR5, SR_CgaCtaId ;  /* 0x00000000000579c3 */ /* 0x000e620000008800 */
[----:B------:R-:W-:Y:S01]  /*6280*/  UMOV UR4, 0x400 ;  /* 0x0000040000047882 */ /* 0x000fe20000000000 */
[----:B------:R-:W2:Y:S01]  /*6290*/  LDCU.64 UR6, c[0x0][0x450] ;  /* 0x00008a00ff0677ac */ /* 0x000ea20008000a00 */
[----:B------:R-:W3:Y:S02]  /*62a0*/  LDCU.128 UR12, c[0x0][0x380] ;  /* 0x00007000ff0c77ac */ /* 0x000ee40008000c00 */
[----:B-123--:R-:W-:-:S12]  /*62b0*/  ULEA UR4, UR5, UR4, 0x18 ;  /* 0x0000000405047291 */ /* 0x00efd8000f8ec0ff */
.L_x_5001:
        /* <DEDUP_REMOVED lines=48> */
        .weak           $__internal_110_$__cuda_sm20_div_s64
        .type           $__internal_110_$__cuda_sm20_div_s64,@function
        .size           $__internal_110_$__cuda_sm20_div_s64,($__internal_111_$__cuda_sm20_div_u64 - $__internal_110_$__cuda_sm20_div_s64)
$__internal_110_$__cuda_sm20_div_s64:
        /* <DEDUP_REMOVED lines=86> */
[----:B------:R-:W-:Y:S06]  /*6b20*/  RET.REL.NODEC R8 `(_ZN2at4cuda17kernelHistogram1DIlalLi1ELi2ELin1ELNS0_23CUDAHistogramMemoryTypeE0EZNS0_21CUDA_tensor_histogramIlaLb0EEEbNS_6TensorES4_S4_lNS_14AccumulateTypeIT0_Lb1EE4typeES8_NS0_13TensorArgTypeES9_S9_EUllE0_EEvNS0_6detail10TensorInfoIT_T1_EESF_NSC_IKS6_SE_EElS8_S8_SE_T6_) ;  /* 0xffffff9408347950 */ /* 0x000fec0003c3ffff */
        .weak           $__internal_111_$__cuda_sm20_div_u64
        .type           $__internal_111_$__cuda_sm20_div_u64,@function
        .size           $__internal_111_$__cuda_sm20_div_u64,(.L_x_6487 - $__internal_111_$__cuda_sm20_div_u64)
$__internal_111_$__cuda_sm20_div_u64:
        /* <DEDUP_REMOVED lines=71> */
[----:B------:R-:W-:Y:S06]  /*6fa0*/  RET.REL.NODEC R8 `(_ZN2at4cuda17kernelHistogram1DIlalLi1ELi2ELin1ELNS0_23CUDAHistogramMemoryTypeE0EZNS0_21CUDA_tensor_histogramIlaLb0EEEbNS_6TensorES4_S4_lNS_14AccumulateTypeIT0_Lb1EE4typeES8_NS0_13TensorArgTypeES9_S9_EUllE0_EEvNS0_6detail10TensorInfoIT_T1_EESF_NSC_IKS6_SE_EElS8_S8_SE_T6_) ;  /* 0xffffff9008147950 */ /* 0x000fec0003c3ffff */
.L_x_5002:
        /* <DEDUP_REMOVED lines=13> */
.L_x_6487:


//--------------------- .text._ZN2at4cuda17kernelHistogram1DIlalLi1ELi2ELin1ELNS0_23CUDAHistogramMemoryTypeE1EZNS0_21CUDA_tensor_histogramIlaLb0EEEbNS_6TensorES4_S4_lNS_14AccumulateTypeIT0_Lb1EE4typeES8_NS0_13TensorArgTypeES9_S9_EUllE_EEvNS0_6detail10TensorInfoIT_T1_EESF_NSC_IKS6_SE_EElS8_S8_SE_T6_ --------------------------
	.section	.text._ZN2at4cuda17kernelHistogram1DIlalLi1ELi2ELin1ELNS0_23CUDAHistogramMemoryTypeE1EZNS0_21CUDA_tensor_histogramIlaLb0EEEbNS_6TensorES4_S4_lNS_14AccumulateTypeIT0_Lb1EE4typeES8_NS0_13TensorArgTypeES9_S9_EUllE_EEvNS0_6detail10TensorInfoIT_T1_EESF_NSC_IKS6_SE_EElS8_S8_SE_T6_,"ax",@progbits
	.align	128
        .global         _ZN2at4cuda17kernelHistogram1DIlalLi1ELi2ELin1ELNS0_23CUDAHistogramMemoryTypeE1EZNS0_21CUDA_tensor_histogramIlaLb0EEEbNS_6TensorES4_S4_lNS_14AccumulateTypeIT0_Lb1EE4typeES8_NS0_13TensorArgTypeES9_S9_EUllE_EEvNS0_6detail10TensorInfoIT_T1_EESF_NSC_IKS6_SE_EElS8_S8_SE_T6_
        .type           _ZN2at4cuda17kernelHistogram1DIlalLi1ELi2ELin1ELNS0_23CUDAHistogramMemoryTypeE1EZNS0_21CUDA_tensor_histogramIlaLb0EEEbNS_6TensorES4_S4_lNS_14AccumulateTypeIT0_Lb1EE4typeES8_NS0_13TensorArgTypeES9_S9_EUllE_EEvNS0_6detail10TensorInfoIT_T1_EESF_NSC_IKS6_SE_EElS8_S8_SE_T6_,@function
        .size           _ZN2at4cuda17kernelHistogram1DIlalLi1ELi2ELin1ELNS0_23CUDAHistogramMemoryTypeE1EZNS0_21CUDA_tensor_histogramIlaLb0EEEbNS_6TensorES4_S4_lNS_14AccumulateTypeIT0_Lb1EE4typeES8_NS0_13TensorArgTypeES9_S9_EUllE_EEvNS0_6detail10TensorInfoIT_T1_EESF_NSC_IKS6_SE_EElS8_S8_SE_T6_,(.L_x_6489 - _ZN2at4cuda17kernelHistogram1DIlalLi1ELi2ELin1ELNS0_23CUDAHistogramMemoryTypeE1EZNS0_21CUDA_tensor_histogramIlaLb0EEEbNS_6TensorES4_S4_lNS_14AccumulateTypeIT0_Lb1EE4typeES8_NS0_13TensorArgTypeES9_S9_EUllE_EEvNS0_6detail10TensorInfoIT_T1_EESF_NSC_IKS6_SE_EElS8_S8_SE_T6_)
        .other          _ZN2at4cuda17kernelHistogram1DIlalLi1ELi2ELin1ELNS0_23CUDAHistogramMemoryTypeE1EZNS0_21CUDA_tensor_histogramIlaLb0EEEbNS_6TensorES4_S4_lNS_14AccumulateTypeIT0_Lb1EE4typeES8_NS0_13TensorArgTypeES9_S9_EUllE_EEvNS0_6detail10TensorInfoIT_T1_EESF_NSC_IKS6_SE_EElS8_S8_SE_T6_,@"STO_CUDA_ENTRY STV_DEFAULT"
_ZN2at4cuda17kernelHistogram1DIlalLi1ELi2ELin1ELNS0_23CUDAHistogramMemoryTypeE1EZNS0_21CUDA_tensor_histogramIlaLb0EEEbNS_6TensorES4_S4_lNS_14AccumulateTypeIT0_Lb1EE4typeES8_NS0_13TensorArgTypeES9_S9_EUllE_EEvNS0_6detail10TensorInfoIT_T1_EESF_NSC_IKS6_SE_EElS8_S8_SE_T6_:
.text._ZN2at4cuda17kernelHistogram1DIlalLi1ELi2ELin1ELNS0_23CUDAHistogramMemoryTypeE1EZNS0_21CUDA_tensor_histogramIlaLb0EEEbNS_6TensorES4_S4_lNS_14AccumulateTypeIT0_Lb1EE4typeES8_NS0_13TensorArgTypeES9_S9_EUllE_EEvNS0_6detail10TensorInfoIT_T1_EESF_NSC_IKS6_SE_EElS8_S8_SE_T6_:
        /* <DEDUP_REMOVED lines=26> */
.L_x_5060:
        /* <DEDUP_REMOVED lines=10> */
.L_x_5029:
        /* <DEDUP_REMOVED lines=33> */
.L_x_5006:
[----:B------:R-:W-:Y:S01]  /*0450*/  MOV R10, R26 ;  /* 0x0000001a000a7202 */ /* 0x000fe20000000f00 */
[----:B------:R-:W-:Y:S01]  /*0460*/  IMAD.MOV.U32 R0, RZ, RZ, R22 ;  /* 0x000000ffff007224 */ /* 0x000fe200078e0016 */
[----:B------:R-:W-:Y:S01]  /*0470*/  MOV R6, 0x4a0 ;  /* 0x000004a000067802 */ /* 0x000fe20000000f00 */
[----:B------:R-:W-:-:S07]  /*0480*/  IMAD.MOV.U32 R3, RZ, RZ, R23 ;  /* 0x000000ffff037224 */ /* 0x000fce00078e0017 */
[----:B------:R-:W-:Y:S05]  /*0490*/  CALL.REL.NOINC `($__internal_112_$__cuda_sm20_div_s64) ;  /* 0x0000005000a07944 */ /* 0x000fea0003c00000 */
        /* <DEDUP_REMOVED lines=9> */
.L_x_5007:
[----:B------:R-:W-:Y:S05]  /*0530*/  BSYNC.RECONVERGENT B0 ;  /* 0x0000000000007941 */ /* 0x000fea0003800200 */
.L_x_5005:
        /* <DEDUP_REMOVED lines=37> */
.L_x_5009:
[----:B------:R-:W-:Y:S01]  /*0790*/  MOV R10, R30 ;  /* 0x0000001e000a7202 */ /* 0x000fe20000000f00 */
[----:B------:R-:W-:Y:S01]  /*07a0*/  IMAD.MOV.U32 R5, RZ, RZ, R31 ;  /* 0x000000ffff057224 */ /* 0x000fe200078e001f */
[----:B------:R-:W-:Y:S01]  /*07b0*/  MOV R3, R27 ;  /* 0x0000001b00037202 */ /* 0x000fe20000000f00 */
[----:B------:R-:W-:Y:S01]  /*07c0*/  IMAD.MOV.U32 R0, RZ, RZ, R26 ;  /* 0x000000ffff007224 */ /* 0x000fe200078e001a */
[----:B------:R-:W-:-:S07]  /*07d0*/  MOV R6, 0x7f0 ;  /* 0x000007f000067802 */ /* 0x000fce0000000f00 */
[----:B------:R-:W-:Y:S05]  /*07e0*/  CALL.REL.NOINC `($__internal_112_$__cuda_sm20_div_s64) ;  /* 0x0000004c00cc7944 */ /* 0x000fea0003c00000 */
        /* <DEDUP_REMOVED lines=10> */
.L_x_5010:
[----:B------:R-:W-:Y:S05]  /*0890*/  BSYNC.RECONVERGENT B0 ;  /* 0x0000000000007941 */ /* 0x000fea0003800200 */
.L_x_5008:
        /* <DEDUP_REMOVED lines=38> */
.L_x_5012:
        /* <DEDUP_REMOVED lines=16> */
.L_x_5013:
[----:B------:R-:W-:Y:S05]  /*0c00*/  BSYNC.RECONVERGENT B0 ;  /* 0x0000000000007941 */ /* 0x000fea0003800200 */
.L_x_5011:
        /* <DEDUP_REMOVED lines=37> */
.L_x_5015:
[----:B------:R-:W-:Y:S01]  /*0e60*/  IMAD.MOV.U32 R10, RZ, RZ, R26 ;  /* 0x000000ffff0a7224 */ /* 0x000fe200078e001a */
[----:B------:R-:W-:Y:S01]  /*0e70*/  MOV R5, R27 ;  /* 0x0000001b00057202 */ /* 0x000fe20000000f00 */
[----:B------:R-:W-:Y:S01]  /*0e80*/  IMAD.MOV.U32 R0, RZ, RZ, R16 ;  /* 0x000000ffff007224 */ /* 0x000fe200078e0010 */
[----:B------:R-:W-:Y:S01]  /*0e90*/  MOV R6, 0xec0 ;  /* 0x00000ec000067802 */ /* 0x000fe20000000f00 */
[----:B------:R-:W-:-:S07]  /*0ea0*/  IMAD.MOV.U32 R3, RZ, RZ, R17 ;  /* 0x000000ffff037224 */ /* 0x000fce00078e0011 */
[----:B------:R-:W-:Y:S05]  /*0eb0*/  CALL.REL.NOINC `($__internal_112_$__cuda_sm20_div_s64) ;  /* 0x0000004800187944 */ /* 0x000fea0003c00000 */
        /* <DEDUP_REMOVED lines=10> */
.L_x_5016:
[----:B------:R-:W-:Y:S05]  /*0f60*/  BSYNC.RECONVERGENT B0 ;  /* 0x0000000000007941 */ /* 0x000fea0003800200 */
.L_x_5014:
        /* <DEDUP_REMOVED lines=38> */
.L_x_5018:
        /* <DEDUP_REMOVED lines=16> */
.L_x_5019:
[----:B------:R-:W-:Y:S05]  /*12d0*/  BSYNC.RECONVERGENT B0 ;  /* 0x0000000000007941 */ /* 0x000fea0003800200 */
.L_x_5017:
        /* <DEDUP_REMOVED lines=38> */
.L_x_5021:
        /* <DEDUP_REMOVED lines=16> */
.L_x_5022:
[----:B------:R-:W-:Y:S05]  /*1640*/  BSYNC.RECONVERGENT B0 ;  /* 0x0000000000007941 */ /* 0x000fea0003800200 */
.L_x_5020:
        /* <DEDUP_REMOVED lines=38> */
.L_x_5024:
        /* <DEDUP_REMOVED lines=16> */
.L_x_5025:
[----:B------:R-:W-:Y:S05]  /*19b0*/  BSYNC.RECONVERGENT B0 ;  /* 0x0000000000007941 */ /* 0x000fea0003800200 */
.L_x_5023:
        /* <DEDUP_REMOVED lines=38> */
.L_x_5027:
[----:B------:R-:W-:Y:S01]  /*1c20*/  IMAD.MOV.U32 R10, RZ, RZ, R26 ;  /* 0x000000ffff0a7224 */ /* 0x000fe200078e001a */
        /* <DEDUP_REMOVED lines=15> */
.L_x_5028:
[----:B------:R-:W-:Y:S05]  /*1d20*/  BSYNC.RECONVERGENT B0 ;  /* 0x0000000000007941 */ /* 0x000fea0003800200 */
.L_x_5026:
[----:B------:R0:W1:Y:S01]  /*1d30*/  LDC.64 R8, c[0x0][R22+0x450] ;  /* 0x0001140016087b82 */ /* 0x0000620000000a00 */
[----:B------:R-:W-:Y:S01]  /*1d40*/  IADD3 R21, PT, PT, R21, -0x8, RZ ;  /* 0xfffffff815157810 */ /* 0x000fe20007ffe0ff */
[----:B0-----:R-:W-:Y:S02]  /*1d50*/  IMAD.MOV.U32 R22, RZ, RZ, R28 ;  /* 0x000000ffff167224 */ /* 0x001fe400078e001c */
[-C--:B-1----:R-:W-:Y:S02]  /*1d60*/  IMAD R0, R9, R10.reuse, RZ ;  /* 0x0000000a09007224 */ /* 0x082fe400078e02ff */
[----:B------:R-:W-:-:S04]  /*1d70*/  IMAD.WIDE.U32 R16, R8, R10, R22 ;  /* 0x0000000a08107225 */ /* 0x000fc800078e0016 */
[----:B------:R-:W-:-:S04]  /*1d80*/  IMAD R3, R8, R3, R0 ;  /* 0x0000000308037224 */ /* 0x000fc800078e0200 */
[----:B------:R-:W-:Y:S01]  /*1d90*/  IMAD.IADD R17, R17, 0x1, R3 ;  /* 0x0000000111117824 */ /* 0x000fe200078e0203 */
[----:B------:R-:W-:Y:S06]  /*1da0*/  @P0 BRA `(.L_x_5029) ;  /* 0xffffffe400240947 */ /* 0x000fec000383ffff */
[----:B------:R-:W-:-:S07]  /*1db0*/  IADD3 R21, PT, PT, R21, 0x4, RZ ;  /* 0x0000000415157810 */ /* 0x000fce0007ffe0ff */
.L_x_5004:
        /* <DEDUP_REMOVED lines=40> */
.L_x_5034:
[----:B------:R-:W-:Y:S01]  /*2040*/  MOV R10, R26 ;  /* 0x0000001a000a7202 */ /* 0x000fe20000000f00 */
[----:B------:R-:W-:Y:S01]  /*2050*/  IMAD.MOV.U32 R0, RZ, RZ, R22 ;  /* 0x000000ffff007224 */ /* 0x000fe200078e0016 */
[----:B------:R-:W-:Y:S02]  /*2060*/  MOV R3, R23 ;  /* 0x0000001700037202 */ /* 0x000fe40000000f00 */
[----:B------:R-:W-:-:S07]  /*2070*/  MOV R6, 0x2090 ;  /* 0x0000209000067802 */ /* 0x000fce0000000f00 */
[----:B------:R-:W-:Y:S05]  /*2080*/  CALL.REL.NOINC `($__internal_112_$__cuda_sm20_div_s64) ;  /* 0x0000003400a47944 */ /* 0x000fea0003c00000 */
[-C--:B------:R-:W-:Y:S01]  /*2090*/  IADD3 R13, P0, PT, RZ, -R8.reuse, RZ ;  /* 0x80000008ff0d7210 */ /* 0x080fe20007f1e0ff */
[--C-:B------:R-:W-:Y:S01]  /*20a0*/  IMAD.MOV.U32 R25, RZ, RZ, R9.reuse ;  /* 0x000000ffff197224 */ /* 0x100fe200078e0009 */
[----:B------:R-:W-:Y:S02]  /*20b0*/  MOV R27, R5 ;  /* 0x00000005001b7202 */ /* 0x000fe40000000f00 */
[----:B------:R-:W-:Y:S01]  /*20c0*/  MOV R24, R8 ;  /* 0x0000000800187202 */ /* 0x000fe20000000f00 */
[----:B------:R-:W-:Y:S02]  /*20d0*/  IMAD.X R3, RZ, RZ, ~R9, P0 ;  /* 0x000000ffff037224 */ /* 0x000fe400000e0e09 */
[----:B------:R-:W-:-:S04]  /*20e0*/  IMAD.WIDE.U32 R10, R22, R13, R26 ;  /* 0x0000000d160a7225 */ /* 0x000fc800078e001a */
[----:B------:R-:W-:-:S04]  /*20f0*/  IMAD R3, R3, R22, RZ ;  /* 0x0000001603037224 */ /* 0x000fc800078e02ff */
[----:B------:R-:W-:-:S04]  /*2100*/  IMAD R3, R23, R13, R3 ;  /* 0x0000000d17037224 */ /* 0x000fc800078e0203 */
[----:B------:R-:W-:-:S07]  /*2110*/  IMAD.IADD R3, R11, 0x1, R3 ;  /* 0x000000010b037824 */ /* 0x000fce00078e0203 */
.L_x_5035:
[----:B------:R-:W-:Y:S05]  /*2120*/  BSYNC.RECONVERGENT B1 ;  /* 0x0000000000017941 */ /* 0x000fea0003800200 */
.L_x_5033:
        /* <DEDUP_REMOVED lines=37> */
.L_x_5037:
[----:B------:R-:W-:Y:S01]  /*2380*/  IMAD.MOV.U32 R10, RZ, RZ, R24 ;  /* 0x000000ffff0a7224 */ /* 0x000fe200078e0018 */
[----:B------:R-:W-:Y:S01]  /*2390*/  MOV R5, R25 ;  /* 0x0000001900057202 */ /* 0x000fe20000000f00 */
[----:B------:R-:W-:Y:S01]  /*23a0*/  IMAD.MOV.U32 R0, RZ, RZ, R22 ;  /* 0x000000ffff007224 */ /* 0x000fe200078e0016 */
[----:B------:R-:W-:Y:S02]  /*23b0*/  MOV R3, R23 ;  /* 0x0000001700037202 */ /* 0x000fe40000000f00 */
        /* <DEDUP_REMOVED lines=12> */
.L_x_5038:
[----:B------:R-:W-:Y:S05]  /*2480*/  BSYNC.RECONVERGENT B1 ;  /* 0x0000000000017941 */ /* 0x000fea0003800200 */
.L_x_5036:
        /* <DEDUP_REMOVED lines=38> */
.L_x_5040:
        /* <DEDUP_REMOVED lines=16> */
.L_x_5041:
[----:B------:R-:W-:Y:S05]  /*27f0*/  BSYNC.RECONVERGENT B1 ;  /* 0x0000000000017941 */ /* 0x000fea0003800200 */
.L_x_5039:
[----:B------:R-:W-:Y:S01]  /*2800*/  VIADD R21, R21, 0xfffffffc ;  /* 0xfffffffc15157836 */ /* 0x000fe20000000000 */
[----:B------:R-:W-:Y:S01]  /*2810*/  UMOV UR7, 0x340 ;  /* 0x0000034000077882 */ /* 0x000fe20000000000 */
[----:B------:R0:W1:Y:S01]  /*2820*/  LDC.64 R8, c[0x0][R16+0x450] ;  /* 0x0001140010087b82 */ /* 0x0000620000000a00 */
[----:B------:R-:W-:Y:S02]  /*2830*/  BSSY.RECONVERGENT B1, `(.L_x_5042) ;  /* 0x0000032000017945 */ /* 0x000fe40003800200 */
[----:B------:R-:W-:Y:S02]  /*2840*/  LEA R22, R21, UR7, 0x3 ;  /* 0x0000000715167c11 */ /* 0x000fe4000f8e18ff */
[----:B0-----:R-:W-:-:S04]  /*2850*/  MOV R16, R26 ;  /* 0x0000001a00107202 */ /* 0x001fc80000000f00 */
[----:B------:R-:W0:Y:S01]  /*2860*/  LDC.64 R22, c[0x0][R22+0x388] ;  /* 0x0000e20016167b82 */ /* 0x000e220000000a00 */
[-C--:B-1----:R-:W-:Y:S02]  /*2870*/  IMAD R5, R9, R10.reuse, RZ ;  /* 0x0000000a09057224 */ /* 0x082fe400078e02ff */
[----:B------:R-:W-:-:S04]  /*2880*/  IMAD.WIDE.U32 R28, R8, R10, R16 ;  /* 0x0000000a081c7225 */ /* 0x000fc800078e0010 */
[----:B------:R-:W-:Y:S01]  /*2890*/  IMAD R5, R8, R0, R5 ;  /* 0x0000000008057224 */ /* 0x000fe200078e0205 */
[----:B0-----:R-:W-:-:S03]  /*28a0*/  LOP3.LUT R3, R25, R23, RZ, 0xfc, !PT ;  /* 0x0000001719037212 */ /* 0x001fc600078efcff */
        /* <DEDUP_REMOVED lines=26> */
.L_x_5043:
        /* <DEDUP_REMOVED lines=16> */
.L_x_5044:
[----:B------:R-:W-:Y:S05]  /*2b50*/  BSYNC.RECONVERGENT B1 ;  /* 0x0000000000017941 */ /* 0x000fea0003800200 */
.L_x_5042:
[----:B------:R-:W-:Y:S01]  /*2b60*/  UMOV UR7, 0x340 ;  /* 0x0000034000077882 */ /* 0x000fe20000000000 */
[----:B------:R-:W-:Y:S02]  /*2b70*/  MOV R16, R28 ;  /* 0x0000001c00107202 */ /* 0x000fe40000000f00 */
[----:B------:R-:W-:-:S06]  /*2b80*/  LEA R8, R21, UR7, 0x3 ;  /* 0x0000000715087c11 */ /* 0x000fcc000f8e18ff */
[----:B------:R-:W0:Y:S02]  /*2b90*/  LDC.64 R8, c[0x0][R8+0x450] ;  /* 0x0001140008087b82 */ /* 0x000e240000000a00 */
[-C--:B0-----:R-:W-:Y:S02]  /*2ba0*/  IMAD R0, R9, R10.reuse, RZ ;  /* 0x0000000a09007224 */ /* 0x081fe400078e02ff */
[----:B------:R-:W-:-:S04]  /*2bb0*/  IMAD.WIDE.U32 R16, R8, R10, R16 ;  /* 0x0000000a08107225 */ /* 0x000fc800078e0010 */
[----:B------:R-:W-:-:S04]  /*2bc0*/  IMAD R3, R8, R3, R0 ;  /* 0x0000000308037224 */ /* 0x000fc800078e0200 */
[----:B------:R-:W-:-:S07]  /*2bd0*/  IMAD.IADD R17, R17, 0x1, R3 ;  /* 0x0000000111117824 */ /* 0x000fce00078e0203 */
.L_x_5032:
        /* <DEDUP_REMOVED lines=38> */
.L_x_5047:
        /* <DEDUP_REMOVED lines=14> */
.L_x_5048:
[----:B------:R-:W-:Y:S05]  /*2f20*/  BSYNC.RECONVERGENT B1 ;  /* 0x0000000000017941 */ /* 0x000fea0003800200 */
.L_x_5046:
        /* <DEDUP_REMOVED lines=36> */
.L_x_5050:
        /* <DEDUP_REMOVED lines=16> */
.L_x_5051:
[----:B------:R-:W-:Y:S05]  /*3270*/  BSYNC.RECONVERGENT B1 ;  /* 0x0000000000017941 */ /* 0x000fea0003800200 */
.L_x_5049:
        /* <DEDUP_REMOVED lines=8> */
.L_x_5045:
        /* <DEDUP_REMOVED lines=36> */
.L_x_5053:
[----:B------:R-:W-:Y:S01]  /*3540*/  MOV R10, R26 ;  /* 0x0000001a000a7202 */ /* 0x000fe20000000f00 */
[----:B------:R-:W-:Y:S01]  /*3550*/  IMAD.MOV.U32 R0, RZ, RZ, R22 ;  /* 0x000000ffff007224 */ /* 0x000fe200078e0016 */
[----:B------:R-:W-:Y:S02]  /*3560*/  MOV R3, R23 ;  /* 0x0000001700037202 */ /* 0x000fe40000000f00 */
[----:B------:R-:W-:-:S07]  /*3570*/  MOV R6, 0x3590 ;  /* 0x0000359000067802 */ /* 0x000fce0000000f00 */
[----:B------:R-:W-:Y:S05]  /*3580*/  CALL.REL.NOINC `($__internal_112_$__cuda_sm20_div_s64) ;  /* 0x0000002000647944 */ /* 0x000fea0003c00000 */
[----:B------:R-:W-:Y:S02]  /*3590*/  IADD3 R13, P0, PT, RZ, -R8, RZ ;  /* 0x80000008ff0d7210 */ /* 0x000fe40007f1e0ff */
[----:B------:R-:W-:Y:S01]  /*35a0*/  MOV R27, R5 ;  /* 0x00000005001b7202 */ /* 0x000fe20000000f00 */
[--C-:B------:R-:W-:Y:S02]  /*35b0*/  IMAD.MOV.U32 R5, RZ, RZ, R9.reuse ;  /* 0x000000ffff057224 */ /* 0x100fe400078e0009 */
[----:B------:R-:W-:Y:S02]  /*35c0*/  IMAD.X R3, RZ, RZ, ~R9, P0 ;  /* 0x000000ffff037224 */ /* 0x000fe400000e0e09 */
[----:B------:R-:W-:-:S04]  /*35d0*/  IMAD.WIDE.U32 R10, R22, R13, R26 ;  /* 0x0000000d160a7225 */ /* 0x000fc800078e001a */
[----:B------:R-:W-:Y:S02]  /*35e0*/  IMAD R3, R3, R22, RZ ;  /* 0x0000001603037224 */ /* 0x000fe400078e02ff */
[----:B------:R-:W-:Y:S02]  /*35f0*/  IMAD.MOV.U32 R26, RZ, RZ, R8 ;  /* 0x000000ffff1a7224 */ /* 0x000fe400078e0008 */
[----:B------:R-:W-:-:S05]  /*3600*/  IMAD R3, R23, R13, R3 ;  /* 0x0000000d17037224 */ /* 0x000fca00078e0203 */
[----:B------:R-:W-:-:S07]  /*3610*/  IADD3 R3, PT, PT, R11, R3, RZ ;  /* 0x000000030b037210 */ /* 0x000fce0007ffe0ff */
.L_x_5054:
[----:B------:R-:W-:Y:S05]  /*3620*/  BSYNC.RECONVERGENT B1 ;  /* 0x0000000000017941 */ /* 0x000fea0003800200 */
.L_x_5052:
[----:B------:R-:W0:Y:S02]  /*3630*/  LDC.64 R20, c[0x0][R20+0x450] ;  /* 0x0001140014147b82 */ /* 0x000e240000000a00 */
[-C--:B0-----:R-:W-:Y:S02]  /*3640*/  IMAD R0, R21, R10.reuse, RZ ;  /* 0x0000000a15007224 */ /* 0x081fe400078e02ff */
[----:B------:R-:W-:-:S04]  /*3650*/  IMAD.WIDE.U32 R16, R20, R10, R16 ;  /* 0x0000000a14107225 */ /* 0x000fc800078e0010 */
[----:B------:R-:W-:-:S05]  /*3660*/  IMAD R3, R20, R3, R0 ;  /* 0x0000000314037224 */ /* 0x000fca00078e0200 */
[----:B------:R-:W-:-:S07]  /*3670*/  IADD3 R17, PT, PT, R17, R3, RZ ;  /* 0x0000000311117210 */ /* 0x000fce0007ffe0ff */
.L_x_5031:
[----:B------:R-:W-:Y:S05]  /*3680*/  BSYNC.RECONVERGENT B0 ;  /* 0x0000000000007941 */ /* 0x000fea0003800200 */
.L_x_5030:
[----:B------:R-:W0:Y:S01]  /*3690*/  LDCU.64 UR12, c[0x0][0x790] ;  /* 0x0000f200ff0c77ac */ /* 0x000e220008000a00 */
        /* <DEDUP_REMOVED lines=47> */
.L_x_5058:
[----:B------:R-:W-:Y:S01]  /*3990*/  IMAD.U32 R0, RZ, RZ, UR4 ;  /* 0x00000004ff007e24 */ /* 0x000fe2000f8e00ff */
[----:B------:R-:W-:Y:S02]  /*39a0*/  MOV R3, UR5 ;  /* 0x0000000500037c02 */ /* 0x000fe40008000f00 */
[----:B------:R-:W-:-:S07]  /*39b0*/  MOV R6, 0x39d0 ;  /* 0x000039d000067802 */ /* 0x000fce0000000f00 */
[----:B------:R-:W-:Y:S05]  /*39c0*/  CALL.REL.NOINC `($__internal_112_$__cuda_sm20_div_s64) ;  /* 0x0000001c00547944 */ /* 0x000fea0003c00000 */
[----:B------:R-:W-:-:S07]  /*39d0*/  IMAD.MOV.U32 R0, RZ, RZ, R8 ;  /* 0x000000ffff007224 */ /* 0x000fce00078e0008 */
.L_x_5059:
[----:B------:R-:W-:Y:S05]  /*39e0*/  BSYNC.RECONVERGENT B1 ;  /* 0x0000000000017941 */ /* 0x000fea0003800200 */
.L_x_5057:
        /* <DEDUP_REMOVED lines=25> */
.L_x_5056:
[----:B------:R-:W-:Y:S05]  /*3b80*/  BSYNC.RECONVERGENT B0 ;  /* 0x0000000000007941 */ /* 0x000fea0003800200 */
.L_x_5055:
[----:B------:R-:W1:Y:S01]  /*3b90*/  LDCU.64 UR12, c[0x0][0x878] ;  /* 0x00010f00ff0c77ac */ /* 0x000e620008000a00 */
[----:B------:R-:W-:-:S05]  /*3ba0*/  IADD3 R7, P0, PT, R2, R7, RZ ;  /* 0x0000000702077210 */ /* 0x000fca0007f1e0ff */
[----:B------:R-:W-:Y:S01]  /*3bb0*/  IMAD.X R4, RZ, RZ, R4, P0 ;  /* 0x000000ffff047224 */ /* 0x000fe200000e0604 */
[----:B-1----:R-:W-:-:S04]  /*3bc0*/  ISETP.GE.U32.AND P0, PT, R7, UR12, PT ;  /* 0x0000000c07007c0c */ /* 0x002fc8000bf06070 */
[----:B------:R-:W-:-:S13]  /*3bd0*/  ISETP.GE.AND.EX P0, PT, R4, UR13, PT, P0 ;  /* 0x0000000d04007c0c */ /* 0x000fda000bf06300 */
[----:B------:R-:W-:Y:S05]  /*3be0*/  @!P0 BRA `(.L_x_5060) ;  /* 0xffffffc4006c8947 */ /* 0x000fea000383ffff */
[----:B------:R-:W-:Y:S05]  /*3bf0*/  EXIT ;  /* 0x000000000000794d */ /* 0x000fea0003800000 */
.L_x_5003:
        /* <DEDUP_REMOVED lines=34> */
.L_x_5062:
[----:B------:R-:W-:-:S07]  /*3e20*/  MOV R0, 0x3e40 ;  /* 0x00003e4000007802 */ /* 0x000fce0000000f00 */
[----:B------:R-:W-:Y:S05]  /*3e30*/  CALL.REL.NOINC `($__internal_113_$__cuda_sm20_div_u64) ;  /* 0x0000001c00947944 */ /* 0x000fea0003c00000 */
.L_x_5063:
[----:B------:R-:W-:Y:S05]  /*3e40*/  BSYNC.RECONVERGENT B0 ;  /* 0x0000000000007941 */ /* 0x000fea0003800200 */
.L_x_5061:
        /* <DEDUP_REMOVED lines=21> */
[----:B-1----:R-:W-:Y:S05]  /*3fa0*/  @!P0 BRA `(.L_x_5065) ;  /* 0x0000000400488947 */ /* 0x002fea0003800000 */
[----:B------:R-:W1:Y:S01]  /*3fb0*/  LDC.64 R24, c[0x0][0x6c0] ;  /* 0x0001b000ff187b82 */ /* 0x000e620000000a00 */
[----:B------:R-:W-:Y:S01]  /*3fc0*/  IADD3 R19, PT, PT, R20, 0x1, RZ ;  /* 0x0000000114137810 */ /* 0x000fe20007ffe0ff */
[----:B------:R-:W-:Y:S01]  /*3fd0*/  IMAD.MOV.U32 R22, RZ, RZ, RZ ;  /* 0x000000ffff167224 */ /* 0x000fe200078e00ff */
[----:B------:R-:W-:Y:S02]  /*3fe0*/  MOV R21, RZ ;  /* 0x000000ff00157202 */ /* 0x000fe40000000f00 */
[----:B------:R-:W-:-:S03]  /*3ff0*/  LOP3.LUT R19, R19, 0x3, RZ, 0xc0, !PT ;  /* 0x0000000313137812 */ /* 0x000fc600078ec0ff */
[----:B------:R-:W0:Y:S04]  /*4000*/  LDC.64 R16, c[0x0][0x868] ;  /* 0x00021a00ff107b82 */ /* 0x000e280000000a00 */
.L_x_5071:
        /* <DEDUP_REMOVED lines=46> */
.L_x_5069:
[----:B------:R-:W-:Y:S01]  /*42f0*/  MOV R0, UR4 ;  /* 0x0000000400007c02 */ /* 0x000fe20008000f00 */
[----:B------:R-:W-:Y:S01]  /*4300*/  IMAD.U32 R3, RZ, RZ, UR5 ;  /* 0x00000005ff037e24 */ /* 0x000fe2000f8e00ff */
[----:B------:R-:W-:-:S07]  /*4310*/  MOV R6, 0x4330 ;  /* 0x0000433000067802 */ /* 0x000fce0000000f00 */
[----:B--2---:R-:W-:Y:S05]  /*4320*/  CALL.REL.NOINC `($__internal_112_$__cuda_sm20_div_s64) ;  /* 0x0000001000fc7944 */ /* 0x004fea0003c00000 */
[----:B------:R-:W-:-:S07]  /*4330*/  MOV R0, R8 ;  /* 0x0000000800007202 */ /* 0x000fce0000000f00 */
.L_x_5070:
[----:B--2---:R-:W-:Y:S05]  /*4340*/  BSYNC.RECONVERGENT B2 ;  /* 0x0000000000027941 */ /* 0x004fea0003800200 */
.L_x_5068:
        /* <DEDUP_REMOVED lines=20> */
.L_x_5067:
[----:B--2---:R-:W-:Y:S05]  /*4490*/  BSYNC.RECONVERGENT B1 ;  /* 0x0000000000017941 */ /* 0x004fea0003800200 */
.L_x_5066:
[----:B------:R-:W-:-:S04]  /*44a0*/  IADD3 R7, P1, PT, R2, R7, RZ ;  /* 0x0000000702077210 */ /* 0x000fc80007f3e0ff */
[----:B------:R-:W-:Y:S01]  /*44b0*/  IADD3.X R4, PT, PT, RZ, R4, RZ, P1, !PT ;  /* 0x00000004ff047210 */ /* 0x000fe20000ffe4ff */
[----:B------:R-:W-:Y:S08]  /*44c0*/  @P0 BRA `(.L_x_5071) ;  /* 0xfffffff800d00947 */ /* 0x000ff0000383ffff */
.L_x_5065:
[----:B0-234-:R-:W-:Y:S05]  /*44d0*/  BSYNC B0 ;  /* 0x0000000000007941 */ /* 0x01dfea0003800000 */
.L_x_5064:
[----:B------:R-:W-:Y:S01]  /*44e0*/  ISETP.GE.U32.AND P0, PT, R20, 0x3, PT ;  /* 0x000000031400780c */ /* 0x000fe20003f06070 */
[----:B------:R-:W0:Y:S03]  /*44f0*/  LDC.64 R16, c[0x0][0x868] ;  /* 0x00021a00ff107b82 */ /* 0x000e260000000a00 */
[----:B------:R-:W-:-:S05]  /*4500*/  ISETP.GE.U32.AND.EX P0, PT, R18, RZ, PT, P0 ;  /* 0x000000ff1200720c */ /* 0x000fca0003f06100 */
[----:B------:R-:W1:Y:S08]  /*4510*/  LDC.64 R20, c[0x0][0x6c0] ;  /* 0x0001b000ff147b82 */ /* 0x000e700000000a00 */
[----:B------:R-:W-:Y:S05]  /*4520*/  @!P0 EXIT ;  /* 0x000000000000894d */ /* 0x000fea0003800000 */
[----:B------:R-:W-:Y:S01]  /*4530*/  BSSY B0, `(.L_x_5072) ;  /* 0x000011d000007945 */ /* 0x000fe20003800000 */
.L_x_5093:
[----:B------:R-:W-:Y:S02]  /*4540*/  IMAD R0, R4, UR22, RZ ;  /* 0x0000001604007c24 */ /* 0x000fe4000f8e02ff */
[----:B01----:R-:W-:-:S04]  /*4550*/  IMAD.WIDE.U32 R8, R7, UR22, R20 ;  /* 0x0000001607087c25 */ /* 0x003fc8000f8e0014 */
[----:B------:R-:W-:-:S04]  /*4560*/  IMAD R3, R7, UR23, R0 ;  /* 0x0000001707037c24 */ /* 0x000fc8000f8e0200 */
[----:B------:R-:W-:-:S06]  /*4570*/  IMAD.IADD R9, R9, 0x1, R3 ;  /* 0x0000000109097824 */ /* 0x000fcc00078e0203 */
[----:B------:R-:W2:Y:S01]  /*4580*/  LDG.E.S8 R9, desc[UR10][R8.64] ;  /* 0x0000000a08097981 */ /* 0x000ea2000c1e1300 */
        /* <DEDUP_REMOVED lines=37> */
.L_x_5076:
[----:B------:R-:W-:Y:S01]  /*47e0*/  IMAD.U32 R0, RZ, RZ, UR4 ;  /* 0x00000004ff007e24 */ /* 0x000fe2000f8e00ff */
[----:B------:R-:W-:Y:S02]  /*47f0*/  MOV R3, UR5 ;  /* 0x0000000500037c02 */ /* 0x000fe40008000f00 */
[----:B------:R-:W-:-:S07]  /*4800*/  MOV R6, 0x4820 ;  /* 0x0000482000067802 */ /* 0x000fce0000000f00 */
[----:B------:R-:W-:Y:S05]  /*4810*/  CALL.REL.NOINC `($__internal_112_$__cuda_sm20_div_s64) ;  /* 0x0000000c00c07944 */ /* 0x000fea0003c00000 */
[----:B------:R-:W-:-:S07]  /*4820*/  IMAD.MOV.U32 R0, RZ, RZ, R8 ;  /* 0x000000ffff007224 */ /* 0x000fce00078e0008 */
.L_x_5077:
[----:B------:R-:W-:Y:S05]  /*4830*/  BSYNC.RECONVERGENT B2 ;  /* 0x0000000000027941 */ /* 0x000fea0003800200 */
.L_x_5075:
        /* <DEDUP_REMOVED lines=20> */
.L_x_5074:
[----:B------:R-:W-:Y:S05]  /*4980*/  BSYNC.RECONVERGENT B1 ;  /* 0x0000000000017941 */ /* 0x000fea0003800200 */
.L_x_5073:
        /* <DEDUP_REMOVED lines=43> */
.L_x_5081:
[----:B------:R-:W-:Y:S01]  /*4c40*/  MOV R0, UR4 ;  /* 0x0000000400007c02 */ /* 0x000fe20008000f00 */
[----:B------:R-:W-:Y:S01]  /*4c50*/  IMAD.U32 R3, RZ, RZ, UR5 ;  /* 0x00000005ff037e24 */ /* 0x000fe2000f8e00ff */
[----:B------:R-:W-:-:S07]  /*4c60*/  MOV R6, 0x4c80 ;  /* 0x00004c8000067802 */ /* 0x000fce0000000f00 */
[----:B------:R-:W-:Y:S05]  /*4c70*/  CALL.REL.NOINC `($__internal_112_$__cuda_sm20_div_s64) ;  /* 0x0000000800a87944 */ /* 0x000fea0003c00000 */
[----:B------:R-:W-:-:S07]  /*4c80*/  MOV R0, R8 ;  /* 0x0000000800007202 */ /* 0x000fce0000000f00 */
.L_x_5082:
[----:B------:R-:W-:Y:S05]  /*4c90*/  BSYNC.RECONVERGENT B2 ;  /* 0x0000000000027941 */ /* 0x000fea0003800200 */
.L_x_5080:
        /* <DEDUP_REMOVED lines=20> */
.L_x_5079:
[----:B------:R-:W-:Y:S05]  /*4de0*/  BSYNC.RECONVERGENT B1 ;  /* 0x0000000000017941 */ /* 0x000fea0003800200 */
.L_x_5078:
        /* <DEDUP_REMOVED lines=43> */
.L_x_5086:
[----:B------:R-:W-:Y:S01]  /*50a0*/  IMAD.U32 R0, RZ, RZ, UR4 ;  /* 0x00000004ff007e24 */ /* 0x000fe2000f8e00ff */
[----:B------:R-:W-:Y:S02]  /*50b0*/  MOV R3, UR5 ;  /* 0x0000000500037c02 */ /* 0x000fe40008000f00 */
[----:B------:R-:W-:-:S07]  /*50c0*/  MOV R6, 0x50e0 ;  /* 0x000050e000067802 */ /* 0x000fce0000000f00 */
[----:B------:R-:W-:Y:S05]  /*50d0*/  CALL.REL.NOINC `($__internal_112_$__cuda_sm20_div_s64) ;  /* 0x0000000400907944 */ /* 0x000fea0003c00000 */
[----:B------:R-:W-:-:S07]  /*50e0*/  IMAD.MOV.U32 R0, RZ, RZ, R8 ;  /* 0x000000ffff007224 */ /* 0x000fce00078e0008 */
.L_x_5087:
[----:B------:R-:W-:Y:S05]  /*50f0*/  BSYNC.RECONVERGENT B2 ;  /* 0x0000000000027941 */ /* 0x000fea0003800200 */
.L_x_5085:
        /* <DEDUP_REMOVED lines=20> */
.L_x_5084:
[----:B------:R-:W-:Y:S05]  /*5240*/  BSYNC.RECONVERGENT B1 ;  /* 0x0000000000017941 */ /* 0x000fea0003800200 */
.L_x_5083:
        /* <DEDUP_REMOVED lines=43> */
.L_x_5091:
[----:B------:R-:W-:Y:S01]  /*5500*/  MOV R0, UR4 ;  /* 0x0000000400007c02 */ /* 0x000fe20008000f00 */
[----:B------:R-:W-:Y:S01]  /*5510*/  IMAD.U32 R3, RZ, RZ, UR5 ;  /* 0x00000005ff037e24 */ /* 0x000fe2000f8e00ff */
[----:B------:R-:W-:-:S07]  /*5520*/  MOV R6, 0x5540 ;  /* 0x0000554000067802 */ /* 0x000fce0000000f00 */
[----:B------:R-:W-:Y:S05]  /*5530*/  CALL.REL.NOINC `($__internal_112_$__cuda_sm20_div_s64) ;  /* 0x0000000000787944 */ /* 0x000fea0003c00000 */
[----:B------:R-:W-:-:S07]  /*5540*/  MOV R0, R8 ;  /* 0x0000000800007202 */ /* 0x000fce0000000f00 */
.L_x_5092:
[----:B------:R-:W-:Y:S05]  /*5550*/  BSYNC.RECONVERGENT B2 ;  /* 0x0000000000027941 */ /* 0x000fea0003800200 */
.L_x_5090:
        /* <DEDUP_REMOVED lines=20> */
.L_x_5089:
[----:B------:R-:W-:Y:S05]  /*56a0*/  BSYNC.RECONVERGENT B1 ;  /* 0x0000000000017941 */ /* 0x000fea0003800200 */
.L_x_5088:
[----:B------:R-:W-:-:S04]  /*56b0*/  IADD3 R7, P0, PT, R2, R7, RZ ;  /* 0x0000000702077210 */ /* 0x000fc80007f1e0ff */
[----:B------:R-:W-:Y:S02]  /*56c0*/  IADD3.X R4, PT, PT, RZ, R4, RZ, P0, !PT ;  /* 0x00000004ff047210 */ /* 0x000fe400007fe4ff */
[----:B------:R-:W-:-:S04]  /*56d0*/  ISETP.GE.U32.AND P0, PT, R7, UR36, PT ;  /* 0x0000002407007c0c */ /* 0x000fc8000bf06070 */
[----:B------:R-:W-:-:S13]  /*56e0*/  ISETP.GE.AND.EX P0, PT, R4, UR37, PT, P0 ;  /* 0x0000002504007c0c */ /* 0x000fda000bf06300 */
[----:B------:R-:W-:Y:S05]  /*56f0*/  @!P0 BRA `(.L_x_5093) ;  /* 0xffffffec00908947 */ /* 0x000fea000383ffff */
[----:B------:R-:W-:Y:S05]  /*5700*/  BSYNC B0 ;  /* 0x0000000000007941 */ /* 0x000fea0003800000 */
.L_x_5072:
[----:B------:R-:W-:Y:S05]  /*5710*/  EXIT ;  /* 0x000000000000794d */ /* 0x000fea0003800000 */
        .weak           $__internal_112_$__cuda_sm20_div_s64
        .type           $__internal_112_$__cuda_sm20_div_s64,@function
        .size           $__internal_112_$__cuda_sm20_div_s64,($__internal_113_$__cuda_sm20_div_u64 - $__internal_112_$__cuda_sm20_div_s64)
$__internal_112_$__cuda_sm20_div_s64:
        /* <DEDUP_REMOVED lines=86> */
[----:B------:R-:W-:Y:S06]  /*5c80*/  RET.REL.NODEC R10 `(_ZN2at4cuda17kernelHistogram1DIlalLi1ELi2ELin1ELNS0_23CUDAHistogramMemoryTypeE1EZNS0_21CUDA_tensor_histogramIlaLb0EEEbNS_6TensorES4_S4_lNS_14AccumulateTypeIT0_Lb1EE4typeES8_NS0_13TensorArgTypeES9_S9_EUllE_EEvNS0_6detail10TensorInfoIT_T1_EESF_NSC_IKS6_SE_EElS8_S8_SE_T6_) ;  /* 0xffffffa00adc7950 */ /* 0x000fec0003c3ffff */
        .weak           $__internal_113_$__cuda_sm20_div_u64
        .type           $__internal_113_$__cuda_sm20_div_u64,@function
        .size           $__internal_113_$__cuda_sm20_div_u64,(.L_x_6489 - $__internal_113_$__cuda_sm20_div_u64)
$__internal_113_$__cuda_sm20_div_u64:
        /* <DEDUP_REMOVED lines=69> */
[----:B------:R-:W-:Y:S06]  /*60e0*/  RET.REL.NODEC R8 `(_ZN2at4cuda17kernelHistogram1DIlalLi1ELi2ELin1ELNS0_23CUDAHistogramMemoryTypeE1EZNS0_21CUDA_tensor_histogramIlaLb0EEEbNS_6TensorES4_S4_lNS_14AccumulateTypeIT0_Lb1EE4typeES8_NS0_13TensorArgTypeES9_S9_EUllE_EEvNS0_6detail10TensorInfoIT_T1_EESF_NSC_IKS6_SE_EElS8_S8_SE_T6_) ;  /* 0xffffff9c08c47950 */ /* 0x000fec0003c3ffff */
.L_x_5094:
        /* <DEDUP_REMOVED lines=9> */
.L_x_6489:


//--------------------- .text._ZN2at4cuda17kernelHistogram1DIlalLi1ELi2ELin1ELNS0_23CUDAHistogramMemoryTypeE0EZNS0_21CUDA_tensor_histogramIlaLb0EEEbNS_6TensorES4_S4_lNS_14AccumulateTypeIT0_Lb1EE4typeES8_NS0_13TensorArgTypeES9_S9_EUllE_EEvNS0_6detail10TensorInfoIT_T1_EESF_NSC_IKS6_SE_EElS8_S8_SE_T6_ --------------------------
	.section	.text._ZN2at4cuda17kernelHistogram1DIlalLi1ELi2ELin1ELNS0_23CUDAHistogramMemoryTypeE0EZNS0_21CUDA_tensor_histogramIlaLb0EEEbNS_6TensorES4_S4_lNS_14AccumulateTypeIT0_Lb1EE4typeES8_NS0_13TensorArgTypeES9_S9_EUllE_EEvNS0_6detail10TensorInfoIT_T1_EESF_NSC_IKS6_SE_EElS8_S8_SE_T6_,"ax",@progbits
	.align	128
        .global         _ZN2at4cuda17kernelHistogram1DIlalLi1ELi2ELin1ELNS0_23CUDAHistogramMemoryTypeE0EZNS0_21CUDA_tensor_histogramIlaLb0EEEbNS_6TensorES4_S4_lNS_14AccumulateTypeIT0_Lb1EE4typeES8_NS0_13TensorArgTypeES9_S9_EUllE_EEvNS0_6detail10TensorInfoIT_T1_EESF_NSC_IKS6_SE_EElS8_S8_SE_T6_
        .type           _ZN2at4cuda17kernelHistogram1DIlalLi1ELi2ELin1ELNS0_23CUDAHistogramMemoryTypeE0EZNS0_21CUDA_tensor_histogramIlaLb0EEEbNS_6TensorES4_S4_lNS_14AccumulateTypeIT0_Lb1EE4typeES8_NS0_13TensorArgTypeES9_S9_EUllE_EEvNS0_6detail10TensorInfoIT_T1_EESF_NSC_IKS6_SE_EElS8_S8_SE_T6_,@function
        .size           _ZN2at4cuda17kernelHistogram1DIlalLi1ELi2ELin1ELNS0_23CUDAHistogramMemoryTypeE0EZNS0_21CUDA_tensor_histogramIlaLb0EEEbNS_6TensorES4_S4_lNS_14AccumulateTypeIT0_Lb1EE4typeES8_NS0_13TensorArgTypeES9_S9_EUllE_EEvNS0_6detail10TensorInfoIT_T1_EESF_NSC_IKS6_SE_EElS8_S8_SE_T6_,(.L_x_6491 - _ZN2at4cuda17kernelHistogram1DIlalLi1ELi2ELin1ELNS0_23CUDAHistogramMemoryTypeE0EZNS0_21CUDA_tensor_histogramIlaLb0EEEbNS_6TensorES4_S4_lNS_14AccumulateTypeIT0_Lb1EE4typeES8_NS0_13TensorArgTypeES9_S9_EUllE_EEvNS0_6detail10TensorInfoIT_T1_EESF_NSC_IKS6_SE_EElS8_S8_SE_T6_)
        .other          _ZN2at4cuda17kernelHistogram1DIlalLi1ELi2ELin1ELNS0_23CUDAHistogramMemoryTypeE0EZNS0_21CUDA_tensor_histogramIlaLb0EEEbNS_6TensorES4_S4_lNS_14AccumulateTypeIT0_Lb1EE4typeES8_NS0_13TensorArgTypeES9_S9_EUllE_EEvNS0_6detail10TensorInfoIT_T1_EESF_NSC_IKS6_SE_EElS8_S8_SE_T6_,@"STO_CUDA_ENTRY STV_DEFAULT"
_ZN2at4cuda17kernelHistogram1DIlalLi1ELi2ELin1ELNS0_23CUDAHistogramMemoryTypeE0EZNS0_21CUDA_tensor_histogramIlaLb0EEEbNS_6TensorES4_S4_lNS_14AccumulateTypeIT0_Lb1EE4typeES8_NS0_13TensorArgTypeES9_S9_EUllE_EEvNS0_6detail10TensorInfoIT_T1_EESF_NSC_IKS6_SE_EElS8_S8_SE_T6_:
.text._ZN2at4cuda17kernelHistogram1DIlalLi1ELi2ELin1ELNS0_23CUDAHistogramMemoryTypeE0EZNS0_21CUDA_tensor_histogramIlaLb0EEEbNS_6TensorES4_S4_lNS_14AccumulateTypeIT0_Lb1EE4typeES8_NS0_13TensorArgTypeES9_S9_EUllE_EEvNS0_6detail10TensorInfoIT_T1_EESF_NSC_IKS6_SE_EElS8_S8_SE_T6_:
        /* <DEDUP_REMOVED lines=45> */
.L_x_5098:
[----:B------:R-:W-:Y:S01]  /*02d0*/  IMAD.MOV.U32 R3, RZ, RZ, R8 ;  /* 0x000000ffff037224 */ /* 0x000fe200078e0008 */
[----:B------:R-:W-:-:S07]  /*02e0*/  MOV R8, 0x300 ;  /* 0x0000030000087802 */ /* 0x000fce0000000f00 */
[----:B------:R-:W-:Y:S05]  /*02f0*/  CALL.REL.NOINC `($__internal_115_$__cuda_sm20_div_u64) ;  /* 0x0000006c00007944 */ /* 0x000fea0003c00000 */
[----:B------:R-:W-:Y:S01]  /*0300*/  MOV R4, R0 ;  /* 0x0000000000047202 */ /* 0x000fe20000000f00 */
[----:B------:R-:W-:-:S07]  /*0310*/  IMAD.MOV.U32 R5, RZ, RZ, R3 ;  /* 0x000000ffff057224 */ /* 0x000fce00078e0003 */
.L_x_5099:
[----:B------:R-:W-:Y:S05]  /*0320*/  BSYNC.RECONVERGENT B1 ;  /* 0x0000000000017941 */ /* 0x000fea0003800200 */
.L_x_5097:
        /* <DEDUP_REMOVED lines=20> */
.L_x_5102:
        /* <DEDUP_REMOVED lines=9> */
.L_x_5101:
[----:B------:R-:W-:Y:S05]  /*0500*/  BSYNC.RECONVERGENT B1 ;  /* 0x0000000000017941 */ /* 0x000fea0003800200 */
.L_x_5100:
[----:B------:R-:W-:Y:S05]  /*0510*/  @!P1 BRA `(.L_x_5096) ;  /* 0x0000000000409947 */ /* 0x000fea0003800000 */
[----:B------:R-:W0:Y:S01]  /*0520*/  S2R R3, SR_CgaCtaId ;  /* 0x0000000000037919 */ /* 0x000e220000008800 */
[----:B------:R-:W-:-:S04]  /*0530*/  MOV R0, 0x400 ;  /* 0x0000040000007802 */ /* 0x000fc80000000f00 */
[----:B0-----:R-:W-:-:S07]  /*0540*/  LEA R5, R3, R0, 0x18 ;  /* 0x0000000003057211 */ /* 0x001fce00078ec0ff */
.L_x_5103:
        /* <DEDUP_REMOVED lines=13> */
.L_x_5096:
[----:B------:R-:W-:Y:S05]  /*0620*/  BSYNC.RECONVERGENT B0 ;  /* 0x0000000000007941 */ /* 0x000fea0003800200 */
.L_x_5095:
        /* <DEDUP_REMOVED lines=24> */
.L_x_5163:
        /* <DEDUP_REMOVED lines=10> */
.L_x_5131:
        /* <DEDUP_REMOVED lines=34> */
.L_x_5108:
[----:B------:R-:W-:Y:S01]  /*0a70*/  IMAD.MOV.U32 R7, RZ, RZ, R15 ;  /* 0x000000ffff077224 */ /* 0x000fe200078e000f */
[----:B------:R-:W-:Y:S01]  /*0a80*/  MOV R4, R13 ;  /* 0x0000000d00047202 */ /* 0x000fe20000000f00 */
[----:B------:R-:W-:Y:S01]  /*0a90*/  IMAD.MOV.U32 R5, RZ, RZ, R12 ;  /* 0x000000ffff057224 */ /* 0x000fe200078e000c */
[----:B------:R-:W-:-:S07]  /*0aa0*/  MOV R3, 0xac0 ;  /* 0x00000ac000037802 */ /* 0x000fce0000000f00 */
[----:B------:R-:W-:Y:S05]  /*0ab0*/  CALL.REL.NOINC `($__internal_114_$__cuda_sm20_div_s64) ;  /* 0x0000005c00b47944 */ /* 0x000fea0003c00000 */
        /* <DEDUP_REMOVED lines=11> */
.L_x_5109:
[----:B------:R-:W-:Y:S05]  /*0b70*/  BSYNC.RECONVERGENT B0 ;  /* 0x0000000000007941 */ /* 0x000fea0003800200 */
.L_x_5107:
        /* <DEDUP_REMOVED lines=40> */
.L_x_5111:
[----:B------:R-:W-:Y:S01]  /*0e00*/  MOV R7, R12 ;  /* 0x0000000c00077202 */ /* 0x000fe20000000f00 */
[----:B------:R-:W-:Y:S01]  /*0e10*/  IMAD.MOV.U32 R6, RZ, RZ, R13 ;  /* 0x000000ffff067224 */ /* 0x000fe200078e000d */
[----:B------:R-:W-:Y:S01]  /*0e20*/  MOV R4, R15 ;  /* 0x0000000f00047202 */ /* 0x000fe20000000f00 */
[----:B------:R-:W-:Y:S01]  /*0e30*/  IMAD.MOV.U32 R5, RZ, RZ, R14 ;  /* 0x000000ffff057224 */ /* 0x000fe200078e000e */
[----:B------:R-:W-:-:S07]  /*0e40*/  MOV R3, 0xe60 ;  /* 0x00000e6000037802 */ /* 0x000fce0000000f00 */
[----:B------:R-:W-:Y:S05]  /*0e50*/  CALL.REL.NOINC `($__internal_114_$__cuda_sm20_div_s64) ;  /* 0x0000005800cc7944 */ /* 0x000fea0003c00000 */
        /* <DEDUP_REMOVED lines=10> */
.L_x_5112:
[----:B------:R-:W-:Y:S05]  /*0f00*/  BSYNC.RECONVERGENT B0 ;  /* 0x0000000000007941 */ /* 0x000fea0003800200 */
.L_x_5110:
        /* <DEDUP_REMOVED lines=38> */
.L_x_5114:
        /* <DEDUP_REMOVED lines=17> */
.L_x_5115:
[----:B------:R-:W-:Y:S05]  /*1280*/  BSYNC.RECONVERGENT B0 ;  /* 0x0000000000007941 */ /* 0x000fea0003800200 */
.L_x_5113:
        /* <DEDUP_REMOVED lines=37> */
.L_x_5117:
        /* <DEDUP_REMOVED lines=16> */
.L_x_5118:
[----:B------:R-:W-:Y:S05]  /*15e0*/  BSYNC.RECONVERGENT B0 ;  /* 0x0000000000007941 */ /* 0x000fea0003800200 */
.L_x_5116:
        /* <DEDUP_REMOVED lines=38> */
.L_x_5120:
        /* <DEDUP_REMOVED lines=16> */
.L_x_5121:
[----:B------:R-:W-:Y:S05]  /*1950*/  BSYNC.RECONVERGENT B0 ;  /* 0x0000000000007941 */ /* 0x000fea0003800200 */
.L_x_5119:
        /* <DEDUP_REMOVED lines=38> */
.L_x_5123:
        /* <DEDUP_REMOVED lines=16> */
.L_x_5124:
[----:B------:R-:W-:Y:S05]  /*1cc0*/  BSYNC.RECONVERGENT B0 ;  /* 0x0000000000007941 */ /* 0x000fea0003800200 */
.L_x_5122:
        /* <DEDUP_REMOVED lines=38> */
.L_x_5126:
        /* <DEDUP_REMOVED lines=16> */
.L_x_5127:
[----:B------:R-:W-:Y:S05]  /*2030*/  BSYNC.RECONVERGENT B0 ;  /* 0x0000000000007941 */ /* 0x000fea0003800200 */
.L_x_5125:
        /* <DEDUP_REMOVED lines=37> */
.L_x_5129:
[----:B------:R-:W-:Y:S01]  /*2290*/  IMAD.MOV.U32 R7, RZ, RZ, R12 ;  /* 0x000000ffff077224 */ /* 0x000fe200078e000c */
[----:B------:R-:W-:Y:S01]  /*22a0*/  MOV R6, R13 ;  /* 0x0000000d00067202 */ /* 0x000fe20000000f00 */
[----:B------:R-:W-:Y:S01]  /*22b0*/  IMAD.MOV.U32 R5, RZ, RZ, R14 ;  /* 0x000000ffff057224 */ /* 0x000fe200078e000e */
[----:B------:R-:W-:Y:S01]  /*22c0*/  MOV R3, 0x22f0 ;  /* 0x000022f000037802 */ /* 0x000fe20000000f00 */
[----:B------:R-:W-:-:S07]  /*22d0*/  IMAD.MOV.U32 R4, RZ, RZ, R15 ;  /* 0x000000ffff047224 */ /* 0x000fce00078e000f */
[----:B------:R-:W-:Y:S05]  /*22e0*/  CALL.REL.NOINC `($__internal_114_$__cuda_sm20_div_s64) ;  /* 0x0000004400a87944 */ /* 0x000fea0003c00000 */
        /* <DEDUP_REMOVED lines=11> */
.L_x_5130:
[----:B------:R-:W-:Y:S05]  /*23a0*/  BSYNC.RECONVERGENT B0 ;  /* 0x0000000000007941 */ /* 0x000fea0003800200 */
.L_x_5128:
        /* <DEDUP_REMOVED lines=11> */
.L_x_5106:
        /* <DEDUP_REMOVED lines=41> */
.L_x_5136:
        /* <DEDUP_REMOVED lines=16> */
.L_x_5137:
[----:B------:R-:W-:Y:S05]  /*27f0*/  BSYNC.RECONVERGENT B1 ;  /* 0x0000000000017941 */ /* 0x000fea0003800200 */
.L_x_5135:
        /* <DEDUP_REMOVED lines=40> */
.L_x_5139:
        /* <DEDUP_REMOVED lines=17> */
.L_x_5140:
[----:B------:R-:W-:Y:S05]  /*2b90*/  BSYNC.RECONVERGENT B1 ;  /* 0x0000000000017941 */ /* 0x000fea0003800200 */
.L_x_5138:
        /* <DEDUP_REMOVED lines=38> */
.L_x_5142:
[----:B------:R-:W-:Y:S01]  /*2e00*/  IMAD.MOV.U32 R7, RZ, RZ, R12 ;  /* 0x000000ffff077224 */ /* 0x000fe200078e000c */
[----:B------:R-:W-:Y:S01]  /*2e10*/  MOV R5, R14 ;  /* 0x0000000e00057202 */ /* 0x000fe20000000f00 */
[----:B------:R-:W-:Y:S01]  /*2e20*/  IMAD.MOV.U32 R6, RZ, RZ, R13 ;  /* 0x000000ffff067224 */ /* 0x000fe200078e000d */
[----:B------:R-:W-:Y:S01]  /*2e30*/  MOV R3, 0x2e60 ;  /* 0x00002e6000037802 */ /* 0x000fe20000000f00 */
[----:B------:R-:W-:-:S07]  /*2e40*/  IMAD.MOV.U32 R4, RZ, RZ, R15 ;  /* 0x000000ffff047224 */ /* 0x000fce00078e000f */
[----:B------:R-:W-:Y:S05]  /*2e50*/  CALL.REL.NOINC `($__internal_114_$__cuda_sm20_div_s64) ;  /* 0x0000003800cc7944 */ /* 0x000fea0003c00000 */
        /* <DEDUP_REMOVED lines=11> */
.L_x_5143:
[----:B------:R-:W-:Y:S05]  /*2f10*/  BSYNC.RECONVERGENT B1 ;  /* 0x0000000000017941 */ /* 0x000fea0003800200 */
.L_x_5141:
        /* <DEDUP_REMOVED lines=37> */
.L_x_5145:
        /* <DEDUP_REMOVED lines=17> */
.L_x_5146:
[----:B------:R-:W-:Y:S05]  /*3280*/  BSYNC.RECONVERGENT B1 ;  /* 0x0000000000017941 */ /* 0x000fea0003800200 */
.L_x_5144:
[----:B------:R0:W1:Y:S02]  /*3290*/  LDC.64 R4, c[0x0][R20+0x450] ;  /* 0x0001140014047b82 */ /* 0x0000640000000a00 */
[----:B0-----:R-:W-:Y:S01]  /*32a0*/  MOV R20, R18 ;  /* 0x0000001200147202 */ /* 0x001fe20000000f00 */
[----:B-1----:R-:W-:-:S04]  /*32b0*/  IMAD R5, R5, R9, RZ ;  /* 0x0000000905057224 */ /* 0x002fc800078e02ff */
[----:B------:R-:W-:-:S04]  /*32c0*/  IMAD.WIDE.U32 R8, R4, R9, R20 ;  /* 0x0000000904087225 */ /* 0x000fc800078e0014 */
[----:B------:R-:W-:Y:S02]  /*32d0*/  IMAD R5, R4, R3, R5 ;  /* 0x0000000304057224 */ /* 0x000fe400078e0205 */
[----:B------:R-:W-:Y:S02]  /*32e0*/  IMAD.MOV.U32 R19, RZ, RZ, R8 ;  /* 0x000000ffff137224 */ /* 0x000fe400078e0008 */
[----:B------:R-:W-:-:S07]  /*32f0*/  IMAD.IADD R18, R9, 0x1, R5 ;  /* 0x0000000109127824 */ /* 0x000fce00078e0205 */
.L_x_5134:
        /* <DEDUP_REMOVED lines=39> */
.L_x_5149:
        /* <DEDUP_REMOVED lines=16> */
.L_x_5150:
[----:B------:R-:W-:Y:S05]  /*3670*/  BSYNC.RECONVERGENT B1 ;  /* 0x0000000000017941 */ /* 0x000fea0003800200 */
.L_x_5148:
        /* <DEDUP_REMOVED lines=39> */
.L_x_5152:
        /* <DEDUP_REMOVED lines=17> */
.L_x_5153:
[----:B------:R-:W-:Y:S05]  /*3a00*/  BSYNC.RECONVERGENT B1 ;  /* 0x0000000000017941 */ /* 0x000fea0003800200 */
.L_x_5151:
[----:B------:R0:W1:Y:S02]  /*3a10*/  LDC.64 R4, c[0x0][R20+0x450] ;  /* 0x0001140014047b82 */ /* 0x0000640000000a00 */
[----:B0-----:R-:W-:Y:S02]  /*3a20*/  IMAD.MOV.U32 R20, RZ, RZ, R18 ;  /* 0x000000ffff147224 */ /* 0x001fe400078e0012 */
[-C--:B-1----:R-:W-:Y:S02]  /*3a30*/  IMAD R5, R5, R9.reuse, RZ ;  /* 0x0000000905057224 */ /* 0x082fe400078e02ff */
[----:B------:R-:W-:-:S04]  /*3a40*/  IMAD.WIDE.U32 R8, R4, R9, R20 ;  /* 0x0000000904087225 */ /* 0x000fc800078e0014 */
[----:B------:R-:W-:Y:S02]  /*3a50*/  IMAD R5, R4, R3, R5 ;  /* 0x0000000304057224 */ /* 0x000fe400078e0205 */
[----:B------:R-:W-:-:S03]  /*3a60*/  IMAD.MOV.U32 R19, RZ, RZ, R8 ;  /* 0x000000ffff137224 */ /* 0x000fc600078e0008 */
[----:B------:R-:W-:-:S07]  /*3a70*/  IADD3 R18, PT, PT, R9, R5, RZ ;  /* 0x0000000509127210 */ /* 0x000fce0007ffe0ff */
.L_x_5147:
        /* <DEDUP_REMOVED lines=36> */
.L_x_5155:
        /* <DEDUP_REMOVED lines=16> */
.L_x_5156:
[----:B------:R-:W-:Y:S05]  /*3dc0*/  BSYNC.RECONVERGENT B1 ;  /* 0x0000000000017941 */ /* 0x000fea0003800200 */
.L_x_5154:
        /* <DEDUP_REMOVED lines=9> */
.L_x_5133:
[----:B------:R-:W-:Y:S05]  /*3e60*/  BSYNC.RECONVERGENT B0 ;  /* 0x0000000000007941 */ /* 0x000fea0003800200 */
.L_x_5132:
        /* <DEDUP_REMOVED lines=49> */
.L_x_5160:
[----:B------:R-:W-:Y:S01]  /*4180*/  MOV R7, R4 ;  /* 0x0000000400077202 */ /* 0x000fe20000000f00 */
[----:B------:R-:W-:Y:S01]  /*4190*/  IMAD.MOV.U32 R5, RZ, RZ, R2 ;  /* 0x000000ffff057224 */ /* 0x000fe200078e0002 */
[----:B------:R-:W-:Y:S01]  /*41a0*/  MOV R3, 0x41d0 ;  /* 0x000041d000037802 */ /* 0x000fe20000000f00 */
[----:B------:R-:W-:-:S07]  /*41b0*/  IMAD.MOV.U32 R4, RZ, RZ, R28 ;  /* 0x000000ffff047224 */ /* 0x000fce00078e001c */
[----:B------:R-:W-:Y:S05]  /*41c0*/  CALL.REL.NOINC `($__internal_114_$__cuda_sm20_div_s64) ;  /* 0x0000002400f07944 */ /* 0x000fea0003c00000 */
[----:B------:R-:W-:-:S07]  /*41d0*/  MOV R7, R5 ;  /* 0x0000000500077202 */ /* 0x000fce0000000f00 */
.L_x_5161:
[----:B------:R-:W-:Y:S05]  /*41e0*/  BSYNC.RECONVERGENT B1 ;  /* 0x0000000000017941 */ /* 0x000fea0003800200 */
.L_x_5159:
        /* <DEDUP_REMOVED lines=18> */
[----:B------:R-:W-:-:S07]  /*4310*/  LEA R3, R7, UR5, 0x3 ;  /* 0x0000000507037c11 */ /* 0x000fce000f8e18ff */
.L_x_5162:
[----:B------:R-:W0:Y:S02]  /*4320*/  LDS.64 R4, [R3] ;  /* 0x0000000003047984 */ /* 0x000e240000000a00 */
[----:B0----5:R-:W-:-:S04]  /*4330*/  IADD3 R6, P0, PT, R8, R4, RZ ;  /* 0x0000000408067210 */ /* 0x021fc80007f1e0ff */
[----:B------:R-:W-:-:S08]  /*4340*/  IADD3.X R7, PT, PT, R9, R5, RZ, P0, !PT ;  /* 0x0000000509077210 */ /* 0x000fd000007fe4ff */
[----:B------:R-:W0:Y:S02]  /*4350*/  ATOMS.CAST.SPIN.64 P0, [R3], R4, R6 ;  /* 0x000000040300758d */ /* 0x000e240001800406 */
[----:B0-----:R-:W-:Y:S05]  /*4360*/  @!P0 BRA `(.L_x_5162) ;  /* 0xfffffffc00ec8947 */ /* 0x001fea000383ffff */
.L_x_5158:
[----:B------:R-:W-:Y:S05]  /*4370*/  BSYNC.RECONVERGENT B0 ;  /* 0x0000000000007941 */ /* 0x000fea0003800200 */
.L_x_5157:
[----:B------:R-:W0:Y:S01]  /*4380*/  LDCU.64 UR6, c[0x0][0x878] ;  /* 0x00010f00ff0677ac */ /* 0x000e220008000a00 */
[----:B------:R-:W-:-:S05]  /*4390*/  IADD3 R23, P0, PT, R31, R23, RZ ;  /* 0x000000171f177210 */ /* 0x000fca0007f1e0ff */
[----:B------:R-:W-:Y:S01]  /*43a0*/  IMAD.X R27, RZ, RZ, R27, P0 ;  /* 0x000000ffff1b7224 */ /* 0x000fe200000e061b */
[----:B0-----:R-:W-:-:S04]  /*43b0*/  ISETP.GE.U32.AND P0, PT, R23, UR6, PT ;  /* 0x0000000617007c0c */ /* 0x001fc8000bf06070 */
[----:B------:R-:W-:-:S13]  /*43c0*/  ISETP.GE.AND.EX P0, PT, R27, UR7, PT, P0 ;  /* 0x000000071b007c0c */ /* 0x000fda000bf06300 */
[----:B------:R-:W-:Y:S05]  /*43d0*/  @!P0 BRA `(.L_x_5163) ;  /* 0xffffffc000f48947 */ /* 0x000fea000383ffff */
[----:B------:R-:W-:Y:S05]  /*43e0*/  BRA `(.L_x_5104) ;  /* 0x0000001c00287947 */ /* 0x000fea0003800000 */
.L_x_5105:
        /* <DEDUP_REMOVED lines=34> */
.L_x_5165:
[----:B------:R-:W-:Y:S01]  /*4610*/  IMAD.MOV.U32 R3, RZ, RZ, R8 ;  /* 0x000000ffff037224 */ /* 0x000fe200078e0008 */
[----:B------:R-:W-:Y:S02]  /*4620*/  MOV R9, R31 ;  /* 0x0000001f00097202 */ /* 0x000fe40000000f00 */
[----:B------:R-:W-:-:S07]  /*4630*/  MOV R8, 0x4650 ;  /* 0x0000465000087802 */ /* 0x000fce0000000f00 */
[----:B------:R-:W-:Y:S05]  /*4640*/  CALL.REL.NOINC `($__internal_115_$__cuda_sm20_div_u64) ;  /* 0x00000028002c7944 */ /* 0x000fea0003c00000 */
[----:B------:R-:W-:Y:S02]  /*4650*/  IMAD.MOV.U32 R4, RZ, RZ, R0 ;  /* 0x000000ffff047224 */ /* 0x000fe400078e0000 */
[----:B------:R-:W-:-:S07]  /*4660*/  IMAD.MOV.U32 R5, RZ, RZ, R3 ;  /* 0x000000ffff057224 */ /* 0x000fce00078e0003 */
.L_x_5166:
[----:B------:R-:W-:Y:S05]  /*4670*/  BSYNC.RECONVERGENT B0 ;  /* 0x0000000000007941 */ /* 0x000fea0003800200 */
.L_x_5164:
        /* <DEDUP_REMOVED lines=14> */
.L_x_5175:
        /* <DEDUP_REMOVED lines=51> */
.L_x_5172:
[----:B------:R-:W-:Y:S01]  /*4a90*/  MOV R7, R4 ;  /* 0x0000000400077202 */ /* 0x000fe20000000f00 */
[----:B------:R-:W-:Y:S01]  /*4aa0*/  IMAD.MOV.U32 R5, RZ, RZ, R2 ;  /* 0x000000ffff057224 */ /* 0x000fe200078e0002 */
[----:B------:R-:W-:Y:S02]  /*4ab0*/  MOV R4, R28 ;  /* 0x0000001c00047202 */ /* 0x000fe40000000f00 */
[----:B------:R-:W-:-:S07]  /*4ac0*/  MOV R3, 0x4ae0 ;  /* 0x00004ae000037802 */ /* 0x000fce0000000f00 */
[----:B------:R-:W-:Y:S05]  /*4ad0*/  CALL.REL.NOINC `($__internal_114_$__cuda_sm20_div_s64) ;  /* 0x0000001c00ac7944 */ /* 0x000fea0003c00000 */
[----:B------:R-:W-:-:S07]  /*4ae0*/  IMAD.MOV.U32 R3, RZ, RZ, R5 ;  /* 0x000000ffff037224 */ /* 0x000fce00078e0005 */
.L_x_5173:
[----:B------:R-:W-:Y:S05]  /*4af0*/  BSYNC.RECONVERGENT B2 ;  /* 0x0000000000027941 */ /* 0x000fea0003800200 */
.L_x_5171:
        /* <DEDUP_REMOVED lines=16> */
.L_x_5174:
[----:B------:R-:W0:Y:S02]  /*4c00*/  LDS.64 R4, [R3] ;  /* 0x0000000003047984 */ /* 0x000e240000000a00 */
[----:B0----5:R-:W-:-:S05]  /*4c10*/  IADD3 R6, P1, PT, R8, R4, RZ ;  /* 0x0000000408067210 */ /* 0x021fca0007f3e0ff */
[----:B------:R-:W-:-:S07]  /*4c20*/  IMAD.X R7, R9, 0x1, R5, P1 ;  /* 0x0000000109077824 */ /* 0x000fce00008e0605 */
[----:B------:R-:W0:Y:S02]  /*4c30*/  ATOMS.CAST.SPIN.64 P1, [R3], R4, R6 ;  /* 0x000000040300758d */ /* 0x000e240001820406 */
[----:B0-----:R-:W-:Y:S05]  /*4c40*/  @!P1 BRA `(.L_x_5174) ;  /* 0xfffffffc00ec9947 */ /* 0x001fea000383ffff */
.L_x_5170:
[----:B------:R-:W-:Y:S05]  /*4c50*/  BSYNC.RECONVERGENT B1 ;  /* 0x0000000000017941 */ /* 0x000fea0003800200 */
.L_x_5169:
[----:B------:R-:W-:-:S04]  /*4c60*/  IADD3 R23, P1, PT, R31, R23, RZ ;  /* 0x000000171f177210 */ /* 0x000fc80007f3e0ff */
[----:B------:R-:W-:Y:S01]  /*4c70*/  IADD3.X R27, PT, PT, RZ, R27, RZ, P1, !PT ;  /* 0x0000001bff1b7210 */ /* 0x000fe20000ffe4ff */
[----:B------:R-:W-:Y:S08]  /*4c80*/  @P0 BRA `(.L_x_5175) ;  /* 0xfffffff800b40947 */ /* 0x000ff0000383ffff */
.L_x_5168:
[----:B------:R-:W-:Y:S05]  /*4c90*/  BSYNC B0 ;  /* 0x0000000000007941 */ /* 0x000fea0003800000 */
.L_x_5167:
[----:B------:R-:W-:-:S04]  /*4ca0*/  ISETP.GE.U32.AND P0, PT, R14, 0x3, PT ;  /* 0x000000030e00780c */ /* 0x000fc80003f06070 */
[----:B------:R-:W-:-:S13]  /*4cb0*/  ISETP.GE.U32.AND.EX P0, PT, R15, RZ, PT, P0 ;  /* 0x000000ff0f00720c */ /* 0x000fda0003f06100 */
[----:B------:R-:W-:Y:S05]  /*4cc0*/  @!P0 BRA `(.L_x_5104) ;  /* 0x0000001000f08947 */ /* 0x000fea0003800000 */
[----:B------:R-:W0:Y:S01]  /*4cd0*/  S2R R3, SR_CgaCtaId ;  /* 0x0000000000037919 */ /* 0x000e220000008800 */
[----:B------:R-:W-:-:S04]  /*4ce0*/  MOV R0, 0x400 ;  /* 0x0000040000007802 */ /* 0x000fc80000000f00 */
[----:B0-----:R-:W-:-:S07]  /*4cf0*/  LEA R0, R3, R0, 0x18 ;  /* 0x0000000003007211 */ /* 0x001fce00078ec0ff */
.L_x_5200:
        /* <DEDUP_REMOVED lines=47> */
.L_x_5179:
[----:B------:R-:W-:Y:S01]  /*4ff0*/  IMAD.MOV.U32 R7, RZ, RZ, R4 ;  /* 0x000000ffff077224 */ /* 0x000fe200078e0004 */
[----:B------:R-:W-:Y:S01]  /*5000*/  MOV R5, R2 ;  /* 0x0000000200057202 */ /* 0x000fe20000000f00 */
[----:B------:R-:W-:Y:S01]  /*5010*/  IMAD.MOV.U32 R4, RZ, RZ, R28 ;  /* 0x000000ffff047224 */ /* 0x000fe200078e001c */
[----:B------:R-:W-:-:S07]  /*5020*/  MOV R3, 0x5040 ;  /* 0x0000504000037802 */ /* 0x000fce0000000f00 */
[----:B------:R-:W-:Y:S05]  /*5030*/  CALL.REL.NOINC `($__internal_114_$__cuda_sm20_div_s64) ;  /* 0x0000001800547944 */ /* 0x000fea0003c00000 */
[----:B------:R-:W-:-:S07]  /*5040*/  MOV R3, R5 ;  /* 0x0000000500037202 */ /* 0x000fce0000000f00 */
.L_x_5180:
[----:B------:R-:W-:Y:S05]  /*5050*/  BSYNC.RECONVERGENT B1 ;  /* 0x0000000000017941 */ /* 0x000fea0003800200 */
.L_x_5178:
        /* <DEDUP_REMOVED lines=16> */
.L_x_5181:
[----:B------:R-:W0:Y:S02]  /*5160*/  LDS.64 R4, [R3] ;  /* 0x0000000003047984 */ /* 0x000e240000000a00 */
[----:B0----5:R-:W-:-:S04]  /*5170*/  IADD3 R6, P0, PT, R8, R4, RZ ;  /* 0x0000000408067210 */ /* 0x021fc80007f1e0ff */
[----:B------:R-:W-:-:S08]  /*5180*/  IADD3.X R7, PT, PT, R9, R5, RZ, P0, !PT ;  /* 0x0000000509077210 */ /* 0x000fd000007fe4ff */
[----:B------:R-:W0:Y:S02]  /*5190*/  ATOMS.CAST.SPIN.64 P0, [R3], R4, R6 ;  /* 0x000000040300758d */ /* 0x000e240001800406 */
[----:B0-----:R-:W-:Y:S05]  /*51a0*/  @!P0 BRA `(.L_x_5181) ;  /* 0xfffffffc00ec8947 */ /* 0x001fea000383ffff */
.L_x_5177:
[----:B------:R-:W-:Y:S05]  /*51b0*/  BSYNC.RECONVERGENT B0 ;  /* 0x0000000000007941 */ /* 0x000fea0003800200 */
.L_x_5176:
        /* <DEDUP_REMOVED lines=48> */
.L_x_5185:
[----:B------:R-:W-:Y:S01]  /*54c0*/  MOV R7, R4 ;  /* 0x0000000400077202 */ /* 0x000fe20000000f00 */
[----:B------:R-:W-:Y:S01]  /*54d0*/  IMAD.MOV.U32 R5, RZ, RZ, R2 ;  /* 0x000000ffff057224 */ /* 0x000fe200078e0002 */
[----:B------:R-:W-:Y:S02]  /*54e0*/  MOV R4, R28 ;  /* 0x0000001c00047202 */ /* 0x000fe40000000f00 */
[----:B------:R-:W-:-:S07]  /*54f0*/  MOV R3, 0x5510 ;  /* 0x0000551000037802 */ /* 0x000fce0000000f00 */
[----:B------:R-:W-:Y:S05]  /*5500*/  CALL.REL.NOINC `($__internal_114_$__cuda_sm20_div_s64) ;  /* 0x0000001400207944 */ /* 0x000fea0003c00000 */
[----:B------:R-:W-:-:S07]  /*5510*/  IMAD.MOV.U32 R3, RZ, RZ, R5 ;  /* 0x000000ffff037224 */ /* 0x000fce00078e0005 */
.L_x_5186:
[----:B------:R-:W-:Y:S05]  /*5520*/  BSYNC.RECONVERGENT B1 ;  /* 0x0000000000017941 */ /* 0x000fea0003800200 */
.L_x_5184:
        /* <DEDUP_REMOVED lines=16> */
.L_x_5187:
[----:B------:R-:W0:Y:S02]  /*5630*/  LDS.64 R4, [R3] ;  /* 0x0000000003047984 */ /* 0x000e240000000a00 */
[----:B0----5:R-:W-:-:S05]  /*5640*/  IADD3 R6, P0, PT, R8, R4, RZ ;  /* 0x0000000408067210 */ /* 0x021fca0007f1e0ff */
[----:B------:R-:W-:-:S07]  /*5650*/  IMAD.X R7, R9, 0x1, R5, P0 ;  /* 0x0000000109077824 */ /* 0x000fce00000e0605 */
[----:B------:R-:W0:Y:S02]  /*5660*/  ATOMS.CAST.SPIN.64 P0, [R3], R4, R6 ;  /* 0x000000040300758d */ /* 0x000e240001800406 */
[----:B0-----:R-:W-:Y:S05]  /*5670*/  @!P0 BRA `(.L_x_5187) ;  /* 0xfffffffc00ec8947 */ /* 0x001fea000383ffff */
.L_x_5183:
[----:B------:R-:W-:Y:S05]  /*5680*/  BSYNC.RECONVERGENT B0 ;  /* 0x0000000000007941 */ /* 0x000fea0003800200 */
.L_x_5182:
[----:B------:R-:W0:Y:S01]  /*5690*/  LDC.64 R4, c[0x0][0x6c0] ;  /* 0x0001b000ff047b82 */ /* 0x000e220000000a00 */
[----:B------:R-:W1:Y:S01]  /*56a0*/  LDCU.64 UR6, c[0x0][0x790] ;  /* 0x0000f200ff0677ac */ /* 0x000e620008000a00 */
[----:B------:R-:W-:-:S04]  /*56b0*/  IADD3 R23, P0, PT, R31, R23, RZ ;  /* 0x000000171f177210 */ /* 0x000fc80007f1e0ff */
[----:B------:R-:W-:Y:S02]  /*56c0*/  IADD3.X R27, PT, PT, RZ, R27, RZ, P0, !PT ;  /* 0x0000001bff1b7210 */ /* 0x000fe400007fe4ff */
[----:B------:R-:W2:Y:S03]  /*56d0*/  LDC.64 R8, c[0x0][0x868] ;  /* 0x00021a00ff087b82 */ /* 0x000ea60000000a00 */
[----:B-1----:R-:W-:-:S04]  /*56e0*/  IMAD R6, R27, UR6, RZ ;  /* 0x000000061b067c24 */ /* 0x002fc8000f8e02ff */
[C---:B------:R-:W-:Y:S02]  /*56f0*/  IMAD R3, R23.reuse, UR7, R6 ;  /* 0x0000000717037c24 */ /* 0x040fe4000f8e0206 */
[----:B0-----:R-:W-:Y:S01]  /*5700*/  IMAD.WIDE.U32 R4, R23, UR6, R4 ;  /* 0x0000000617047c25 */ /* 0x001fe2000f8e0004 */
        /* <DEDUP_REMOVED lines=40> */
.L_x_5191:
[----:B------:R-:W-:Y:S01]  /*5990*/  IMAD.MOV.U32 R7, RZ, RZ, R4 ;  /* 0x000000ffff077224 */ /* 0x000fe200078e0004 */
[----:B------:R-:W-:Y:S01]  /*59a0*/  MOV R5, R2 ;  /* 0x0000000200057202 */ /* 0x000fe20000000f00 */
[----:B------:R-:W-:Y:S01]  /*59b0*/  IMAD.MOV.U32 R4, RZ, RZ, R28 ;  /* 0x000000ffff047224 */ /* 0x000fe200078e001c */
[----:B------:R-:W-:-:S07]  /*59c0*/  MOV R3, 0x59e0 ;  /* 0x000059e000037802 */ /* 0x000fce0000000f00 */
[----:B------:R-:W-:Y:S05]  /*59d0*/  CALL.REL.NOINC `($__internal_114_$__cuda_sm20_div_s64) ;  /* 0x0000000c00ec7944 */ /* 0x000fea0003c00000 */
[----:B------:R-:W-:-:S07]  /*59e0*/  MOV R3, R5 ;  /* 0x0000000500037202 */ /* 0x000fce0000000f00 */
.L_x_5192:
[----:B------:R-:W-:Y:S05]  /*59f0*/  BSYNC.RECONVERGENT B1 ;  /* 0x0000000000017941 */ /* 0x000fea0003800200 */
.L_x_5190:
        /* <DEDUP_REMOVED lines=16> */
.L_x_5193:
[----:B------:R-:W0:Y:S02]  /*5b00*/  LDS.64 R4, [R3] ;  /* 0x0000000003047984 */ /* 0x000e240000000a00 */
[----:B0----5:R-:W-:-:S04]  /*5b10*/  IADD3 R6, P0, PT, R8, R4, RZ ;  /* 0x0000000408067210 */ /* 0x021fc80007f1e0ff */
[----:B------:R-:W-:-:S08]  /*5b20*/  IADD3.X R7, PT, PT, R9, R5, RZ, P0, !PT ;  /* 0x0000000509077210 */ /* 0x000fd000007fe4ff */
[----:B------:R-:W0:Y:S02]  /*5b30*/  ATOMS.CAST.SPIN.64 P0, [R3], R4, R6 ;  /* 0x000000040300758d */ /* 0x000e240001800406 */
[----:B0-----:R-:W-:Y:S05]  /*5b40*/  @!P0 BRA `(.L_x_5193) ;  /* 0xfffffffc00ec8947 */ /* 0x001fea000383ffff */
.L_x_5189:
[----:B------:R-:W-:Y:S05]  /*5b50*/  BSYNC.RECONVERGENT B0 ;  /* 0x0000000000007941 */ /* 0x000fea0003800200 */
.L_x_5188:
        /* <DEDUP_REMOVED lines=48> */
.L_x_5197:
[----:B------:R-:W-:Y:S01]  /*5e60*/  MOV R7, R4 ;  /* 0x0000000400077202 */ /* 0x000fe20000000f00 */
[----:B------:R-:W-:Y:S01]  /*5e70*/  IMAD.MOV.U32 R5, RZ, RZ, R2 ;  /* 0x000000ffff057224 */ /* 0x000fe200078e0002 */
[----:B------:R-:W-:Y:S02]  /*5e80*/  MOV R4, R28 ;  /* 0x0000001c00047202 */ /* 0x000fe40000000f00 */
[----:B------:R-:W-:-:S07]  /*5e90*/  MOV R3, 0x5eb0 ;  /* 0x00005eb000037802 */ /* 0x000fce0000000f00 */
[----:B------:R-:W-:Y:S05]  /*5ea0*/  CALL.REL.NOINC `($__internal_114_$__cuda_sm20_div_s64) ;  /* 0x0000000800b87944 */ /* 0x000fea0003c00000 */
[----:B------:R-:W-:-:S07]  /*5eb0*/  IMAD.MOV.U32 R3, RZ, RZ, R5 ;  /* 0x000000ffff037224 */ /* 0x000fce00078e0005 */
.L_x_5198:
[----:B------:R-:W-:Y:S05]  /*5ec0*/  BSYNC.RECONVERGENT B1 ;  /* 0x0000000000017941 */ /* 0x000fea0003800200 */
.L_x_5196:
        /* <DEDUP_REMOVED lines=16> */
.L_x_5199:
[----:B------:R-:W0:Y:S02]  /*5fd0*/  LDS.64 R4, [R3] ;  /* 0x0000000003047984 */ /* 0x000e240000000a00 */
[----:B0----5:R-:W-:-:S05]  /*5fe0*/  IADD3 R6, P0, PT, R8, R4, RZ ;  /* 0x0000000408067210 */ /* 0x021fca0007f1e0ff */
[----:B------:R-:W-:-:S07]  /*5ff0*/  IMAD.X R7, R9, 0x1, R5, P0 ;  /* 0x0000000109077824 */ /* 0x000fce00000e0605 */
[----:B------:R-:W0:Y:S02]  /*6000*/  ATOMS.CAST.SPIN.64 P0, [R3], R4, R6 ;  /* 0x000000040300758d */ /* 0x000e240001800406 */
[----:B0-----:R-:W-:Y:S05]  /*6010*/  @!P0 BRA `(.L_x_5199) ;  /* 0xfffffffc00ec8947 */ /* 0x001fea000383ffff */
.L_x_5195:
[----:B------:R-:W-:Y:S05]  /*6020*/  BSYNC.RECONVERGENT B0 ;  /* 0x0000000000007941 */ /* 0x000fea0003800200 */
.L_x_5194:
[----:B------:R-:W0:Y:S01]  /*6030*/  LDCU.64 UR6, c[0x0][0x878] ;  /* 0x00010f00ff0677ac */ /* 0x000e220008000a00 */
[----:B------:R-:W-:-:S04]  /*6040*/  IADD3 R23, P0, PT, R31, R23, RZ ;  /* 0x000000171f177210 */ /* 0x000fc80007f1e0ff */
[----:B------:R-:W-:Y:S02]  /*6050*/  IADD3.X R27, PT, PT, RZ, R27, RZ, P0, !PT ;  /* 0x0000001bff1b7210 */ /* 0x000fe400007fe4ff */
[----:B0-----:R-:W-:-:S04]  /*6060*/  ISETP.GE.U32.AND P0, PT, R23, UR6, PT ;  /* 0x0000000617007c0c */ /* 0x001fc8000bf06070 */
[----:B------:R-:W-:-:S13]  /*6070*/  ISETP.GE.AND.EX P0, PT, R27, UR7, PT, P0 ;  /* 0x000000071b007c0c */ /* 0x000fda000bf06300 */
[----:B------:R-:W-:Y:S05]  /*6080*/  @!P0 BRA `(.L_x_5200) ;  /* 0xffffffec001c8947 */ /* 0x000fea000383ffff */
.L_x_5104:
        /* <DEDUP_REMOVED lines=40> */
.L_x_5202:
[----:B------:R-:W-:Y:S01]  /*6310*/  MOV R3, R8 ;  /* 0x0000000800037202 */ /* 0x000fe20000000f00 */
[----:B------:R-:W-:Y:S01]  /*6320*/  IMAD.MOV.U32 R9, RZ, RZ, R29 ;  /* 0x000000ffff097224 */ /* 0x000fe200078e001d */
[----:B------:R-:W-:-:S07]  /*6330*/  MOV R8, 0x6350 ;  /* 0x0000635000087802 */ /* 0x000fce0000000f00 */
[----:B------:R-:W-:Y:S05]  /*6340*/  CALL.REL.NOINC `($__internal_115_$__cuda_sm20_div_u64) ;  /* 0x0000000800ec7944 */ /* 0x000fea0003c00000 */
[----:B------:R-:W-:Y:S01]  /*6350*/  MOV R4, R0 ;  /* 0x0000000000047202 */ /* 0x000fe20000000f00 */
[----:B------:R-:W-:-:S07]  /*6360*/  IMAD.MOV.U32 R5, RZ, RZ, R3 ;  /* 0x000000ffff057224 */ /* 0x000fce00078e0003 */
.L_x_5203:
[----:B------:R-:W-:Y:S05]  /*6370*/  BSYNC.RECONVERGENT B0 ;  /* 0x0000000000007941 */ /* 0x000fea0003800200 */
.L_x_5201:
        /* <DEDUP_REMOVED lines=28> */
.L_x_5206:
        /* <DEDUP_REMOVED lines=14> */
.L_x_5205:
[----:B------:R-:W-:Y:S05]  /*6620*/  BSYNC.RECONVERGENT B0 ;  /* 0x0000000000007941 */ /* 0x000fea0003800200 */
.L_x_5204:
[----:B------:R-:W-:Y:S05]  /*6630*/  @!P0 EXIT ;  /* 0x000000000000894d */ /* 0x000fea0003800000 */
[----:B------:R-:W1:Y:S01]  /*6640*/  S2UR UR5, SR_CgaCtaId ;  /* 0x00000000000579c3 */ /* 0x000e620000008800 */
[----:B------:R-:W-:Y:S01]  /*6650*/  UMOV UR4, 0x400 ;  /* 0x0000040000047882 */ /* 0x000fe20000000000 */
[----:B------:R-:W2:Y:S01]  /*6660*/  LDCU.64 UR6, c[0x0][0x450] ;  /* 0x00008a00ff0677ac */ /* 0x000ea20008000a00 */
[----:B------:R-:W3:Y:S02]  /*6670*/  LDCU.128 UR12, c[0x0][0x380] ;  /* 0x00007000ff0c77ac */ /* 0x000ee40008000c00 */
[----:B-123--:R-:W-:-:S12]  /*6680*/  ULEA UR4, UR5, UR4, 0x18 ;  /* 0x0000000405047291 */ /* 0x00efd8000f8ec0ff */
.L_x_5207:
        /* <DEDUP_REMOVED lines=48> */
        .weak           $__internal_114_$__cuda_sm20_div_s64
        .type           $__internal_114_$__cuda_sm20_div_s64,@function
        .size           $__internal_114_$__cuda_sm20_div_s64,($__internal_115_$__cuda_sm20_div_u64 - $__internal_114_$__cuda_sm20_div_s64)
$__internal_114_$__cuda_sm20_div_s64:
        /* <DEDUP_REMOVED lines=86> */
[----:B------:R-:W-:Y:S06]  /*6ef0*/  RET.REL.NODEC R8 `(_ZN2at4cuda17kernelHistogram1DIlalLi1ELi2ELin1ELNS0_23CUDAHistogramMemoryTypeE0EZNS0_21CUDA_tensor_histogramIlaLb0EEEbNS_6TensorES4_S4_lNS_14AccumulateTypeIT0_Lb1EE4typeES8_NS0_13TensorArgTypeES9_S9_EUllE_EEvNS0_6detail10TensorInfoIT_T1_EESF_NSC_IKS6_SE_EElS8_S8_SE_T6_) ;  /* 0xffffff9008407950 */ /* 0x000fec0003c3ffff */
        .weak           $__internal_115_$__cuda_sm20_div_u64
        .type           $__internal_115_$__cuda_sm20_div_u64,@function
        .size           $__internal_115_$__cuda_sm20_div_u64,(.L_x_6491 - $__internal_115_$__cuda_sm20_div_u64)
$__internal_115_$__cuda_sm20_div_u64:
        /* <DEDUP_REMOVED lines=72> */
[----:B------:R-:W-:Y:S06]  /*7380*/  RET.REL.NODEC R4 `(_ZN2at4cuda17kernelHistogram1DIlalLi1ELi2ELin1ELNS0_23CUDAHistogramMemoryTypeE0EZNS0_21CUDA_tensor_histogramIlaLb0EEEbNS_6TensorES4_S4_lNS_14AccumulateTypeIT0_Lb1EE4typeES8_NS0_13TensorArgTypeES9_S9_EUllE_EEvNS0_6detail10TensorInfoIT_T1_EESF_NSC_IKS6_SE_EElS8_S8_SE_T6_) ;  /* 0xffffff8c041c7950 */ /* 0x000fec0003c3ffff */
.L_x_5208:
        /* <DEDUP_REMOVED lines=15> */
.L_x_6491:


//--------------------- .text._ZN2at4cuda17kernelHistogram1DIfalLi1ELi2ELin1ELNS0_23CUDAHistogramMemoryTypeE1EZNS0_21CUDA_tensor_histogramIfaLb1EEEbNS_6TensorES4_S4_lNS_14AccumulateTypeIT0_Lb1EE4typeES8_NS0_13TensorArgTypeES9_S9_EUllE0_EEvNS0_6detail10TensorInfoIT_T1_EESF_NSC_IKS6_SE_EElS8_S8_SE_T6_ --------------------------
	.section	.text._ZN2at4cuda17kernelHistogram1DIfalLi1ELi2ELin1ELNS0_23CUDAHistogramMemoryTypeE1EZNS0_21CUDA_tensor_histogramIfaLb1EEEbNS_6TensorES4_S4_lNS_14AccumulateTypeIT0_Lb1EE4typeES8_NS0_13TensorArgTypeES9_S9_EUllE0_EEvNS0_6detail10TensorInfoIT_T1_EESF_NSC_IKS6_SE_EElS8_S8_SE_T6_,"ax",@progbits
	.align	128
        .global         _ZN2at4cuda17kernelHistogram1DIfalLi1ELi2ELin1ELNS0_23CUDAHistogramMemoryTypeE1EZNS0_21CUDA_tensor_histogramIfaLb1EEEbNS_6TensorES4_S4_lNS_14AccumulateTypeIT0_Lb1EE4typeES8_NS0_13TensorArgTypeES9_S9_EUllE0_EEvNS0_6detail10TensorInfoIT_T1_EESF_NSC_IKS6_SE_EElS8_S8_SE_T6_
        .type           _ZN2at4cuda17kernelHistogram1DIfalLi1ELi2ELin1ELNS0_23CUDAHistogramMemoryTypeE1EZNS0_21CUDA_tensor_histogramIfaLb1EEEbNS_6TensorES4_S4_lNS_14AccumulateTypeIT0_Lb1EE4typeES8_NS0_13TensorArgTypeES9_S9_EUllE0_EEvNS0_6detail10TensorInfoIT_T1_EESF_NSC_IKS6_SE_EElS8_S8_SE_T6_,@function
        .size           _ZN2at4cuda17kernelHistogram1DIfalLi1ELi2ELin1ELNS0_23CUDAHistogramMemoryTypeE1EZNS0_21CUDA_tensor_histogramIfaLb1EEEbNS_6TensorES4_S4_lNS_14AccumulateTypeIT0_Lb1EE4typeES8_NS0_13TensorArgTypeES9_S9_EUllE0_EEvNS0_6detail10TensorInfoIT_T1_EESF_NSC_IKS6_SE_EElS8_S8_SE_T6_,(.L_x_6492 - _ZN2at4cuda17kernelHistogram1DIfalLi1ELi2ELin1ELNS0_23CUDAHistogramMemoryTypeE1EZNS0_21CUDA_tensor_histogramIfaLb1EEEbNS_6TensorES4_S4_lNS_14AccumulateTypeIT0_Lb1EE4typeES8_NS0_13TensorArgTypeES9_S9_EUllE0_EEvNS0_6detail10TensorInfoIT_T1_EESF_NSC_IKS6_SE_EElS8_S8_SE_T6_)
        .other          _ZN2at4cuda17kernelHistogram1DIfalLi1ELi2ELin1ELNS0_23CUDAHistogramMemoryTypeE1EZNS0_21CUDA_tensor_histogramIfaLb1EEEbNS_6TensorES4_S4_lNS_14AccumulateTypeIT0_Lb1EE4typeES8_NS0_13TensorArgTypeES9_S9_EUllE0_EEvNS0_6detail10TensorInfoIT_T1_EESF_NSC_IKS6_SE_EElS8_S8_SE_T6_,@"STO_CUDA_ENTRY STV_DEFAULT"
_ZN2at4cuda17kernelHistogram1DIfalLi1ELi2ELin1ELNS0_23CUDAHistogramMemoryTypeE1EZNS0_21CUDA_tensor_histogramIfaLb1EEEbNS_6TensorES4_S4_lNS_14AccumulateTypeIT0_Lb1EE4typeES8_NS0_13TensorArgTypeES9_S9_EUllE0_EEvNS0_6detail10TensorInfoIT_T1_EESF_NSC_IKS6_SE_EElS8_S8_SE_T6_:
.text._ZN2at4cuda17kernelHistogram1DIfalLi1ELi2ELin1ELNS0_23CUDAHistogramMemoryTypeE1EZNS0_21CUDA_tensor_histogramIfaLb1EEEbNS_6TensorES4_S4_lNS_14AccumulateTypeIT0_Lb1EE4typeES8_NS0_13TensorArgTypeES9_S9_EUllE0_EEvNS0_6detail10TensorInfoIT_T1_EESF_NSC_IKS6_SE_EElS8_S8_SE_T6_:
        /* <DEDUP_REMOVED lines=22> */
.L_x_5264:
        /* <DEDUP_REMOVED lines=24> */
.L_x_5235:
        /* <DEDUP_REMOVED lines=33> */
.L_x_5212:
[----:B------:R-:W-:Y:S01]  /*04f0*/  MOV R24, R14 ;  /* 0x0000000e00187202 */ /* 0x000fe20000000f00 */
[----:B------:R-:W-:Y:S01]  /*0500*/  IMAD.MOV.U32 R20, RZ, RZ, R9 ;  /* 0x000000ffff147224 */ /* 0x000fe200078e0009 */
[----:B------:R-:W-:Y:S01]  /*0510*/  MOV R11, R16 ;  /* 0x00000010000b7202 */ /* 0x000fe20000000f00 */
[----:B------:R-:W-:Y:S01]  /*0520*/  IMAD.MOV.U32 R10, RZ, RZ, R17 ;  /* 0x000000ffff0a7224 */ /* 0x000fe200078e0011 */
[----:B------:R-:W-:-:S07]  /*0530*/  MOV R7, 0x550 ;  /* 0x0000055000077802 */ /* 0x000fce0000000f00 */
[----:B------:R-:W-:Y:S05]  /*0540*/  CALL.REL.NOINC `($__internal_116_$__cuda_sm20_div_s64) ;  /* 0x0000003400fc7944 */ /* 0x000fea0003c00000 */
        /* <DEDUP_REMOVED lines=10> */
.L_x_5213:
[----:B------:R-:W-:Y:S05]  /*05f0*/  BSYNC.RECONVERGENT B0 ;  /* 0x0000000000007941 */ /* 0x000fea0003800200 */
.L_x_5211:
        /* <DEDUP_REMOVED lines=38> */
.L_x_5215:
[----:B------:R-:W-:Y:S01]  /*0860*/  MOV R24, R30 ;  /* 0x0000001e00187202 */ /* 0x000fe20000000f00 */
[----:B------:R-:W-:Y:S01]  /*0870*/  IMAD.MOV.U32 R20, RZ, RZ, R31 ;  /* 0x000000ffff147224 */ /* 0x000fe200078e001f */
[----:B------:R-:W-:Y:S01]  /*0880*/  MOV R11, R16 ;  /* 0x00000010000b7202 */ /* 0x000fe20000000f00 */
[----:B------:R-:W-:Y:S01]  /*0890*/  IMAD.MOV.U32 R10, RZ, RZ, R17 ;  /* 0x000000ffff0a7224 */ /* 0x000fe200078e0011 */
[----:B------:R-:W-:-:S07]  /*08a0*/  MOV R7, 0x8c0 ;  /* 0x000008c000077802 */ /* 0x000fce0000000f00 */
[----:B------:R-:W-:Y:S05]  /*08b0*/  CALL.REL.NOINC `($__internal_116_$__cuda_sm20_div_s64) ;  /* 0x0000003400207944 */ /* 0x000fea0003c00000 */
        /* <DEDUP_REMOVED lines=11> */
.L_x_5216:
[----:B------:R-:W-:Y:S05]  /*0970*/  BSYNC.RECONVERGENT B0 ;  /* 0x0000000000007941 */ /* 0x000fea0003800200 */
.L_x_5214:
        /* <DEDUP_REMOVED lines=38> */
.L_x_5218:
[----:B------:R-:W-:Y:S01]  /*0be0*/  IMAD.MOV.U32 R24, RZ, RZ, R16 ;  /* 0x000000ffff187224 */ /* 0x000fe200078e0010 */
[----:B------:R-:W-:Y:S01]  /*0bf0*/  MOV R20, R17 ;  /* 0x0000001100147202 */ /* 0x000fe20000000f00 */
[----:B------:R-:W-:Y:S01]  /*0c00*/  IMAD.MOV.U32 R11, RZ, RZ, R12 ;  /* 0x000000ffff0b7224 */ /* 0x000fe200078e000c */
[----:B------:R-:W-:Y:S02]  /*0c10*/  MOV R10, R13 ;  /* 0x0000000d000a7202 */ /* 0x000fe40000000f00 */
[----:B------:R-:W-:-:S07]  /*0c20*/  MOV R7, 0xc40 ;  /* 0x00000c4000077802 */ /* 0x000fce0000000f00 */
[----:B------:R-:W-:Y:S05]  /*0c30*/  CALL.REL.NOINC `($__internal_116_$__cuda_sm20_div_s64) ;  /* 0x0000003000407944 */ /* 0x000fea0003c00000 */
        /* <DEDUP_REMOVED lines=11> */
.L_x_5219:
[----:B------:R-:W-:Y:S05]  /*0cf0*/  BSYNC.RECONVERGENT B0 ;  /* 0x0000000000007941 */ /* 0x000fea0003800200 */
.L_x_5217:
        /* <DEDUP_REMOVED lines=37> */
.L_x_5221:
        /* <DEDUP_REMOVED lines=17> */
.L_x_5222:
[----:B------:R-:W-:Y:S05]  /*1060*/  BSYNC.RECONVERGENT B0 ;  /* 0x0000000000007941 */ /* 0x000fea0003800200 */
.L_x_5220:
        /* <DEDUP_REMOVED lines=38> */
.L_x_5224:
        /* <DEDUP_REMOVED lines=17> */
.L_x_5225:
[----:B------:R-:W-:Y:S05]  /*13e0*/  BSYNC.RECONVERGENT B0 ;  /* 0x0000000000007941 */ /* 0x000fea0003800200 */
.L_x_5223:
        /* <DEDUP_REMOVED lines=38> */
.L_x_5227:
        /* <DEDUP_REMOVED lines=17> */
.L_x_5228:
[----:B------:R-:W-:Y:S05]  /*1760*/  BSYNC.RECONVERGENT B0 ;  /* 0x0000000000007941 */ /* 0x000fea0003800200 */
.L_x_5226:
        /* <DEDUP_REMOVED lines=39> */
.L_x_5230:
        /* <DEDUP_REMOVED lines=17> */
.L_x_5231:
[----:B------:R-:W-:Y:S05]  /*1af0*/  BSYNC.RECONVERGENT B0 ;  /* 0x0000000000007941 */ /* 0x000fea0003800200 */
.L_x_5229:
        /* <DEDUP_REMOVED lines=38> */
.L_x_5233:
        /* <DEDUP_REMOVED lines=17> */
.L_x_5234:
[----:B------:R-:W-:Y:S05]  /*1e70*/  BSYNC.RECONVERGENT B0 ;  /* 0x0000000000007941 */ /* 0x000fea0003800200 */
.L_x_5232:
        /* <DEDUP_REMOVED lines=11> */
.L_x_5210:
        /* <DEDUP_REMOVED lines=35> */
.L_x_5238:
        /* <DEDUP_REMOVED lines=16> */
.L_x_5239:
[----:B------:R-:W-:Y:S05]  /*2260*/  BSYNC.RECONVERGENT B0 ;  /* 0x0000000000007941 */ /* 0x000fea0003800200 */
.L_x_5237:
        /* <DEDUP_REMOVED lines=38> */
.L_x_5241:
        /* <DEDUP_REMOVED lines=17> */
.L_x_5242:
[----:B------:R-:W-:Y:S05]  /*25e0*/  BSYNC.RECONVERGENT B0 ;  /* 0x0000000000007941 */ /* 0x000fea0003800200 */
.L_x_5240:
        /* <DEDUP_REMOVED lines=38> */
.L_x_5244:
        /* <DEDUP_REMOVED lines=17> */
.L_x_5245:
[----:B------:R-:W-:Y:S05]  /*2960*/  BSYNC.RECONVERGENT B0 ;  /* 0x0000000000007941 */ /* 0x000fea0003800200 */
.L_x_5243:
        /* <DEDUP_REMOVED lines=38> */
.L_x_5247:
        /* <DEDUP_REMOVED lines=17> */
.L_x_5248:
[----:B------:R-:W-:Y:S05]  /*2ce0*/  BSYNC.RECONVERGENT B0 ;  /* 0x0000000000007941 */ /* 0x000fea0003800200 */
.L_x_5246:
        /* <DEDUP_REMOVED lines=8> */
.L_x_5236:
        /* <DEDUP_REMOVED lines=36> */
.L_x_5251:
[----:B------:R-:W-:Y:S01]  /*2fb0*/  IMAD.MOV.U32 R24, RZ, RZ, R14 ;  /* 0x000000ffff187224 */ /* 0x000fe200078e000e */
[----:B------:R-:W-:Y:S01]  /*2fc0*/  MOV R20, R9 ;  /* 0x0000000900147202 */ /* 0x000fe20000000f00 */
[----:B------:R-:W-:Y:S01]  /*2fd0*/  IMAD.MOV.U32 R11, RZ, RZ, R16 ;  /* 0x000000ffff0b7224 */ /* 0x000fe200078e0010 */
[----:B------:R-:W-:Y:S02]  /*2fe0*/  MOV R10, R17 ;  /* 0x00000011000a7202 */ /* 0x000fe40000000f00 */
[----:B------:R-:W-:-:S07]  /*2ff0*/  MOV R7, 0x3010 ;  /* 0x0000301000077802 */ /* 0x000fce0000000f00 */
[----:B------:R-:W-:Y:S05]  /*3000*/  CALL.REL.NOINC `($__internal_116_$__cuda_sm20_div_s64) ;  /* 0x0000000c004c7944 */ /* 0x000fea0003c00000 */
        /* <DEDUP_REMOVED lines=10> */
.L_x_5252:
[----:B------:R-:W-:Y:S05]  /*30b0*/  BSYNC.RECONVERGENT B0 ;  /* 0x0000000000007941 */ /* 0x000fea0003800200 */
.L_x_5250:
        /* <DEDUP_REMOVED lines=39> */
.L_x_5254:
        /* <DEDUP_REMOVED lines=17> */
.L_x_5255:
[----:B------:R-:W-:Y:S05]  /*3440*/  BSYNC.RECONVERGENT B0 ;  /* 0x0000000000007941 */ /* 0x000fea0003800200 */
.L_x_5253:
[----:B------:R0:W1:Y:S02]  /*3450*/  LDC.64 R6, c[0x0][R4+0x450] ;  /* 0x0001140004067b82 */ /* 0x0000640000000a00 */
[----:B0-----:R-:W-:Y:S02]  /*3460*/  IMAD.MOV.U32 R4, RZ, RZ, R28 ;  /* 0x000000ffff047224 */ /* 0x001fe400078e001c */
[-C--:B-1----:R-:W-:Y:S02]  /*3470*/  IMAD R7, R7, R15.reuse, RZ ;  /* 0x0000000f07077224 */ /* 0x082fe400078e02ff */
[----:B------:R-:W-:-:S04]  /*3480*/  IMAD.WIDE.U32 R10, R6, R15, R4 ;  /* 0x0000000f060a7225 */ /* 0x000fc800078e0004 */
[----:B------:R-:W-:Y:S01]  /*3490*/  IMAD R7, R6, R17, R7 ;  /* 0x0000001106077224 */ /* 0x000fe200078e0207 */
[----:B------:R-:W-:-:S03]  /*34a0*/  MOV R12, R10 ;  /* 0x0000000a000c7202 */ /* 0x000fc60000000f00 */
[----:B------:R-:W-:-:S07]  /*34b0*/  IMAD.IADD R8, R11, 0x1, R7 ;  /* 0x000000010b087824 */ /* 0x000fce00078e0207 */
.L_x_5249:
        /* <DEDUP_REMOVED lines=35> */
.L_x_5257:
        /* <DEDUP_REMOVED lines=15> */
.L_x_5258:
[----:B------:R-:W-:Y:S05]  /*37e0*/  BSYNC.RECONVERGENT B0 ;  /* 0x0000000000007941 */ /* 0x000fea0003800200 */
.L_x_5256:
[----:B------:R-:W0:Y:S01]  /*37f0*/  LDC.64 R4, c[0x0][R4+0x450] ;  /* 0x0001140004047b82 */ /* 0x000e220000000a00 */
[----:B------:R-:W-:Y:S02]  /*3800*/  IMAD.MOV.U32 R13, RZ, RZ, R8 ;  /* 0x000000ffff0d7224 */ /* 0x000fe400078e0008 */
[-C--:B0-----:R-:W-:Y:S02]  /*3810*/  IMAD R5, R5, R6.reuse, RZ ;  /* 0x0000000605057224 */ /* 0x081fe400078e02ff */
[----:B------:R-:W-:-:S04]  /*3820*/  IMAD.WIDE.U32 R12, R4, R6, R12 ;  /* 0x00000006040c7225 */ /* 0x000fc800078e000c */
[----:B------:R-:W-:-:S05]  /*3830*/  IMAD R5, R4, R15, R5 ;  /* 0x0000000f04057224 */ /* 0x000fca00078e0205 */
[----:B------:R-:W-:-:S07]  /*3840*/  IADD3 R8, PT, PT, R13, R5, RZ ;  /* 0x000000050d087210 */ /* 0x000fce0007ffe0ff */
.L_x_5209:
        /* <DEDUP_REMOVED lines=48> */
.L_x_5262:
[----:B------:R-:W-:Y:S01]  /*3b50*/  IMAD.U32 R11, RZ, RZ, UR6 ;  /* 0x00000006ff0b7e24 */ /* 0x000fe2000f8e00ff */
[----:B------:R-:W-:Y:S02]  /*3b60*/  MOV R10, UR7 ;  /* 0x00000007000a7c02 */ /* 0x000fe40008000f00 */
[----:B------:R-:W-:-:S07]  /*3b70*/  MOV R7, 0x3b90 ;  /* 0x00003b9000077802 */ /* 0x000fce0000000f00 */
[----:B------:R-:W-:Y:S05]  /*3b80*/  CALL.REL.NOINC `($__internal_116_$__cuda_sm20_div_s64) ;  /* 0x00000000006c7944 */ /* 0x000fea0003c00000 */
[----:B------:R-:W-:-:S07]  /*3b90*/  IMAD.MOV.U32 R5, RZ, RZ, R10 ;  /* 0x000000ffff057224 */ /* 0x000fce00078e000a */
.L_x_5263:
[----:B------:R-:W-:Y:S05]  /*3ba0*/  BSYNC.RECONVERGENT B1 ;  /* 0x0000000000017941 */ /* 0x000fea0003800200 */
.L_x_5261:
        /* <DEDUP_REMOVED lines=14> */
[----:B------:R-:W-:Y:S02]  /*3c90*/  LEA.HI.X R7, R4, UR17, R5, 0x2, P0 ;  /* 0x0000001104077c11 */ /* 0x000fe400080f1405 */
[----:B------:R-:W-:-:S05]  /*3ca0*/  MOV R5, 0x3f800000 ;  /* 0x3f80000000057802 */ /* 0x000fca0000000f00 */
[----:B------:R0:W-:Y:S02]  /*3cb0*/  REDG.E.ADD.F32.FTZ.RN.STRONG.GPU desc[UR10][R6.64], R5 ;  /* 0x00000005060079a6 */ /* 0x0001e4000c12f30a */
.L_x_5260:
[----:B------:R-:W-:Y:S05]  /*3cc0*/  BSYNC.RECONVERGENT B0 ;  /* 0x0000000000007941 */ /* 0x000fea0003800200 */
.L_x_5259:
[----:B------:R-:W1:Y:S01]  /*3cd0*/  LDCU.64 UR14, c[0x0][0x878] ;  /* 0x00010f00ff0e77ac */ /* 0x000e620008000a00 */
[----:B------:R-:W-:-:S05]  /*3ce0*/  IADD3 R0, P0, PT, R3, R0, RZ ;  /* 0x0000000003007210 */ /* 0x000fca0007f1e0ff */
[----:B------:R-:W-:Y:S01]  /*3cf0*/  IMAD.X R2, RZ, RZ, R2, P0 ;  /* 0x000000ffff027224 */ /* 0x000fe200000e0602 */
[----:B-1----:R-:W-:-:S04]  /*3d00*/  ISETP.GE.U32.AND P0, PT, R0, UR14, PT ;  /* 0x0000000e00007c0c */ /* 0x002fc8000bf06070 */
[----:B------:R-:W-:-:S13]  /*3d10*/  ISETP.GE.AND.EX P0, PT, R2, UR15, PT, P0 ;  /* 0x0000000f02007c0c */ /* 0x000fda000bf06300 */
[----:B------:R-:W-:Y:S05]  /*3d20*/  @!P0 BRA `(.L_x_5264) ;  /* 0xffffffc4000c8947 */ /* 0x000fea000383ffff */
[----:B------:R-:W-:Y:S05]  /*3d30*/  EXIT ;  /* 0x000000000000794d */ /* 0x000fea0003800000 */
        .weak           $__internal_116_$__cuda_sm20_div_s64
        .type           $__internal_116_$__cuda_sm20_div_s64,@function
        .size           $__internal_116_$__cuda_sm20_div_s64,(.L_x_6492 - $__internal_116_$__cuda_sm20_div_s64)
$__internal_116_$__cuda_sm20_div_s64:
        /* <DEDUP_REMOVED lines=43> */
[----:B------:R-:W-:Y:S02]  /*3ff0*/  HFMA2 R23, -RZ, RZ, 0, 0 ;  /* 0x00000000ff177431 */ /* 0x000fe400000001ff */
[----:B------:R-:W-:Y:S01]  /*4000*/  IMAD.HI.U32 R22, R21, R25, RZ ;  /* 0x0000001915167227 */ /* 0x000fe200078e00ff */
[----:B------:R-:W-:-:S03]  /*4010*/  IADD3.X R6, PT, PT, RZ, RZ, R6, P3, P1 ;  /* 0x000000ffff067210 */ /* 0x000fc60001fe2406 */
        /* <DEDUP_REMOVED lines=40> */
[----:B------:R-:W-:Y:S05]  /*42a0*/  RET.REL.NODEC R6 `(_ZN2at4cuda17kernelHistogram1DIfalLi1ELi2ELin1ELNS0_23CUDAHistogramMemoryTypeE1EZNS0_21CUDA_tensor_histogramIfaLb1EEEbNS_6TensorES4_S4_lNS_14AccumulateTypeIT0_Lb1EE4typeES8_NS0_13TensorArgTypeES9_S9_EUllE0_EEvNS0_6detail10TensorInfoIT_T1_EESF_NSC_IKS6_SE_EElS8_S8_SE_T6_) ;  /* 0xffffffbc06547950 */ /* 0x000fea0003c3ffff */
.L_x_5265:
        /* <DEDUP_REMOVED lines=13> */
.L_x_6492:


//--------------------- .text._ZN2at4cuda17kernelHistogram1DIfalLi1ELi2ELin1ELNS0_23CUDAHistogramMemoryTypeE0EZNS0_21CUDA_tensor_histogramIfaLb1EEEbNS_6TensorES4_S4_lNS_14AccumulateTypeIT0_Lb1EE4typeES8_NS0_13TensorArgTypeES9_S9_EUllE0_EEvNS0_6detail10TensorInfoIT_T1_EESF_NSC_IKS6_SE_EElS8_S8_SE_T6_ --------------------------
	.section	.text._ZN2at4cuda17kernelHistogram1DIfalLi1ELi2ELin1ELNS0_23CUDAHistogramMemoryTypeE0EZNS0_21CUDA_tensor_histogramIfaLb1EEEbNS_6TensorES4_S4_lNS_14AccumulateTypeIT0_Lb1EE4typeES8_NS0_13TensorArgTypeES9_S9_EUllE0_EEvNS0_6detail10TensorInfoIT_T1_EESF_NSC_IKS6_SE_EElS8_S8_SE_T6_,"ax",@progbits
	.align	128
        .global         _ZN2at4cuda17kernelHistogram1DIfalLi1ELi2ELin1ELNS0_23CUDAHistogramMemoryTypeE0EZNS0_21CUDA_tensor_histogramIfaLb1EEEbNS_6TensorES4_S4_lNS_14AccumulateTypeIT0_Lb1EE4typeES8_NS0_13TensorArgTypeES9_S9_EUllE0_EEvNS0_6detail10TensorInfoIT_T1_EESF_NSC_IKS6_SE_EElS8_S8_SE_T6_
        .type           _ZN2at4cuda17kernelHistogram1DIfalLi1ELi2ELin1ELNS0_23CUDAHistogramMemoryTypeE0EZNS0_21CUDA_tensor_histogramIfaLb1EEEbNS_6TensorES4_S4_lNS_14AccumulateTypeIT0_Lb1EE4typeES8_NS0_13TensorArgTypeES9_S9_EUllE0_EEvNS0_6detail10TensorInfoIT_T1_EESF_NSC_IKS6_SE_EElS8_S8_SE_T6_,@function
        .size           _ZN2at4cuda17kernelHistogram1DIfalLi1ELi2ELin1ELNS0_23CUDAHistogramMemoryTypeE0EZNS0_21CUDA_tensor_histogramIfaLb1EEEbNS_6TensorES4_S4_lNS_14AccumulateTypeIT0_Lb1EE4typeES8_NS0_13TensorArgTypeES9_S9_EUllE0_EEvNS0_6detail10TensorInfoIT_T1_EESF_NSC_IKS6_SE_EElS8_S8_SE_T6_,(.L_x_6494 - _ZN2at4cuda17kernelHistogram1DIfalLi1ELi2ELin1ELNS0_23CUDAHistogramMemoryTypeE0EZNS0_21CUDA_tensor_histogramIfaLb1EEEbNS_6TensorES4_S4_lNS_14AccumulateTypeIT0_Lb1EE4typeES8_NS0_13TensorArgTypeES9_S9_EUllE0_EEvNS0_6detail10TensorInfoIT_T1_EESF_NSC_IKS6_SE_EElS8_S8_SE_T6_)
        .other          _ZN2at4cuda17kernelHistogram1DIfalLi1ELi2ELin1ELNS0_23CUDAHistogramMemoryTypeE0EZNS0_21CUDA_tensor_histogramIfaLb1EEEbNS_6TensorES4_S4_lNS_14AccumulateTypeIT0_Lb1EE4typeES8_NS0_13TensorArgTypeES9_S9_EUllE0_EEvNS0_6detail10TensorInfoIT_T1_EESF_NSC_IKS6_SE_EElS8_S8_SE_T6_,@"STO_CUDA_ENTRY STV_DEFAULT"
_ZN2at4cuda17kernelHistogram1DIfalLi1ELi2ELin1ELNS0_23CUDAHistogramMemoryTypeE0EZNS0_21CUDA_tensor_histogramIfaLb1EEEbNS_6TensorES4_S4_lNS_14AccumulateTypeIT0_Lb1EE4typeES8_NS0_13TensorArgTypeES9_S9_EUllE0_EEvNS0_6detail10TensorInfoIT_T1_EESF_NSC_IKS6_SE_EElS8_S8_SE_T6_:
.text._ZN2at4cuda17kernelHistogram1DIfalLi1ELi2ELin1ELNS0_23CUDAHistogramMemoryTypeE0EZNS0_21CUDA_tensor_histogramIfaLb1EEEbNS_6TensorES4_S4_lNS_14AccumulateTypeIT0_Lb1EE4typeES8_NS0_13TensorArgTypeES9_S9_EUllE0_EEvNS0_6detail10TensorInfoIT_T1_EESF_NSC_IKS6_SE_EElS8_S8_SE_T6_:
        /* <DEDUP_REMOVED lines=44> */
.L_x_5269:
[----:B------:R-:W-:-:S07]  /*02c0*/  MOV R4, 0x2e0 ;  /* 0x000002e000047802 */ /* 0x000fce0000000f00 */
[----:B------:R-:W-:Y:S05]  /*02d0*/  CALL.REL.NOINC `($__internal_118_$__cuda_sm20_div_u64) ;  /* 0x0000004400d47944 */ /* 0x000fea0003c00000 */
[----:B------:R-:W-:Y:S01]  /*02e0*/  IMAD.MOV.U32 R4, RZ, RZ, R3 ;  /* 0x000000ffff047224 */ /* 0x000fe200078e0003 */
[----:B------:R-:W-:-:S07]  /*02f0*/  MOV R5, R6 ;  /* 0x0000000600057202 */ /* 0x000fce0000000f00 */
.L_x_5270:
[----:B------:R-:W-:Y:S05]  /*0300*/  BSYNC.RECONVERGENT B1 ;  /* 0x0000000000017941 */ /* 0x000fea0003800200 */
.L_x_5268:
        /* <DEDUP_REMOVED lines=19> */
.L_x_5273:
        /* <DEDUP_REMOVED lines=9> */
.L_x_5272:
[----:B------:R-:W-:Y:S05]  /*04d0*/  BSYNC.RECONVERGENT B1 ;  /* 0x0000000000017941 */ /* 0x000fea0003800200 */
.L_x_5271:
[----:B------:R-:W-:Y:S05]  /*04e0*/  @!P1 BRA `(.L_x_5267) ;  /* 0x0000000000409947 */ /* 0x000fea0003800000 */
[----:B------:R-:W0:Y:S01]  /*04f0*/  S2R R3, SR_CgaCtaId ;  /* 0x0000000000037919 */ /* 0x000e220000008800 */
[----:B------:R-:W-:-:S04]  /*0500*/  MOV R2, 0x400 ;  /* 0x0000040000027802 */ /* 0x000fc80000000f00 */
[----:B0-----:R-:W-:-:S07]  /*0510*/  LEA R4, R3, R2, 0x18 ;  /* 0x0000000203047211 */ /* 0x001fce00078ec0ff */
.L_x_5274:
        /* <DEDUP_REMOVED lines=13> */
.L_x_5267:
[----:B------:R-:W-:Y:S05]  /*05f0*/  BSYNC.RECONVERGENT B0 ;  /* 0x0000000000007941 */ /* 0x000fea0003800200 */
.L_x_5266:
        /* <DEDUP_REMOVED lines=21> */
.L_x_5332:
        /* <DEDUP_REMOVED lines=23> */
.L_x_5302:
        /* <DEDUP_REMOVED lines=33> */
.L_x_5279:
[----:B------:R-:W-:Y:S01]  /*0ad0*/  IMAD.MOV.U32 R33, RZ, RZ, R19 ;  /* 0x000000ffff217224 */ /* 0x000fe200078e0013 */
[----:B------:R-:W-:Y:S01]  /*0ae0*/  MOV R3, R20 ;  /* 0x0000001400037202 */ /* 0x000fe20000000f00 */
[----:B------:R-:W-:Y:S01]  /*0af0*/  IMAD.MOV.U32 R2, RZ, RZ, R21 ;  /* 0x000000ffff027224 */ /* 0x000fe200078e0015 */
[----:B------:R-:W-:-:S07]  /*0b00*/  MOV R27, 0xb20 ;  /* 0x00000b20001b7802 */ /* 0x000fce0000000f00 */
[----:B------:R-:W-:Y:S05]  /*0b10*/  CALL.REL.NOINC `($__internal_117_$__cuda_sm20_div_s64) ;  /* 0x0000003800687944 */ /* 0x000fea0003c00000 */
        /* <DEDUP_REMOVED lines=11> */
.L_x_5280:
[----:B------:R-:W-:Y:S05]  /*0bd0*/  BSYNC.RECONVERGENT B0 ;  /* 0x0000000000007941 */ /* 0x000fea0003800200 */
.L_x_5278:
        /* <DEDUP_REMOVED lines=39> */
.L_x_5282:
[----:B------:R-:W-:Y:S01]  /*0e50*/  MOV R33, R38 ;  /* 0x0000002600217202 */ /* 0x000fe20000000f00 */
[----:B------:R-:W-:Y:S01]  /*0e60*/  IMAD.MOV.U32 R4, RZ, RZ, R39 ;  /* 0x000000ffff047224 */ /* 0x000fe200078e0027 */
[----:B------:R-:W-:Y:S01]  /*0e70*/  MOV R2, R21 ;  /* 0x0000001500027202 */ /* 0x000fe20000000f00 */
[----:B------:R-:W-:Y:S01]  /*0e80*/  IMAD.MOV.U32 R3, RZ, RZ, R20 ;  /* 0x000000ffff037224 */ /* 0x000fe200078e0014 */
[----:B------:R-:W-:-:S07]  /*0e90*/  MOV R27, 0xeb0 ;  /* 0x00000eb0001b7802 */ /* 0x000fce0000000f00 */
[----:B------:R-:W-:Y:S05]  /*0ea0*/  CALL.REL.NOINC `($__internal_117_$__cuda_sm20_div_s64) ;  /* 0x0000003400847944 */ /* 0x000fea0003c00000 */
        /* <DEDUP_REMOVED lines=11> */
.L_x_5283:
[----:B------:R-:W-:Y:S05]  /*0f60*/  BSYNC.RECONVERGENT B0 ;  /* 0x0000000000007941 */ /* 0x000fea0003800200 */
.L_x_5281:
        /* <DEDUP_REMOVED lines=38> */
.L_x_5285:
[----:B------:R-:W-:Y:S01]  /*11d0*/  IMAD.MOV.U32 R33, RZ, RZ, R20 ;  /* 0x000000ffff217224 */ /* 0x000fe200078e0014 */
[----:B------:R-:W-:Y:S01]  /*11e0*/  MOV R3, R18 ;  /* 0x0000001200037202 */ /* 0x000fe20000000f00 */
[----:B------:R-:W-:Y:S01]  /*11f0*/  IMAD.MOV.U32 R4, RZ, RZ, R21 ;  /* 0x000000ffff047224 */ /* 0x000fe200078e0015 */
[----:B------:R-:W-:Y:S01]  /*1200*/  MOV R27, 0x1230 ;  /* 0x00001230001b7802 */ /* 0x000fe20000000f00 */
[----:B------:R-:W-:-:S07]  /*1210*/  IMAD.MOV.U32 R2, RZ, RZ, R19 ;  /* 0x000000ffff027224 */ /* 0x000fce00078e0013 */
        /* <DEDUP_REMOVED lines=12> */
.L_x_5286:
[----:B------:R-:W-:Y:S05]  /*12e0*/  BSYNC.RECONVERGENT B0 ;  /* 0x0000000000007941 */ /* 0x000fea0003800200 */
.L_x_5284:
        /* <DEDUP_REMOVED lines=37> */
.L_x_5288:
        /* <DEDUP_REMOVED lines=17> */
.L_x_5289:
[----:B------:R-:W-:Y:S05]  /*1650*/  BSYNC.RECONVERGENT B0 ;  /* 0x0000000000007941 */ /* 0x000fea0003800200 */
.L_x_5287:
        /* <DEDUP_REMOVED lines=38> */
.L_x_5291:
[----:B------:R-:W-:Y:S01]  /*18c0*/  IMAD.MOV.U32 R33, RZ, RZ, R20 ;  /* 0x000000ffff217224 */ /* 0x000fe200078e0014 */
[----:B------:R-:W-:Y:S01]  /*18d0*/  MOV R4, R21 ;  /* 0x0000001500047202 */ /* 0x000fe20000000f00 */
[----:B------:R-:W-:Y:S01]  /*18e0*/  IMAD.MOV.U32 R3, RZ, RZ, R18 ;  /* 0x000000ffff037224 */ /* 0x000fe200078e0012 */
[----:B------:R-:W-:Y:S02]  /*18f0*/  MOV R2, R19 ;  /* 0x0000001300027202 */ /* 0x000fe40000000f00 */
[----:B------:R-:W-:-:S07]  /*1900*/  MOV R27, 0x1920 ;  /* 0x00001920001b7802 */ /* 0x000fce0000000f00 */
[----:B------:R-:W-:Y:S05]  /*1910*/  CALL.REL.NOINC `($__internal_117_$__cuda_sm20_div_s64) ;  /* 0x0000002800e87944 */ /* 0x000fea0003c00000 */
        /* <DEDUP_REMOVED lines=11> */
.L_x_5292:
[----:B------:R-:W-:Y:S05]  /*19d0*/  BSYNC.RECONVERGENT B0 ;  /* 0x0000000000007941 */ /* 0x000fea0003800200 */
.L_x_5290:
        /* <DEDUP_REMOVED lines=38> */
.L_x_5294:
        /* <DEDUP_REMOVED lines=17> */
.L_x_5295:
[----:B------:R-:W-:Y:S05]  /*1d50*/  BSYNC.RECONVERGENT B0 ;  /* 0x0000000000007941 */ /* 0x000fea0003800200 */
.L_x_5293:
        /* <DEDUP_REMOVED lines=39> */
.L_x_5297:
        /* <DEDUP_REMOVED lines=17> */
.L_x_5298:
[----:B------:R-:W-:Y:S05]  /*20e0*/  BSYNC.RECONVERGENT B0 ;  /* 0x0000000000007941 */ /* 0x000fea0003800200 */
.L_x_5296:
        /* <DEDUP_REMOVED lines=38> */
.L_x_5300:
        /* <DEDUP_REMOVED lines=17> */
.L_x_5301:
[----:B------:R-:W-:Y:S05]  /*2460*/  BSYNC.RECONVERGENT B0 ;  /* 0x0000000000007941 */ /* 0x000fea0003800200 */
.L_x_5299:
        /* <DEDUP_REMOVED lines=11> */
.L_x_5277:
        /* <DEDUP_REMOVED lines=35> */
.L_x_5305:
        /* <DEDUP_REMOVED lines=16> */
.L_x_5306:
[----:B------:R-:W-:Y:S05]  /*2850*/  BSYNC.RECONVERGENT B0 ;  /* 0x0000000000007941 */ /* 0x000fea0003800200 */
.L_x_5304:
        /* <DEDUP_REMOVED lines=39> */
.L_x_5308:
        /* <DEDUP_REMOVED lines=17> */
.L_x_5309:
[----:B------:R-:W-:Y:S05]  /*2be0*/  BSYNC.RECONVERGENT B0 ;  /* 0x0000000000007941 */ /* 0x000fea0003800200 */
.L_x_5307:
        /* <DEDUP_REMOVED lines=38> */
.L_x_5311:
        /* <DEDUP_REMOVED lines=17> */
.L_x_5312:
[----:B------:R-:W-:Y:S05]  /*2f60*/  BSYNC.RECONVERGENT B0 ;  /* 0x0000000000007941 */ /* 0x000fea0003800200 */
.L_x_5310:
        /* <DEDUP_REMOVED lines=37> */
.L_x_5314:
        /* <DEDUP_REMOVED lines=17> */
.L_x_5315:
[----:B------:R-:W-:Y:S05]  /*32d0*/  BSYNC.RECONVERGENT B0 ;  /* 0x0000000000007941 */ /* 0x000fea0003800200 */
.L_x_5313:
[----:B------:R-:W0:Y:S01]  /*32e0*/  LDC.64 R2, c[0x0][R5+0x450] ;  /* 0x0001140005027b82 */ /* 0x000e220000000a00 */
[----:B------:R-:W-:Y:S01]  /*32f0*/  MOV R37, R0 ;  /* 0x0000000000257202 */ /* 0x000fe20000000f00 */
[-C--:B0-----:R-:W-:Y:S02]  /*3300*/  IMAD R3, R3, R21.reuse, RZ ;  /* 0x0000001503037224 */ /* 0x081fe400078e02ff */
[----:B------:R-:W-:-:S04]  /*3310*/  IMAD.WIDE.U32 R36, R2, R21, R36 ;  /* 0x0000001502247225 */ /* 0x000fc800078e0024 */
[----:B------:R-:W-:Y:S02]  /*3320*/  IMAD R3, R2, R17, R3 ;  /* 0x0000001102037224 */ /* 0x000fe400078e0203 */
[----:B------:R-:W-:-:S03]  /*3330*/  IMAD.MOV.U32 R17, RZ, RZ, R36 ;  /* 0x000000ffff117224 */ /* 0x000fc600078e0024 */
[----:B------:R-:W-:-:S07]  /*3340*/  IADD3 R0, PT, PT, R37, R3, RZ ;  /* 0x0000000325007210 */ /* 0x000fce0007ffe0ff */
.L_x_5303:
        /* <DEDUP_REMOVED lines=36> */
.L_x_5318:
        /* <DEDUP_REMOVED lines=16> */
.L_x_5319:
[----:B------:R-:W-:Y:S05]  /*3690*/  BSYNC.RECONVERGENT B0 ;  /* 0x0000000000007941 */ /* 0x000fea0003800200 */
.L_x_5317:
        /* <DEDUP_REMOVED lines=38> */
.L_x_5321:
        /* <DEDUP_REMOVED lines=17> */
.L_x_5322:
[----:B------:R-:W-:Y:S05]  /*3a10*/  BSYNC.RECONVERGENT B0 ;  /* 0x0000000000007941 */ /* 0x000fea0003800200 */
.L_x_5320:
[----:B------:R-:W0:Y:S01]  /*3a20*/  LDC.64 R2, c[0x0][R5+0x450] ;  /* 0x0001140005027b82 */ /* 0x000e220000000a00 */
[----:B------:R-:W-:Y:S01]  /*3a30*/  MOV R37, R0 ;  /* 0x0000000000257202 */ /* 0x000fe20000000f00 */
[-C--:B0-----:R-:W-:Y:S02]  /*3a40*/  IMAD R3, R3, R21.reuse, RZ ;  /* 0x0000001503037224 */ /* 0x081fe400078e02ff */
[----:B------:R-:W-:-:S04]  /*3a50*/  IMAD.WIDE.U32 R36, R2, R21, R36 ;  /* 0x0000001502247225 */ /* 0x000fc800078e0024 */
[----:B------:R-:W-:Y:S02]  /*3a60*/  IMAD R3, R2, R17, R3 ;  /* 0x0000001102037224 */ /* 0x000fe400078e0203 */
[----:B------:R-:W-:-:S03]  /*3a70*/  IMAD.MOV.U32 R17, RZ, RZ, R36 ;  /* 0x000000ffff117224 */ /* 0x000fc600078e0024 */
[----:B------:R-:W-:-:S07]  /*3a80*/  IADD3 R0, PT, PT, R37, R3, RZ ;  /* 0x0000000325007210 */ /* 0x000fce0007ffe0ff */
.L_x_5316:
        /* <DEDUP_REMOVED lines=35> */
.L_x_5324:
        /* <DEDUP_REMOVED lines=16> */
.L_x_5325:
[----:B------:R-:W-:Y:S05]  /*3dc0*/  BSYNC.RECONVERGENT B0 ;  /* 0x0000000000007941 */ /* 0x000fea0003800200 */
.L_x_5323:
        /* <DEDUP_REMOVED lines=8> */
.L_x_5276:
[----:B------:R-:W0:Y:S01]  /*3e50*/  LDCU.64 UR4, c[0x0][0x790] ;  /* 0x0000f200ff0477ac */ /* 0x000e220008000a00 */
[----:B------:R-:W-:Y:S01]  /*3e60*/  MOV R3, R0 ;  /* 0x0000000000037202 */ /* 0x000fe20000000f00 */
[----:B------:R-:W-:Y:S01]  /*3e70*/  IMAD.MOV.U32 R2, RZ, RZ, R17 ;  /* 0x000000ffff027224 */ /* 0x000fe200078e0011 */
[----:B------:R-:W1:Y:S01]  /*3e80*/  LDCU.64 UR8, c[0x0][0x6c0] ;  /* 0x0000d800ff0877ac */ /* 0x000e620008000a00 */
[----:B------:R-:W2:Y:S02]  /*3e90*/  LDC.64 R16, c[0x0][0x868] ;  /* 0x00021a00ff107b82 */ /* 0x000ea40000000a00 */
[----:B0-----:R-:W-:-:S04]  /*3ea0*/  IMAD.WIDE.U32 R2, R19, UR4, R2 ;  /* 0x0000000413027c25 */ /* 0x001fc8000f8e0002 */
[----:B------:R-:W-:Y:S01]  /*3eb0*/  IMAD R0, R4, UR4, RZ ;  /* 0x0000000404007c24 */ /* 0x000fe2000f8e02ff */
[----:B-1----:R-:W-:-:S03]  /*3ec0*/  IADD3 R2, P0, PT, R2, UR8, RZ ;  /* 0x0000000802027c10 */ /* 0x002fc6000ff1e0ff */
[----:B------:R-:W-:Y:S01]  /*3ed0*/  IMAD R5, R19, UR5, R0 ;  /* 0x0000000513057c24 */ /* 0x000fe2000f8e0200 */
[----:B------:R-:W0:Y:S04]  /*3ee0*/  LDCU.64 UR4, c[0x0][0x870] ;  /* 0x00010e00ff0477ac */ /* 0x000e280008000a00 */
[----:B------:R-:W-:-:S06]  /*3ef0*/  IADD3.X R3, PT, PT, R3, UR9, R5, P0, !PT ;  /* 0x0000000903037c10 */ /* 0x000fcc00087fe405 */
        /* <DEDUP_REMOVED lines=38> */
.L_x_5329:
[----:B------:R-:W-:Y:S01]  /*4160*/  MOV R33, R2 ;  /* 0x0000000200217202 */ /* 0x000fe20000000f00 */
[----:B------:R-:W-:Y:S01]  /*4170*/  IMAD.MOV.U32 R3, RZ, RZ, R15 ;  /* 0x000000ffff037224 */ /* 0x000fe200078e000f */
[----:B------:R-:W-:Y:S02]  /*4180*/  MOV R2, R14 ;  /* 0x0000000e00027202 */ /* 0x000fe40000000f00 */
[----:B------:R-:W-:-:S07]  /*4190*/  MOV R27, 0x41b0 ;  /* 0x000041b0001b7802 */ /* 0x000fce0000000f00 */
[----:B------:R-:W-:Y:S05]  /*41a0*/  CALL.REL.NOINC `($__internal_117_$__cuda_sm20_div_s64) ;  /* 0x0000000000c47944 */ /* 0x000fea0003c00000 */
[----:B------:R-:W-:-:S07]  /*41b0*/  IMAD.MOV.U32 R5, RZ, RZ, R22 ;  /* 0x000000ffff057224 */ /* 0x000fce00078e0016 */
.L_x_5330:
[----:B------:R-:W-:Y:S05]  /*41c0*/  BSYNC.RECONVERGENT B1 ;  /* 0x0000000000017941 */ /* 0x000fea0003800200 */
.L_x_5328:
        /* <DEDUP_REMOVED lines=10> */
.L_x_5331:
[----:B------:R-:W0:Y:S02]  /*4270*/  LDS R2, [R5] ;  /* 0x0000000005027984 */ /* 0x000e240000000800 */
[----:B0-----:R-:W-:-:S05]  /*4280*/  FADD R3, R2, 1 ;  /* 0x3f80000002037421 */ /* 0x001fca0000000000 */
[----:B------:R-:W0:Y:S02]  /*4290*/  ATOMS.CAST.SPIN P0, [R5], R2, R3 ;  /* 0x000000020500758d */ /* 0x000e240001800003 */
[----:B0-----:R-:W-:Y:S05]  /*42a0*/  @!P0 BRA `(.L_x_5331) ;  /* 0xfffffffc00f08947 */ /* 0x001fea000383ffff */
.L_x_5327:
[----:B------:R-:W-:Y:S05]  /*42b0*/  BSYNC.RECONVERGENT B0 ;  /* 0x0000000000007941 */ /* 0x000fea0003800200 */
.L_x_5326:
[----:B------:R-:W0:Y:S01]  /*42c0*/  LDCU.64 UR4, c[0x0][0x878] ;  /* 0x00010f00ff0477ac */ /* 0x000e220008000a00 */
[----:B------:R-:W-:-:S05]  /*42d0*/  IADD3 R13, P0, PT, R10, R13, RZ ;  /* 0x0000000d0a0d7210 */ /* 0x000fca0007f1e0ff */
[----:B------:R-:W-:Y:S01]  /*42e0*/  IMAD.X R11, RZ, RZ, R11, P0 ;  /* 0x000000ffff0b7224 */ /* 0x000fe200000e060b */
[----:B0-----:R-:W-:-:S04]  /*42f0*/  ISETP.GE.U32.AND P0, PT, R13, UR4, PT ;  /* 0x000000040d007c0c */ /* 0x001fc8000bf06070 */
[----:B------:R-:W-:-:S13]  /*4300*/  ISETP.GE.AND.EX P0, PT, R11, UR5, PT, P0 ;  /* 0x000000050b007c0c */ /* 0x000fda000bf06300 */
[----:B------:R-:W-:Y:S05]  /*4310*/  @!P0 BRA `(.L_x_5332) ;  /* 0xffffffc4000c8947 */ /* 0x000fea000383ffff */
.L_x_5275:
        /* <DEDUP_REMOVED lines=11> */
.L_x_5333:
        /* <DEDUP_REMOVED lines=15> */
        .weak           $__internal_117_$__cuda_sm20_div_s64
        .type           $__internal_117_$__cuda_sm20_div_s64,@function
        .size           $__internal_117_$__cuda_sm20_div_s64,($__internal_118_$__cuda_sm20_div_u64 - $__internal_117_$__cuda_sm20_div_s64)
$__internal_117_$__cuda_sm20_div_s64:
        /* <DEDUP_REMOVED lines=86> */
[----:B------:R-:W-:Y:S06]  /*4a20*/  RET.REL.NODEC R2 `(_ZN2at4cuda17kernelHistogram1DIfalLi1ELi2ELin1ELNS0_23CUDAHistogramMemoryTypeE0EZNS0_21CUDA_tensor_histogramIfaLb1EEEbNS_6TensorES4_S4_lNS_14AccumulateTypeIT0_Lb1EE4typeES8_NS0_13TensorArgTypeES9_S9_EUllE0_EEvNS0_6detail10TensorInfoIT_T1_EESF_NSC_IKS6_SE_EElS8_S8_SE_T6_) ;  /* 0xffffffb402747950 */ /* 0x000fec0003c3ffff */
        .weak           $__internal_118_$__cuda_sm20_div_u64
        .type           $__internal_118_$__cuda_sm20_div_u64,@function
        .size           $__internal_118_$__cuda_sm20_div_u64,(.L_x_6494 - $__internal_118_$__cuda_sm20_div_u64)
$__internal_118_$__cuda_sm20_div_u64:
        /* <DEDUP_REMOVED lines=68> */
[----:B------:R-:W-:Y:S06]  /*4e70*/  RET.REL.NODEC R4 `(_ZN2at4cuda17kernelHistogram1DIfalLi1ELi2ELin1ELNS0_23CUDAHistogramMemoryTypeE0EZNS0_21CUDA_tensor_histogramIfaLb1EEEbNS_6TensorES4_S4_lNS_14AccumulateTypeIT0_Lb1EE4typeES8_NS0_13TensorArgTypeES9_S9_EUllE0_EEvNS0_6detail10TensorInfoIT_T1_EESF_NSC_IKS6_SE_EElS8_S8_SE_T6_) ;  /* 0xffffffb004607950 */ /* 0x000fec0003c3ffff */
.L_x_5334:
        /* <DEDUP_REMOVED lines=16> */
.L_x_6494:


//--------------------- .text._ZN2at4cuda17kernelHistogram1DIfalLi1ELi2ELin1ELNS0_23CUDAHistogramMemoryTypeE1EZNS0_21CUDA_tensor_histogramIfaLb1EEEbNS_6TensorES4_S4_lNS_14AccumulateTypeIT0_Lb1EE4typeES8_NS0_13TensorArgTypeES9_S9_EUllE_EEvNS0_6detail10TensorInfoIT_T1_EESF_NSC_IKS6_SE_EElS8_S8_SE_T6_ --------------------------
	.section	.text._ZN2at4cuda17kernelHistogram1DIfalLi1ELi2ELin1ELNS0_23CUDAHistogramMemoryTypeE1EZNS0_21CUDA_tensor_histogramIfaLb1EEEbNS_6TensorES4_S4_lNS_14AccumulateTypeIT0_Lb1EE4typeES8_NS0_13TensorArgTypeES9_S9_EUllE_EEvNS0_6detail10TensorInfoIT_T1_EESF_NSC_IKS6_SE_EElS8_S8_SE_T6_,"ax",@progbits
	.align	128
        .global         _ZN2at4cuda17kernelHistogram1DIfalLi1ELi2ELin1ELNS0_23CUDAHistogramMemoryTypeE1EZNS0_21CUDA_tensor_histogramIfaLb1EEEbNS_6TensorES4_S4_lNS_14AccumulateTypeIT0_Lb1EE4typeES8_NS0_13TensorArgTypeES9_S9_EUllE_EEvNS0_6detail10TensorInfoIT_T1_EESF_NSC_IKS6_SE_EElS8_S8_SE_T6_
        .type           _ZN2at4cuda17kernelHistogram1DIfalLi1ELi2ELin1ELNS0_23CUDAHistogramMemoryTypeE1EZNS0_21CUDA_tensor_histogramIfaLb1EEEbNS_6TensorES4_S4_lNS_14AccumulateTypeIT0_Lb1EE4typeES8_NS0_13TensorArgTypeES9_S9_EUllE_EEvNS0_6detail10TensorInfoIT_T1_EESF_NSC_IKS6_SE_EElS8_S8_SE_T6_,@function
        .size           _ZN2at4cuda17kernelHistogram1DIfalLi1ELi2ELin1ELNS0_23CUDAHistogramMemoryTypeE1EZNS0_21CUDA_tensor_histogramIfaLb1EEEbNS_6TensorES4_S4_lNS_14AccumulateTypeIT0_Lb1EE4typeES8_NS0_13TensorArgTypeES9_S9_EUllE_EEvNS0_6detail10TensorInfoIT_T1_EESF_NSC_IKS6_SE_EElS8_S8_SE_T6_,(.L_x_6495 - _ZN2at4cuda17kernelHistogram1DIfalLi1ELi2ELin1ELNS0_23CUDAHistogramMemoryTypeE1EZNS0_21CUDA_tensor_histogramIfaLb1EEEbNS_6TensorES4_S4_lNS_14AccumulateTypeIT0_Lb1EE4typeES8_NS0_13TensorArgTypeES9_S9_EUllE_EEvNS0_6detail10TensorInfoIT_T1_EESF_NSC_IKS6_SE_EElS8_S8_SE_T6_)
        .other          _ZN2at4cuda17kernelHistogram1DIfalLi1ELi2ELin1ELNS0_23CUDAHistogramMemoryTypeE1EZNS0_21CUDA_tensor_histogramIfaLb1EEEbNS_6TensorES4_S4_lNS_14AccumulateTypeIT0_Lb1EE4typeES8_NS0_13TensorArgTypeES9_S9_EUllE_EEvNS0_6detail10TensorInfoIT_T1_EESF_NSC_IKS6_SE_EElS8_S8_SE_T6_,@"STO_CUDA_ENTRY STV_DEFAULT"
_ZN2at4cuda17kernelHistogram1DIfalLi1ELi2ELin1ELNS0_23CUDAHistogramMemoryTypeE1EZNS0_21CUDA_tensor_histogramIfaLb1EEEbNS_6TensorES4_S4_lNS_14AccumulateTypeIT0_Lb1EE4typeES8_NS0_13TensorArgTypeES9_S9_EUllE_EEvNS0_6detail10TensorInfoIT_T1_EESF_NSC_IKS6_SE_EElS8_S8_SE_T6_:
.text._ZN2at4cuda17kernelHistogram1DIfalLi1ELi2ELin1ELNS0_23CUDAHistogramMemoryTypeE1EZNS0_21CUDA_tensor_histogramIfaLb1EEEbNS_6TensorES4_S4_lNS_14AccumulateTypeIT0_Lb1EE4typeES8_NS0_13TensorArgTypeES9_S9_EUllE_EEvNS0_6detail10TensorInfoIT_T1_EESF_NSC_IKS6_SE_EElS8_S8_SE_T6_:
        /* <DEDUP_REMOVED lines=22> */
.L_x_5390:
        /* <DEDUP_REMOVED lines=24> */
.L_x_5361:
        /* <DEDUP_REMOVED lines=33> */
.L_x_5338:
[----:B------:R-:W-:Y:S01]  /*04f0*/  MOV R24, R14 ;  /* 0x0000000e00187202 */ /* 0x000fe20000000f00 */
[----:B------:R-:W-:Y:S01]  /*0500*/  IMAD.MOV.U32 R20, RZ, RZ, R9 ;  /* 0x000000ffff147224 */ /* 0x000fe200078e0009 */
[----:B------:R-:W-:Y:S01]  /*0510*/  MOV R11, R16 ;  /* 0x00000010000b7202 */ /* 0x000fe20000000f00 */
[----:B------:R-:W-:Y:S01]  /*0520*/  IMAD.MOV.U32 R10, RZ, RZ, R17 ;  /* 0x000000ffff0a7224 */ /* 0x000fe200078e0011 */
[----:B------:R-:W-:-:S07]  /*0530*/  MOV R7, 0x550 ;  /* 0x0000055000077802 */ /* 0x000fce0000000f00 */
[----:B------:R-:W-:Y:S05]  /*0540*/  CALL.REL.NOINC `($__internal_119_$__cuda_sm20_div_s64) ;  /* 0x00000038001c7944 */ /* 0x000fea0003c00000 */
        /* <DEDUP_REMOVED lines=10> */
.L_x_5339:
[----:B------:R-:W-:Y:S05]  /*05f0*/  BSYNC.RECONVERGENT B0 ;  /* 0x0000000000007941 */ /* 0x000fea0003800200 */
.L_x_5337:
        /* <DEDUP_REMOVED lines=38> */
.L_x_5341:
[----:B------:R-:W-:Y:S01]  /*0860*/  MOV R24, R30 ;  /* 0x0000001e00187202 */ /* 0x000fe20000000f00 */
[----:B------:R-:W-:Y:S01]  /*0870*/  IMAD.MOV.U32 R20, RZ, RZ, R31 ;  /* 0x000000ffff147224 */ /* 0x000fe200078e001f */
[----:B------:R-:W-:Y:S01]  /*0880*/  MOV R11, R16 ;  /* 0x00000010000b7202 */ /* 0x000fe20000000f00 */
[----:B------:R-:W-:Y:S01]  /*0890*/  IMAD.MOV.U32 R10, RZ, RZ, R17 ;  /* 0x000000ffff0a7224 */ /* 0x000fe200078e0011 */
[----:B------:R-:W-:-:S07]  /*08a0*/  MOV R7, 0x8c0 ;  /* 0x000008c000077802 */ /* 0x000fce0000000f00 */
[----:B------:R-:W-:Y:S05]  /*08b0*/  CALL.REL.NOINC `($__internal_119_$__cuda_sm20_div_s64) ;  /* 0x0000003400407944 */ /* 0x000fea0003c00000 */
        /* <DEDUP_REMOVED lines=11> */
.L_x_5342:
[----:B------:R-:W-:Y:S05]  /*0970*/  BSYNC.RECONVERGENT B0 ;  /* 0x0000000000007941 */ /* 0x000fea0003800200 */
.L_x_5340:
        /* <DEDUP_REMOVED lines=38> */
.L_x_5344:
[----:B------:R-:W-:Y:S01]  /*0be0*/  IMAD.MOV.U32 R24, RZ, RZ, R16 ;  /* 0x000000ffff187224 */ /* 0x000fe200078e0010 */
[----:B------:R-:W-:Y:S01]  /*0bf0*/  MOV R20, R17 ;  /* 0x0000001100147202 */ /* 0x000fe20000000f00 */
[----:B------:R-:W-:Y:S01]  /*0c00*/  IMAD.MOV.U32 R11, RZ, RZ, R12 ;  /* 0x000000ffff0b7224 */ /* 0x000fe200078e000c */
[----:B------:R-:W-:Y:S02]  /*0c10*/  MOV R10, R13 ;  /* 0x0000000d000a7202 */ /* 0x000fe40000000f00 */
[----:B------:R-:W-:-:S07]  /*0c20*/  MOV R7, 0xc40 ;  /* 0x00000c4000077802 */ /* 0x000fce0000000f00 */
[----:B------:R-:W-:Y:S05]  /*0c30*/  CALL.REL.NOINC `($__internal_119_$__cuda_sm20_div_s64) ;  /* 0x0000003000607944 */ /* 0x000fea0003c00000 */
        /* <DEDUP_REMOVED lines=11> */
.L_x_5345:
[----:B------:R-:W-:Y:S05]  /*0cf0*/  BSYNC.RECONVERGENT B0 ;  /* 0x0000000000007941 */ /* 0x000fea0003800200 */
.L_x_5343:
        /* <DEDUP_REMOVED lines=37> */
.L_x_5347:
        /* <DEDUP_REMOVED lines=17> */
.L_x_5348:
[----:B------:R-:W-:Y:S05]  /*1060*/  BSYNC.RECONVERGENT B0 ;  /* 0x0000000000007941 */ /* 0x000fea0003800200 */
.L_x_5346:
        /* <DEDUP_REMOVED lines=38> */
.L_x_5350:
        /* <DEDUP_REMOVED lines=17> */
.L_x_5351:
[----:B------:R-:W-:Y:S05]  /*13e0*/  BSYNC.RECONVERGENT B0 ;  /* 0x0000000000007941 */ /* 0x000fea0003800200 */
.L_x_5349:
        /* <DEDUP_REMOVED lines=38> */
.L_x_5353:
        /* <DEDUP_REMOVED lines=17> */
.L_x_5354:
[----:B------:R-:W-:Y:S05]  /*1760*/  BSYNC.RECONVERGENT B0 ;  /* 0x0000000000007941 */ /* 0x000fea0003800200 */
.L_x_5352:
        /* <DEDUP_REMOVED lines=39> */
.L_x_5356:
        /* <DEDUP_REMOVED lines=17> */
.L_x_5357:
[----:B------:R-:W-:Y:S05]  /*1af0*/  BSYNC.RECONVERGENT B0 ;  /* 0x0000000000007941 */ /* 0x000fea0003800200 */
.L_x_5355:
        /* <DEDUP_REMOVED lines=38> */
.L_x_5359:
        /* <DEDUP_REMOVED lines=17> */
.L_x_5360:
[----:B------:R-:W-:Y:S05]  /*1e70*/  BSYNC.RECONVERGENT B0 ;  /* 0x0000000000007941 */ /* 0x000fea0003800200 */
.L_x_5358:
        /* <DEDUP_REMOVED lines=11> */
.L_x_5336:
        /* <DEDUP_REMOVED lines=35> */
.L_x_5364:
        /* <DEDUP_REMOVED lines=16> */
.L_x_5365:
[----:B------:R-:W-:Y:S05]  /*2260*/  BSYNC.RECONVERGENT B0 ;  /* 0x0000000000007941 */ /* 0x000fea0003800200 */
.L_x_5363:
        /* <DEDUP_REMOVED lines=38> */
.L_x_5367:
        /* <DEDUP_REMOVED lines=17> */
.L_x_5368:
[----:B------:R-:W-:Y:S05]  /*25e0*/  BSYNC.RECONVERGENT B0 ;  /* 0x0000000000007941 */ /* 0x000fea0003800200 */
.L_x_5366:
        /* <DEDUP_REMOVED lines=38> */
.L_x_5370:
        /* <DEDUP_REMOVED lines=17> */
.L_x_5371:
[----:B------:R-:W-:Y:S05]  /*2960*/  BSYNC.RECONVERGENT B0 ;  /* 0x0000000000007941 */ /* 0x000fea0003800200 */
.L_x_5369:
        /* <DEDUP_REMOVED lines=38> */
.L_x_5373:
        /* <DEDUP_REMOVED lines=17> */
.L_x_5374:
[----:B------:R-:W-:Y:S05]  /*2ce0*/  BSYNC.RECONVERGENT B0 ;  /* 0x0000000000007941 */ /* 0x000fea0003800200 */
.L_x_5372:
        /* <DEDUP_REMOVED lines=8> */
.L_x_5362:
        /* <DEDUP_REMOVED lines=36> */
.L_x_5377:
[----:B------:R-:W-:Y:S01]  /*2fb0*/  IMAD.MOV.U32 R24, RZ, RZ, R14 ;  /* 0x000000ffff187224 */ /* 0x000fe200078e000e */
[----:B------:R-:W-:Y:S01]  /*2fc0*/  MOV R20, R9 ;  /* 0x0000000900147202 */ /* 0x000fe20000000f00 */
[----:B------:R-:W-:Y:S01]  /*2fd0*/  IMAD.MOV.U32 R11, RZ, RZ, R16 ;  /* 0x000000ffff0b7224 */ /* 0x000fe200078e0010 */
[----:B------:R-:W-:Y:S02]  /*2fe0*/  MOV R10, R17 ;  /* 0x00000011000a7202 */ /* 0x000fe40000000f00 */
[----:B------:R-:W-:-:S07]  /*2ff0*/  MOV R7, 0x3010 ;  /* 0x0000301000077802 */ /* 0x000fce0000000f00 */
[----:B------:R-:W-:Y:S05]  /*3000*/  CALL.REL.NOINC `($__internal_119_$__cuda_sm20_div_s64) ;  /* 0x0000000c006c7944 */ /* 0x000fea0003c00000 */
        /* <DEDUP_REMOVED lines=10> */
.L_x_5378:
[----:B------:R-:W-:Y:S05]  /*30b0*/  BSYNC.RECONVERGENT B0 ;  /* 0x0000000000007941 */ /* 0x000fea0003800200 */
.L_x_5376:
        /* <DEDUP_REMOVED lines=39> */
.L_x_5380:
        /* <DEDUP_REMOVED lines=17> */
.L_x_5381:
[----:B------:R-:W-:Y:S05]  /*3440*/  BSYNC.RECONVERGENT B0 ;  /* 0x0000000000007941 */ /* 0x000fea0003800200 */
.L_x_5379:
[----:B------:R0:W1:Y:S02]  /*3450*/  LDC.64 R6, c[0x0][R4+0x450] ;  /* 0x0001140004067b82 */ /* 0x0000640000000a00 */
[----:B0-----:R-:W-:Y:S02]  /*3460*/  IMAD.MOV.U32 R4, RZ, RZ, R28 ;  /* 0x000000ffff047224 */ /* 0x001fe400078e001c */
[-C--:B-1----:R-:W-:Y:S02]  /*3470*/  IMAD R7, R7, R15.reuse, RZ ;  /* 0x0000000f07077224 */ /* 0x082fe400078e02ff */
[----:B------:R-:W-:-:S04]  /*3480*/  IMAD.WIDE.U32 R10, R6, R15, R4 ;  /* 0x0000000f060a7225 */ /* 0x000fc800078e0004 */
[----:B------:R-:W-:Y:S01]  /*3490*/  IMAD R7, R6, R17, R7 ;  /* 0x0000001106077224 */ /* 0x000fe200078e0207 */
[----:B------:R-:W-:-:S03]  /*34a0*/  MOV R12, R10 ;  /* 0x0000000a000c7202 */ /* 0x000fc60000000f00 */
[----:B------:R-:W-:-:S07]  /*34b0*/  IMAD.IADD R8, R11, 0x1, R7 ;  /* 0x000000010b087824 */ /* 0x000fce00078e0207 */
.L_x_5375:
        /* <DEDUP_REMOVED lines=35> */
.L_x_5383:
        /* <DEDUP_REMOVED lines=15> */
.L_x_5384:
[----:B------:R-:W-:Y:S05]  /*37e0*/  BSYNC.RECONVERGENT B0 ;  /* 0x0000000000007941 */ /* 0x000fea0003800200 */
.L_x_5382:
[----:B------:R-:W0:Y:S01]  /*37f0*/  LDC.64 R4, c[0x0][R4+0x450] ;  /* 0x0001140004047b82 */ /* 0x000e220000000a00 */
[----:B------:R-:W-:Y:S02]  /*3800*/  IMAD.MOV.U32 R13, RZ, RZ, R8 ;  /* 0x000000ffff0d7224 */ /* 0x000fe400078e0008 */
[-C--:B0-----:R-:W-:Y:S02]  /*3810*/  IMAD R5, R5, R6.reuse, RZ ;  /* 0x0000000605057224 */ /* 0x081fe400078e02ff */
[----:B------:R-:W-:-:S04]  /*3820*/  IMAD.WIDE.U32 R12, R4, R6, R12 ;  /* 0x00000006040c7225 */ /* 0x000fc800078e000c */
[----:B------:R-:W-:-:S05]  /*3830*/  IMAD R5, R4, R15, R5 ;  /* 0x0000000f04057224 */ /* 0x000fca00078e0205 */
[----:B------:R-:W-:-:S07]  /*3840*/  IADD3 R8, PT, PT, R13, R5, RZ ;  /* 0x000000050d087210 */ /* 0x000fce0007ffe0ff */
.L_x_5335:
        /* <DEDUP_REMOVED lines=49> */
.L_x_5388:
[----:B------:R-:W-:Y:S01]  /*3b60*/  MOV R11, UR6 ;  /* 0x00000006000b7c02 */ /* 0x000fe20008000f00 */
[----:B------:R-:W-:Y:S01]  /*3b70*/  IMAD.U32 R10, RZ, RZ, UR7 ;  /* 0x00000007ff0a7e24 */ /* 0x000fe2000f8e00ff */
[----:B------:R-:W-:-:S07]  /*3b80*/  MOV R7, 0x3ba0 ;  /* 0x00003ba000077802 */ /* 0x000fce0000000f00 */
[----:B------:R-:W-:Y:S05]  /*3b90*/  CALL.REL.NOINC `($__internal_119_$__cuda_sm20_div_s64) ;  /* 0x0000000000887944 */ /* 0x000fea0003c00000 */
.L_x_5389:
[----:B------:R-:W-:Y:S05]  /*3ba0*/  BSYNC.RECONVERGENT B1 ;  /* 0x0000000000017941 */ /* 0x000fea0003800200 */
.L_x_5387:
        /* <DEDUP_REMOVED lines=17> */
[----:B------:R-:W-:-:S04]  /*3cc0*/  IMAD.X R4, R4, 0x1, R5, P0 ;  /* 0x0000000104047824 */ /* 0x000fc800000e0605 */
[----:B0-----:R-:W-:Y:S02]  /*3cd0*/  IMAD R11, R4, UR14, RZ ;  /* 0x0000000e040b7c24 */ /* 0x001fe4000f8e02ff */
[----:B------:R-:W-:-:S04]  /*3ce0*/  IMAD.WIDE.U32 R4, R10, UR14, RZ ;  /* 0x0000000e0a047c25 */ /* 0x000fc8000f8e00ff */
[----:B------:R-:W-:Y:S01]  /*3cf0*/  IMAD R11, R10, UR15, R11 ;  /* 0x0000000f0a0b7c24 */ /* 0x000fe2000f8e020b */
[----:B--2---:R-:W-:-:S04]  /*3d00*/  LEA R6, P0, R4, UR16, 0x2 ;  /* 0x0000001004067c11 */ /* 0x004fc8000f8010ff */
[----:B------:R-:W-:-:S04]  /*3d10*/  IADD3 R5, PT, PT, R5, R11, RZ ;  /* 0x0000000b05057210 */ /* 0x000fc80007ffe0ff */
[----:B------:R-:W-:-:S05]  /*3d20*/  LEA.HI.X R7, R4, UR17, R5, 0x2, P0 ;  /* 0x0000001104077c11 */ /* 0x000fca00080f1405 */
[----:B---3--:R0:W-:Y:S02]  /*3d30*/  REDG.E.ADD.F32.FTZ.RN.STRONG.GPU desc[UR10][R6.64], R9 ;  /* 0x00000009060079a6 */ /* 0x0081e4000c12f30a */
.L_x_5386:
[----:B------:R-:W-:Y:S05]  /*3d40*/  BSYNC.RECONVERGENT B0 ;  /* 0x0000000000007941 */ /* 0x000fea0003800200 */
.L_x_5385:
[----:B------:R-:W1:Y:S01]  /*3d50*/  LDCU.64 UR14, c[0x0][0x878] ;  /* 0x00010f00ff0e77ac */ /* 0x000e620008000a00 */
[----:B------:R-:W-:-:S05]  /*3d60*/  IADD3 R0, P0, PT, R3, R0, RZ ;  /* 0x0000000003007210 */ /* 0x000fca0007f1e0ff */
[----:B------:R-:W-:Y:S01]  /*3d70*/  IMAD.X R2, RZ, RZ, R2, P0 ;  /* 0x000000ffff027224 */ /* 0x000fe200000e0602 */
[----:B-1----:R-:W-:-:S04]  /*3d80*/  ISETP.GE.U32.AND P0, PT, R0, UR14, PT ;  /* 0x0000000e00007c0c */ /* 0x002fc8000bf06070 */
[----:B------:R-:W-:-:S13]  /*3d90*/  ISETP.GE.AND.EX P0, PT, R2, UR15, PT, P0 ;  /* 0x0000000f02007c0c */ /* 0x000fda000bf06300 */
[----:B------:R-:W-:Y:S05]  /*3da0*/  @!P0 BRA `(.L_x_5390) ;  /* 0xffffffc000ec8947 */ /* 0x000fea000383ffff */
[----:B------:R-:W-:Y:S05]  /*3db0*/  EXIT ;  /* 0x000000000000794d */ /* 0x000fea0003800000 */
        .weak           $__internal_119_$__cuda_sm20_div_s64
        .type           $__internal_119_$__cuda_sm20_div_s64,@function
        .size           $__internal_119_$__cuda_sm20_div_s64,(.L_x_6495 - $__internal_119_$__cuda_sm20_div_s64)
$__internal_119_$__cuda_sm20_div_s64:
        /* <DEDUP_REMOVED lines=86> */
[----:B------:R-:W-:Y:S05]  /*4320*/  RET.REL.NODEC R6 `(_ZN2at4cuda17kernelHistogram1DIfalLi1ELi2ELin1ELNS0_23CUDAHistogramMemoryTypeE1EZNS0_21CUDA_tensor_histogramIfaLb1EEEbNS_6TensorES4_S4_lNS_14AccumulateTypeIT0_Lb1EE4typeES8_NS0_13TensorArgTypeES9_S9_EUllE_EEvNS0_6detail10TensorInfoIT_T1_EESF_NSC_IKS6_SE_EElS8_S8_SE_T6_) ;  /* 0xffffffbc06347950 */ /* 0x000fea0003c3ffff */
.L_x_5391:
        /* <DEDUP_REMOVED lines=13> */
.L_x_6495:


//--------------------- .text._ZN2at4cuda17kernelHistogram1DIfalLi1ELi2ELin1ELNS0_23CUDAHistogramMemoryTypeE0EZNS0_21CUDA_tensor_histogramIfaLb1EEEbNS_6TensorES4_S4_lNS_14AccumulateTypeIT0_Lb1EE4typeES8_NS0_13TensorArgTypeES9_S9_EUllE_EEvNS0_6detail10TensorInfoIT_T1_EESF_NSC_IKS6_SE_EElS8_S8_SE_T6_ --------------------------
	.section	.text._ZN2at4cuda17kernelHistogram1DIfalLi1ELi2ELin1ELNS0_23CUDAHistogramMemoryTypeE0EZNS0_21CUDA_tensor_histogramIfaLb1EEEbNS_6TensorES4_S4_lNS_14AccumulateTypeIT0_Lb1EE4typeES8_NS0_13TensorArgTypeES9_S9_EUllE_EEvNS0_6detail10TensorInfoIT_T1_EESF_NSC_IKS6_SE_EElS8_S8_SE_T6_,"ax",@progbits
	.align	128
        .global         _ZN2at4cuda17kernelHistogram1DIfalLi1ELi2ELin1ELNS0_23CUDAHistogramMemoryTypeE0EZNS0_21CUDA_tensor_histogramIfaLb1EEEbNS_6TensorES4_S4_lNS_14AccumulateTypeIT0_Lb1EE4typeES8_NS0_13TensorArgTypeES9_S9_EUllE_EEvNS0_6detail10TensorInfoIT_T1_EESF_NSC_IKS6_SE_EElS8_S8_SE_T6_
        .type           _ZN2at4cuda17kernelHistogram1DIfalLi1ELi2ELin1ELNS0_23CUDAHistogramMemoryTypeE0EZNS0_21CUDA_tensor_histogramIfaLb1EEEbNS_6TensorES4_S4_lNS_14AccumulateTypeIT0_Lb1EE4typeES8_NS0_13TensorArgTypeES9_S9_EUllE_EEvNS0_6detail10TensorInfoIT_T1_EESF_NSC_IKS6_SE_EElS8_S8_SE_T6_,@function
        .size           _ZN2at4cuda17kernelHistogram1DIfalLi1ELi2ELin1ELNS0_23CUDAHistogramMemoryTypeE0EZNS0_21CUDA_tensor_histogramIfaLb1EEEbNS_6TensorES4_S4_lNS_14AccumulateTypeIT0_Lb1EE4typeES8_NS0_13TensorArgTypeES9_S9_EUllE_EEvNS0_6detail10TensorInfoIT_T1_EESF_NSC_IKS6_SE_EElS8_S8_SE_T6_,(.L_x_6497 - _ZN2at4cuda17kernelHistogram1DIfalLi1ELi2ELin1ELNS0_23CUDAHistogramMemoryTypeE0EZNS0_21CUDA_tensor_histogramIfaLb1EEEbNS_6TensorES4_S4_lNS_14AccumulateTypeIT0_Lb1EE4typeES8_NS0_13TensorArgTypeES9_S9_EUllE_EEvNS0_6detail10TensorInfoIT_T1_EESF_NSC_IKS6_SE_EElS8_S8_SE_T6_)
        .other          _ZN2at4cuda17kernelHistogram1DIfalLi1ELi2ELin1ELNS0_23CUDAHistogramMemoryTypeE0EZNS0_21CUDA_tensor_histogramIfaLb1EEEbNS_6TensorES4_S4_lNS_14AccumulateTypeIT0_Lb1EE4typeES8_NS0_13TensorArgTypeES9_S9_EUllE_EEvNS0_6detail10TensorInfoIT_T1_EESF_NSC_IKS6_SE_EElS8_S8_SE_T6_,@"STO_CUDA_ENTRY STV_DEFAULT"
_ZN2at4cuda17kernelHistogram1DIfalLi1ELi2ELin1ELNS0_23CUDAHistogramMemoryTypeE0EZNS0_21CUDA_tensor_histogramIfaLb1EEEbNS_6TensorES4_S4_lNS_14AccumulateTypeIT0_Lb1EE4typeES8_NS0_13TensorArgTypeES9_S9_EUllE_EEvNS0_6detail10TensorInfoIT_T1_EESF_NSC_IKS6_SE_EElS8_S8_SE_T6_:
.text._ZN2at4cuda17kernelHistogram1DIfalLi1ELi2ELin1ELNS0_23CUDAHistogramMemoryTypeE0EZNS0_21CUDA_tensor_histogramIfaLb1EEEbNS_6TensorES4_S4_lNS_14AccumulateTypeIT0_Lb1EE4typeES8_NS0_13TensorArgTypeES9_S9_EUllE_EEvNS0_6detail10TensorInfoIT_T1_EESF_NSC_IKS6_SE_EElS8_S8_SE_T6_:
        /* <DEDUP_REMOVED lines=44> */
.L_x_5395:
[----:B------:R-:W-:-:S07]  /*02c0*/  MOV R4, 0x2e0 ;  /* 0x000002e000047802 */ /* 0x000fce0000000f00 */
[----:B------:R-:W-:Y:S05]  /*02d0*/  CALL.REL.NOINC `($__internal_121_$__cuda_sm20_div_u64) ;  /* 0x0000004400f87944 */ /* 0x000fea0003c00000 */
[----:B------:R-:W-:Y:S01]  /*02e0*/  IMAD.MOV.U32 R4, RZ, RZ, R3 ;  /* 0x000000ffff047224 */ /* 0x000fe200078e0003 */
[----:B------:R-:W-:-:S07]  /*02f0*/  MOV R5, R6 ;  /* 0x0000000600057202 */ /* 0x000fce0000000f00 */
.L_x_5396:
[----:B------:R-:W-:Y:S05]  /*0300*/  BSYNC.RECONVERGENT B1 ;  /* 0x0000000000017941 */ /* 0x000fea0003800200 */
.L_x_5394:
        /* <DEDUP_REMOVED lines=19> */
.L_x_5399:
        /* <DEDUP_REMOVED lines=9> */
.L_x_5398:
[----:B------:R-:W-:Y:S05]  /*04d0*/  BSYNC.RECONVERGENT B1 ;  /* 0x0000000000017941 */ /* 0x000fea0003800200 */
.L_x_5397:
[----:B------:R-:W-:Y:S05]  /*04e0*/  @!P1 BRA `(.L_x_5393) ;  /* 0x0000000000409947 */ /* 0x000fea0003800000 */
[----:B------:R-:W0:Y:S01]  /*04f0*/  S2R R3, SR_CgaCtaId ;  /* 0x0000000000037919 */ /* 0x000e220000008800 */
[----:B------:R-:W-:-:S04]  /*0500*/  MOV R2, 0x400 ;  /* 0x0000040000027802 */ /* 0x000fc80000000f00 */
[----:B0-----:R-:W-:-:S07]  /*0510*/  LEA R4, R3, R2, 0x18 ;  /* 0x0000000203047211 */ /* 0x001fce00078ec0ff */
.L_x_5400:
        /* <DEDUP_REMOVED lines=13> */
.L_x_5393:
[----:B------:R-:W-:Y:S05]  /*05f0*/  BSYNC.RECONVERGENT B0 ;  /* 0x0000000000007941 */ /* 0x000fea0003800200 */
.L_x_5392:
        /* <DEDUP_REMOVED lines=21> */
.L_x_5458:
        /* <DEDUP_REMOVED lines=23> */
.L_x_5428:
        /* <DEDUP_REMOVED lines=33> */
.L_x_5405:
[----:B------:R-:W-:Y:S01]  /*0ad0*/  IMAD.MOV.U32 R33, RZ, RZ, R19 ;  /* 0x000000ffff217224 */ /* 0x000fe200078e0013 */
[----:B------:R-:W-:Y:S01]  /*0ae0*/  MOV R3, R20 ;  /* 0x0000001400037202 */ /* 0x000fe20000000f00 */
[----:B------:R-:W-:Y:S01]  /*0af0*/  IMAD.MOV.U32 R2, RZ, RZ, R21 ;  /* 0x000000ffff027224 */ /* 0x000fe200078e0015 */
[----:B------:R-:W-:-:S07]  /*0b00*/  MOV R27, 0xb20 ;  /* 0x00000b20001b7802 */ /* 0x000fce0000000f00 */
[----:B------:R-:W-:Y:S05]  /*0b10*/  CALL.REL.NOINC `($__internal_120_$__cuda_sm20_div_s64) ;  /* 0x00000038008c7944 */ /* 0x000fea0003c00000 */
        /* <DEDUP_REMOVED lines=11> */
.L_x_5406:
[----:B------:R-:W-:Y:S05]  /*0bd0*/  BSYNC.RECONVERGENT B0 ;  /* 0x0000000000007941 */ /* 0x000fea0003800200 */
.L_x_5404:
        /* <DEDUP_REMOVED lines=39> */
.L_x_5408:
[----:B------:R-:W-:Y:S01]  /*0e50*/  MOV R33, R38 ;  /* 0x0000002600217202 */ /* 0x000fe20000000f00 */
[----:B------:R-:W-:Y:S01]  /*0e60*/  IMAD.MOV.U32 R4, RZ, RZ, R39 ;  /* 0x000000ffff047224 */ /* 0x000fe200078e0027 */
[----:B------:R-:W-:Y:S01]  /*0e70*/  MOV R2, R21 ;  /* 0x0000001500027202 */ /* 0x000fe20000000f00 */
[----:B------:R-:W-:Y:S01]  /*0e80*/  IMAD.MOV.U32 R3, RZ, RZ, R20 ;  /* 0x000000ffff037224 */ /* 0x000fe200078e0014 */
[----:B------:R-:W-:-:S07]  /*0e90*/  MOV R27, 0xeb0 ;  /* 0x00000eb0001b7802 */ /* 0x000fce0000000f00 */
[----:B------:R-:W-:Y:S05]  /*0ea0*/  CALL.REL.NOINC `($__internal_120_$__cuda_sm20_div_s64) ;  /* 0x0000003400a87944 */ /* 0x000fea0003c00000 */
        /* <DEDUP_REMOVED lines=11> */
.L_x_5409:
[----:B------:R-:W-:Y:S05]  /*0f60*/  BSYNC.RECONVERGENT B0 ;  /* 0x0000000000007941 */ /* 0x000fea0003800200 */
.L_x_5407:
        /* <DEDUP_REMOVED lines=38> */
.L_x_5411:
[----:B------:R-:W-:Y:S01]  /*11d0*/  IMAD.MOV.U32 R33, RZ, RZ, R20 ;  /* 0x000000ffff217224 */ /* 0x000fe200078e0014 */
[----:B------:R-:W-:Y:S01]  /*11e0*/  MOV R3, R18 ;  /* 0x0000001200037202 */ /* 0x000fe20000000f00 */
[----:B------:R-:W-:Y:S01]  /*11f0*/  IMAD.MOV.U32 R4, RZ, RZ, R21 ;  /* 0x000000ffff047224 */ /* 0x000fe200078e0015 */
[----:B------:R-:W-:Y:S01]  /*1200*/  MOV R27, 0x1230 ;  /* 0x00001230001b7802 */ /* 0x000fe20000000f00 */
[----:B------:R-:W-:-:S07]  /*1210*/  IMAD.MOV.U32 R2, RZ, RZ, R19 ;  /* 0x000000ffff027224 */ /* 0x000fce00078e0013 */
        /* <DEDUP_REMOVED lines=12> */
.L_x_5412:
[----:B------:R-:W-:Y:S05]  /*12e0*/  BSYNC.RECONVERGENT B0 ;  /* 0x0000000000007941 */ /* 0x000fea0003800200 */
.L_x_5410:
        /* <DEDUP_REMOVED lines=37> */
.L_x_5414:
        /* <DEDUP_REMOVED lines=17> */
.L_x_5415:
[----:B------:R-:W-:Y:S05]  /*1650*/  BSYNC.RECONVERGENT B0 ;  /* 0x0000000000007941 */ /* 0x000fea0003800200 */
.L_x_5413:
        /* <DEDUP_REMOVED lines=38> */
.L_x_5417:
        /* <DEDUP_REMOVED lines=17> */
.L_x_5418:
[----:B------:R-:W-:Y:S05]  /*19d0*/  BSYNC.RECONVERGENT B0 ;  /* 0x0000000000007941 */ /* 0x000fea0003800200 */
.L_x_5416:
        /* <DEDUP_REMOVED lines=38> */
.L_x_5420:
[----:B------:R-:W-:Y:S01]  /*1c40*/  IMAD.MOV.U32 R33, RZ, RZ, R20 ;  /* 0x000000ffff217224 */ /* 0x000fe200078e0014 */
[----:B------:R-:W-:Y:S01]  /*1c50*/  MOV R4, R21 ;  /* 0x0000001500047202 */ /* 0x000fe20000000f00 */
[----:B------:R-:W-:Y:S01]  /*1c60*/  IMAD.MOV.U32 R3, RZ, RZ, R18 ;  /* 0x000000ffff037224 */ /* 0x000fe200078e0012 */
[----:B------:R-:W-:Y:S02]  /*1c70*/  MOV R2, R19 ;  /* 0x0000001300027202 */ /* 0x000fe40000000f00 */
[----:B------:R-:W-:-:S07]  /*1c80*/  MOV R27, 0x1ca0 ;  /* 0x00001ca0001b7802 */ /* 0x000fce0000000f00 */
[----:B------:R-:W-:Y:S05]  /*1c90*/  CALL.REL.NOINC `($__internal_120_$__cuda_sm20_div_s64) ;  /* 0x00000028002c7944 */ /* 0x000fea0003c00000 */
        /* <DEDUP_REMOVED lines=11> */
.L_x_5421:
[----:B------:R-:W-:Y:S05]  /*1d50*/  BSYNC.RECONVERGENT B0 ;  /* 0x0000000000007941 */ /* 0x000fea0003800200 */
.L_x_5419:
        /* <DEDUP_REMOVED lines=39> */
.L_x_5423:
        /* <DEDUP_REMOVED lines=17> */
.L_x_5424:
[----:B------:R-:W-:Y:S05]  /*20e0*/  BSYNC.RECONVERGENT B0 ;  /* 0x0000000000007941 */ /* 0x000fea0003800200 */
.L_x_5422:
        /* <DEDUP_REMOVED lines=38> */
.L_x_5426:
        /* <DEDUP_REMOVED lines=17> */
.L_x_5427:
[----:B------:R-:W-:Y:S05]  /*2460*/  BSYNC.RECONVERGENT B0 ;  /* 0x0000000000007941 */ /* 0x000fea0003800200 */
.L_x_5425:
        /* <DEDUP_REMOVED lines=11> */
.L_x_5403:
        /* <DEDUP_REMOVED lines=35> */
.L_x_5431:
[----:B------:R-:W-:Y:S01]  /*2750*/  MOV R33, R19 ;  /* 0x0000001300217202 */ /* 0x000fe20000000f00 */
[----:B------:R-:W-:Y:S01]  /*2760*/  IMAD.MOV.U32 R3, RZ, RZ, R20 ;  /* 0x000000ffff037224 */ /* 0x000fe200078e0014 */
[----:B------:R-:W-:Y:S02]  /*2770*/  MOV R2, R21 ;  /* 0x0000001500027202 */ /* 0x000fe40000000f00 */
[----:B------:R-:W-:-:S07]  /*2780*/  MOV R27, 0x27a0 ;  /* 0x000027a0001b7802 */ /* 0x000fce0000000f00 */
[----:B------:R-:W-:Y:S05]  /*2790*/  CALL.REL.NOINC `($__internal_120_$__cuda_sm20_div_s64) ;  /* 0x0000001c006c7944 */ /* 0x000fea0003c00000 */
        /* <DEDUP_REMOVED lines=11> */
.L_x_5432:
[----:B------:R-:W-:Y:S05]  /*2850*/  BSYNC.RECONVERGENT B0 ;  /* 0x0000000000007941 */ /* 0x000fea0003800200 */
.L_x_5430:
        /* <DEDUP_REMOVED lines=39> */
.L_x_5434:
        /* <DEDUP_REMOVED lines=17> */
.L_x_5435:
[----:B------:R-:W-:Y:S05]  /*2be0*/  BSYNC.RECONVERGENT B0 ;  /* 0x0000000000007941 */ /* 0x000fea0003800200 */
.L_x_5433:
        /* <DEDUP_REMOVED lines=38> */
.L_x_5437:
        /* <DEDUP_REMOVED lines=17> */
.L_x_5438:
[----:B------:R-:W-:Y:S05]  /*2f60*/  BSYNC.RECONVERGENT B0 ;  /* 0x0000000000007941 */ /* 0x000fea0003800200 */
.L_x_5436:
        /* <DEDUP_REMOVED lines=37> */
.L_x_5440:
        /* <DEDUP_REMOVED lines=17> */
.L_x_5441:
[----:B------:R-:W-:Y:S05]  /*32d0*/  BSYNC.RECONVERGENT B0 ;  /* 0x0000000000007941 */ /* 0x000fea0003800200 */
.L_x_5439:
[----:B------:R-:W0:Y:S01]  /*32e0*/  LDC.64 R2, c[0x0][R5+0x450] ;  /* 0x0001140005027b82 */ /* 0x000e220000000a00 */
[----:B------:R-:W-:Y:S02]  /*32f0*/  IMAD.MOV.U32 R37, RZ, RZ, R0 ;  /* 0x000000ffff257224 */ /* 0x000fe400078e0000 */
[-C--:B0-----:R-:W-:Y:S02]  /*3300*/  IMAD R3, R3, R21.reuse, RZ ;  /* 0x0000001503037224 */ /* 0x081fe400078e02ff */
[----:B------:R-:W-:-:S04]  /*3310*/  IMAD.WIDE.U32 R36, R2, R21, R36 ;  /* 0x0000001502247225 */ /* 0x000fc800078e0024 */
[----:B------:R-:W-:Y:S01]  /*3320*/  IMAD R3, R2, R17, R3 ;  /* 0x0000001102037224 */ /* 0x000fe200078e0203 */
[----:B------:R-:W-:-:S03]  /*3330*/  MOV R17, R36 ;  /* 0x0000002400117202 */ /* 0x000fc60000000f00 */
[----:B------:R-:W-:-:S07]  /*3340*/  IMAD.IADD R0, R37, 0x1, R3 ;  /* 0x0000000125007824 */ /* 0x000fce00078e0203 */
.L_x_5429:
        /* <DEDUP_REMOVED lines=36> */
.L_x_5444:
        /* <DEDUP_REMOVED lines=16> */
.L_x_5445:
[----:B------:R-:W-:Y:S05]  /*3690*/  BSYNC.RECONVERGENT B0 ;  /* 0x0000000000007941 */ /* 0x000fea0003800200 */
.L_x_5443:
        /* <DEDUP_REMOVED lines=38> */
.L_x_5447:
        /* <DEDUP_REMOVED lines=17> */
.L_x_5448:
[----:B------:R-:W-:Y:S05]  /*3a10*/  BSYNC.RECONVERGENT B0 ;  /* 0x0000000000007941 */ /* 0x000fea0003800200 */
.L_x_5446:
[----:B------:R-:W0:Y:S01]  /*3a20*/  LDC.64 R2, c[0x0][R5+0x450] ;  /* 0x0001140005027b82 */ /* 0x000e220000000a00 */
[----:B------:R-:W-:Y:S02]  /*3a30*/  IMAD.MOV.U32 R37, RZ, RZ, R0 ;  /* 0x000000ffff257224 */ /* 0x000fe400078e0000 */
[-C--:B0-----:R-:W-:Y:S02]  /*3a40*/  IMAD R3, R3, R21.reuse, RZ ;  /* 0x0000001503037224 */ /* 0x081fe400078e02ff */
[----:B------:R-:W-:-:S04]  /*3a50*/  IMAD.WIDE.U32 R36, R2, R21, R36 ;  /* 0x0000001502247225 */ /* 0x000fc800078e0024 */
[----:B------:R-:W-:Y:S01]  /*3a60*/  IMAD R3, R2, R17, R3 ;  /* 0x0000001102037224 */ /* 0x000fe200078e0203 */
[----:B------:R-:W-:-:S03]  /*3a70*/  MOV R17, R36 ;  /* 0x0000002400117202 */ /* 0x000fc60000000f00 */
[----:B------:R-:W-:-:S07]  /*3a80*/  IMAD.IADD R0, R37, 0x1, R3 ;  /* 0x0000000125007824 */ /* 0x000fce00078e0203 */
.L_x_5442:
        /* <DEDUP_REMOVED lines=35> */
.L_x_5450:
        /* <DEDUP_REMOVED lines=16> */
.L_x_5451:
[----:B------:R-:W-:Y:S05]  /*3dc0*/  BSYNC.RECONVERGENT B0 ;  /* 0x0000000000007941 */ /* 0x000fea0003800200 */
.L_x_5449:
        /* <DEDUP_REMOVED lines=8> */
.L_x_5402:
        /* <DEDUP_REMOVED lines=50> */
.L_x_5455:
[----:B------:R-:W-:Y:S01]  /*4170*/  MOV R33, R2 ;  /* 0x0000000200217202 */ /* 0x000fe20000000f00 */
[----:B------:R-:W-:Y:S01]  /*4180*/  IMAD.MOV.U32 R3, RZ, RZ, R15 ;  /* 0x000000ffff037224 */ /* 0x000fe200078e000f */
[----:B------:R-:W-:Y:S02]  /*4190*/  MOV R2, R14 ;  /* 0x0000000e00027202 */ /* 0x000fe40000000f00 */
[----:B------:R-:W-:-:S07]  /*41a0*/  MOV R27, 0x41c0 ;  /* 0x000041c0001b7802 */ /* 0x000fce0000000f00 */
[----:B------:R-:W-:Y:S05]  /*41b0*/  CALL.REL.NOINC `($__internal_120_$__cuda_sm20_div_s64) ;  /* 0x0000000000e47944 */ /* 0x000fea0003c00000 */
.L_x_5456:
[----:B------:R-:W-:Y:S05]  /*41c0*/  BSYNC.RECONVERGENT B1 ;  /* 0x0000000000017941 */ /* 0x000fea0003800200 */
.L_x_5454:
        /* <DEDUP_REMOVED lines=19> */
.L_x_5457:
[----:B------:R-:W0:Y:S02]  /*4300*/  LDS R2, [R22] ;  /* 0x0000000016027984 */ /* 0x000e240000000800 */
[----:B0----5:R-:W-:-:S05]  /*4310*/  FADD R3, R5, R2 ;  /* 0x0000000205037221 */ /* 0x021fca0000000000 */
[----:B------:R-:W0:Y:S02]  /*4320*/  ATOMS.CAST.SPIN P0, [R22], R2, R3 ;  /* 0x000000021600758d */ /* 0x000e240001800003 */
[----:B0-----:R-:W-:Y:S05]  /*4330*/  @!P0 BRA `(.L_x_5457) ;  /* 0xfffffffc00f08947 */ /* 0x001fea000383ffff */
.L_x_5453:
[----:B------:R-:W-:Y:S05]  /*4340*/  BSYNC.RECONVERGENT B0 ;  /* 0x0000000000007941 */ /* 0x000fea0003800200 */
.L_x_5452:
[----:B------:R-:W0:Y:S01]  /*4350*/  LDCU.64 UR4, c[0x0][0x878] ;  /* 0x00010f00ff0477ac */ /* 0x000e220008000a00 */
[----:B------:R-:W-:-:S05]  /*4360*/  IADD3 R13, P0, PT, R10, R13, RZ ;  /* 0x0000000d0a0d7210 */ /* 0x000fca0007f1e0ff */
[----:B------:R-:W-:Y:S01]  /*4370*/  IMAD.X R11, RZ, RZ, R11, P0 ;  /* 0x000000ffff0b7224 */ /* 0x000fe200000e060b */
[----:B0-----:R-:W-:-:S04]  /*4380*/  ISETP.GE.U32.AND P0, PT, R13, UR4, PT ;  /* 0x000000040d007c0c */ /* 0x001fc8000bf06070 */
[----:B------:R-:W-:-:S13]  /*4390*/  ISETP.GE.AND.EX P0, PT, R11, UR5, PT, P0 ;  /* 0x000000050b007c0c */ /* 0x000fda000bf06300 */
[----:B------:R-:W-:Y:S05]  /*43a0*/  @!P0 BRA `(.L_x_5458) ;  /* 0xffffffc000e88947 */ /* 0x000fea000383ffff */
.L_x_5401:
        /* <DEDUP_REMOVED lines=11> */
.L_x_5459:
        /* <DEDUP_REMOVED lines=15> */
        .weak           $__internal_120_$__cuda_sm20_div_s64
        .type           $__internal_120_$__cuda_sm20_div_s64,@function
        .size           $__internal_120_$__cuda_sm20_div_s64,($__internal_121_$__cuda_sm20_div_u64 - $__internal_120_$__cuda_sm20_div_s64)
$__internal_120_$__cuda_sm20_div_s64:
        /* <DEDUP_REMOVED lines=86> */
[----:B------:R-:W-:Y:S06]  /*4ab0*/  RET.REL.NODEC R2 `(_ZN2at4cuda17kernelHistogram1DIfalLi1ELi2ELin1ELNS0_23CUDAHistogramMemoryTypeE0EZNS0_21CUDA_tensor_histogramIfaLb1EEEbNS_6TensorES4_S4_lNS_14AccumulateTypeIT0_Lb1EE4typeES8_NS0_13TensorArgTypeES9_S9_EUllE_EEvNS0_6detail10TensorInfoIT_T1_EESF_NSC_IKS6_SE_EElS8_S8_SE_T6_) ;  /* 0xffffffb402507950 */ /* 0x000fec0003c3ffff */
        .weak           $__internal_121_$__cuda_sm20_div_u64
        .type           $__internal_121_$__cuda_sm20_div_u64,@function
        .size           $__internal_121_$__cuda_sm20_div_u64,(.L_x_6497 - $__internal_121_$__cuda_sm20_div_u64)
$__internal_121_$__cuda_sm20_div_u64:
        /* <DEDUP_REMOVED lines=68> */
[----:B------:R-:W-:Y:S06]  /*4f00*/  RET.REL.NODEC R4 `(_ZN2at4cuda17kernelHistogram1DIfalLi1ELi2ELin1ELNS0_23CUDAHistogramMemoryTypeE0EZNS0_21CUDA_tensor_histogramIfaLb1EEEbNS_6TensorES4_S4_lNS_14AccumulateTypeIT0_Lb1EE4typeES8_NS0_13TensorArgTypeES9_S9_EUllE_EEvNS0_6detail10TensorInfoIT_T1_EESF_NSC_IKS6_SE_EElS8_S8_SE_T6_) ;  /* 0xffffffb0043c7950 */ /* 0x000fec0003c3ffff */
.L_x_5460:
        /* <DEDUP_REMOVED lines=15> */
.L_x_6497:


//--------------------- .text._ZN2at4cuda17kernelHistogram1DIdhlLi1ELi2ELin1ELNS0_23CUDAHistogramMemoryTypeE1EZNS0_21CUDA_tensor_histogramIdhLb1EEEbNS_6TensorES4_S4_lNS_14AccumulateTypeIT0_Lb1EE4typeES8_NS0_13TensorArgTypeES9_S9_EUllE0_EEvNS0_6detail10TensorInfoIT_T1_EESF_NSC_IKS6_SE_EElS8_S8_SE_T6_ --------------------------
	.section	.text._ZN2at4cuda17kernelHistogram1DIdhlLi1ELi2ELin1ELNS0_23CUDAHistogramMemoryTypeE1EZNS0_21CUDA_tensor_histogramIdhLb1EEEbNS_6TensorES4_S4_lNS_14AccumulateTypeIT0_Lb1EE4typeES8_NS0_13TensorArgTypeES9_S9_EUllE0_EEvNS0_6detail10TensorInfoIT_T1_EESF_NSC_IKS6_SE_EElS8_S8_SE_T6_,"ax",@progbits
	.align	128
        .global         _ZN2at4cuda17kernelHistogram1DIdhlLi1ELi2ELin1ELNS0_23CUDAHistogramMemoryTypeE1EZNS0_21CUDA_tensor_histogramIdhLb1EEEbNS_6TensorES4_S4_lNS_14AccumulateTypeIT0_Lb1EE4typeES8_NS0_13TensorArgTypeES9_S9_EUllE0_EEvNS0_6detail10TensorInfoIT_T1_EESF_NSC_IKS6_SE_EElS8_S8_SE_T6_
        .type           _ZN2at4cuda17kernelHistogram1DIdhlLi1ELi2ELin1ELNS0_23CUDAHistogramMemoryTypeE1EZNS0_21CUDA_tensor_histogramIdhLb1EEEbNS_6TensorES4_S4_lNS_14AccumulateTypeIT0_Lb1EE4typeES8_NS0_13TensorArgTypeES9_S9_EUllE0_EEvNS0_6detail10TensorInfoIT_T1_EESF_NSC_IKS6_SE_EElS8_S8_SE_T6_,@function
        .size           _ZN2at4cuda17kernelHistogram1DIdhlLi1ELi2ELin1ELNS0_23CUDAHistogramMemoryTypeE1EZNS0_21CUDA_tensor_histogramIdhLb1EEEbNS_6TensorES4_S4_lNS_14AccumulateTypeIT0_Lb1EE4typeES8_NS0_13TensorArgTypeES9_S9_EUllE0_EEvNS0_6detail10TensorInfoIT_T1_EESF_NSC_IKS6_SE_EElS8_S8_SE_T6_,(.L_x_6498 - _ZN2at4cuda17kernelHistogram1DIdhlLi1ELi2ELin1ELNS0_23CUDAHistogramMemoryTypeE1EZNS0_21CUDA_tensor_histogramIdhLb1EEEbNS_6TensorES4_S4_lNS_14AccumulateTypeIT0_Lb1EE4typeES8_NS0_13TensorArgTypeES9_S9_EUllE0_EEvNS0_6detail10TensorInfoIT_T1_EESF_NSC_IKS6_SE_EElS8_S8_SE_T6_)
        .other          _ZN2at4cuda17kernelHistogram1DIdhlLi1ELi2ELin1ELNS0_23CUDAHistogramMemoryTypeE1EZNS0_21CUDA_tensor_histogramIdhLb1EEEbNS_6TensorES4_S4_lNS_14AccumulateTypeIT0_Lb1EE4typeES8_NS0_13TensorArgTypeES9_S9_EUllE0_EEvNS0_6detail10TensorInfoIT_T1_EESF_NSC_IKS6_SE_EElS8_S8_SE_T6_,@"STO_CUDA_ENTRY STV_DEFAULT"
_ZN2at4cuda17kernelHistogram1DIdhlLi1ELi2ELin1ELNS0_23CUDAHistogramMemoryTypeE1EZNS0_21CUDA_tensor_histogramIdhLb1EEEbNS_6TensorES4_S4_lNS_14AccumulateTypeIT0_Lb1EE4typeES8_NS0_13TensorArgTypeES9_S9_EUllE0_EEvNS0_6detail10TensorInfoIT_T1_EESF_NSC_IKS6_SE_EElS8_S8_SE_T6_:
.text._ZN2at4cuda17kernelHistogram1DIdhlLi1ELi2ELin1ELNS0_23CUDAHistogramMemoryTypeE1EZNS0_21CUDA_tensor_histogramIdhLb1EEEbNS_6TensorES4_S4_lNS_14AccumulateTypeIT0_Lb1EE4typeES8_NS0_13TensorArgTypeES9_S9_EUllE0_EEvNS0_6detail10TensorInfoIT_T1_EESF_NSC_IKS6_SE_EElS8_S8_SE_T6_:
        /* <DEDUP_REMOVED lines=22> */
.L_x_5516:
        /* <DEDUP_REMOVED lines=24> */
.L_x_5487:
        /* <DEDUP_REMOVED lines=33> */
.L_x_5464:
[----:B------:R-:W-:Y:S01]  /*04f0*/  MOV R24, R14 ;  /* 0x0000000e00187202 */ /* 0x000fe20000000f00 */
[----:B------:R-:W-:Y:S01]  /*0500*/  IMAD.MOV.U32 R20, RZ, RZ, R9 ;  /* 0x000000ffff147224 */ /* 0x000fe200078e0009 */
[----:B------:R-:W-:Y:S01]  /*0510*/  MOV R11, R16 ;  /* 0x00000010000b7202 */ /* 0x000fe20000000f00 */
[----:B------:R-:W-:Y:S01]  /*0520*/  IMAD.MOV.U32 R10, RZ, RZ, R17 ;  /* 0x000000ffff0a7224 */ /* 0x000fe200078e0011 */
[----:B------:R-:W-:-:S07]  /*0530*/  MOV R7, 0x550 ;  /* 0x0000055000077802 */ /* 0x000fce0000000f00 */
[----:B------:R-:W-:Y:S05]  /*0540*/  CALL.REL.NOINC `($__internal_122_$__cuda_sm20_div_s64) ;  /* 0x0000003400fc7944 */ /* 0x000fea0003c00000 */
        /* <DEDUP_REMOVED lines=10> */
.L_x_5465:
[----:B------:R-:W-:Y:S05]  /*05f0*/  BSYNC.RECONVERGENT B0 ;  /* 0x0000000000007941 */ /* 0x000fea0003800200 */
.L_x_5463:
        /* <DEDUP_REMOVED lines=38> */
.L_x_5467:
[----:B------:R-:W-:Y:S01]  /*0860*/  MOV R24, R30 ;  /* 0x0000001e00187202 */ /* 0x000fe20000000f00 */
[----:B------:R-:W-:Y:S01]  /*0870*/  IMAD.MOV.U32 R20, RZ, RZ, R31 ;  /* 0x000000ffff147224 */ /* 0x000fe200078e001f */
[----:B------:R-:W-:Y:S01]  /*0880*/  MOV R11, R16 ;  /* 0x00000010000b7202 */ /* 0x000fe20000000f00 */
[----:B------:R-:W-:Y:S01]  /*0890*/  IMAD.MOV.U32 R10, RZ, RZ, R17 ;  /* 0x000000ffff0a7224 */ /* 0x000fe200078e0011 */
[----:B------:R-:W-:-:S07]  /*08a0*/  MOV R7, 0x8c0 ;  /* 0x000008c000077802 */ /* 0x000fce0000000f00 */
[----:B------:R-:W-:Y:S05]  /*08b0*/  CALL.REL.NOINC `($__internal_122_$__cuda_sm20_div_s64) ;  /* 0x0000003400207944 */ /* 0x000fea0003c00000 */
        /* <DEDUP_REMOVED lines=11> */
.L_x_5468:
[----:B------:R-:W-:Y:S05]  /*0970*/  BSYNC.RECONVERGENT B0 ;  /* 0x0000000000007941 */ /* 0x000fea0003800200 */
.L_x_5466:
        /* <DEDUP_REMOVED lines=38> */
.L_x_5470:
[----:B------:R-:W-:Y:S01]  /*0be0*/  IMAD.MOV.U32 R24, RZ, RZ, R16 ;  /* 0x000000ffff187224 */ /* 0x000fe200078e0010 */
[----:B------:R-:W-:Y:S01]  /*0bf0*/  MOV R20, R17 ;  /* 0x0000001100147202 */ /* 0x000fe20000000f00 */
[----:B------:R-:W-:Y:S01]  /*0c00*/  IMAD.MOV.U32 R11, RZ, RZ, R12 ;  /* 0x000000ffff0b7224 */ /* 0x000fe200078e000c */
[----:B------:R-:W-:Y:S02]  /*0c10*/  MOV R10, R13 ;  /* 0x0000000d000a7202 */ /* 0x000fe40000000f00 */
[----:B------:R-:W-:-:S07]  /*0c20*/  MOV R7, 0xc40 ;  /* 0x00000c4000077802 */ /* 0x000fce0000000f00 */
[----:B------:R-:W-:Y:S05]  /*0c30*/  CALL.REL.NOINC `($__internal_122_$__cuda_sm20_div_s64) ;  /* 0x0000003000407944 */ /* 0x000fea0003c00000 */
        /* <DEDUP_REMOVED lines=11> */
.L_x_5471:
[----:B------:R-:W-:Y:S05]  /*0cf0*/  BSYNC.RECONVERGENT B0 ;  /* 0x0000000000007941 */ /* 0x000fea0003800200 */
.L_x_5469:
        /* <DEDUP_REMOVED lines=37> */
.L_x_5473:
        /* <DEDUP_REMOVED lines=17> */
.L_x_5474:
[----:B------:R-:W-:Y:S05]  /*1060*/  BSYNC.RECONVERGENT B0 ;  /* 0x0000000000007941 */ /* 0x000fea0003800200 */
.L_x_5472:
        /* <DEDUP_REMOVED lines=38> */
.L_x_5476:
        /* <DEDUP_REMOVED lines=17> */
.L_x_5477:
[----:B------:R-:W-:Y:S05]  /*13e0*/  BSYNC.RECONVERGENT B0 ;  /* 0x0000000000007941 */ /* 0x000fea0003800200 */
.L_x_5475:
        /* <DEDUP_REMOVED lines=38> */
.L_x_5479:
        /* <DEDUP_REMOVED lines=17> */
.L_x_5480:
[----:B------:R-:W-:Y:S05]  /*1760*/  BSYNC.RECONVERGENT B0 ;  /* 0x0000000000007941 */ /* 0x000fea0003800200 */
.L_x_5478:
        /* <DEDUP_REMOVED lines=39> */
.L_x_5482:
        /* <DEDUP_REMOVED lines=17> */
.L_x_5483:
[----:B------:R-:W-:Y:S05]  /*1af0*/  BSYNC.RECONVERGENT B0 ;  /* 0x0000000000007941 */ /* 0x000fea0003800200 */
.L_x_5481:
        /* <DEDUP_REMOVED lines=38> */
.L_x_5485:
        /* <DEDUP_REMOVED lines=17> */
.L_x_5486:
[----:B------:R-:W-:Y:S05]  /*1e70*/  BSYNC.RECONVERGENT B0 ;  /* 0x0000000000007941 */ /* 0x000fea0003800200 */
.L_x_5484:
        /* <DEDUP_REMOVED lines=11> */
.L_x_5462:
        /* <DEDUP_REMOVED lines=35> */
.L_x_5490:
        /* <DEDUP_REMOVED lines=16> */
.L_x_5491:
[----:B------:R-:W-:Y:S05]  /*2260*/  BSYNC.RECONVERGENT B0 ;  /* 0x0000000000007941 */ /* 0x000fea0003800200 */
.L_x_5489:
        /* <DEDUP_REMOVED lines=38> */
.L_x_5493:
        /* <DEDUP_REMOVED lines=17> */
.L_x_5494:
[----:B------:R-:W-:Y:S05]  /*25e0*/  BSYNC.RECONVERGENT B0 ;  /* 0x0000000000007941 */ /* 0x000fea0003800200 */
.L_x_5492:
        /* <DEDUP_REMOVED lines=38> */
.L_x_5496:
        /* <DEDUP_REMOVED lines=17> */
.L_x_5497:
[----:B------:R-:W-:Y:S05]  /*2960*/  BSYNC.RECONVERGENT B0 ;  /* 0x0000000000007941 */ /* 0x000fea0003800200 */
.L_x_5495:
        /* <DEDUP_REMOVED lines=38> */
.L_x_5499:
        /* <DEDUP_REMOVED lines=17> */
.L_x_5500:
[----:B------:R-:W-:Y:S05]  /*2ce0*/  BSYNC.RECONVERGENT B0 ;  /* 0x0000000000007941 */ /* 0x000fea0003800200 */
.L_x_5498:
        /* <DEDUP_REMOVED lines=8> */
.L_x_5488:
        /* <DEDUP_REMOVED lines=36> */
.L_x_5503:
[----:B------:R-:W-:Y:S01]  /*2fb0*/  IMAD.MOV.U32 R24, RZ, RZ, R14 ;  /* 0x000000ffff187224 */ /* 0x000fe200078e000e */
[----:B------:R-:W-:Y:S01]  /*2fc0*/  MOV R20, R9 ;  /* 0x0000000900147202 */ /* 0x000fe20000000f00 */
[----:B------:R-:W-:Y:S01]  /*2fd0*/  IMAD.MOV.U32 R11, RZ, RZ, R16 ;  /* 0x000000ffff0b7224 */ /* 0x000fe200078e0010 */
[----:B------:R-:W-:Y:S02]  /*2fe0*/  MOV R10, R17 ;  /* 0x00000011000a7202 */ /* 0x000fe40000000f00 */
[----:B------:R-:W-:-:S07]  /*2ff0*/  MOV R7, 0x3010 ;  /* 0x0000301000077802 */ /* 0x000fce0000000f00 */
[----:B------:R-:W-:Y:S05]  /*3000*/  CALL.REL.NOINC `($__internal_122_$__cuda_sm20_div_s64) ;  /* 0x0000000c004c7944 */ /* 0x000fea0003c00000 */
        /* <DEDUP_REMOVED lines=10> */
.L_x_5504:
[----:B------:R-:W-:Y:S05]  /*30b0*/  BSYNC.RECONVERGENT B0 ;  /* 0x0000000000007941 */ /* 0x000fea0003800200 */
.L_x_5502:
        /* <DEDUP_REMOVED lines=39> */
.L_x_5506:
        /* <DEDUP_REMOVED lines=17> */
.L_x_5507:
[----:B------:R-:W-:Y:S05]  /*3440*/  BSYNC.RECONVERGENT B0 ;  /* 0x0000000000007941 */ /* 0x000fea0003800200 */
.L_x_5505:
[----:B------:R0:W1:Y:S02]  /*3450*/  LDC.64 R6, c[0x0][R4+0x450] ;  /* 0x0001140004067b82 */ /* 0x0000640000000a00 */
[----:B0-----:R-:W-:Y:S02]  /*3460*/  IMAD.MOV.U32 R4, RZ, RZ, R28 ;  /* 0x000000ffff047224 */ /* 0x001fe400078e001c */
[-C--:B-1----:R-:W-:Y:S02]  /*3470*/  IMAD R7, R7, R15.reuse, RZ ;  /* 0x0000000f07077224 */ /* 0x082fe400078e02ff */
[----:B------:R-:W-:-:S04]  /*3480*/  IMAD.WIDE.U32 R10, R6, R15, R4 ;  /* 0x0000000f060a7225 */ /* 0x000fc800078e0004 */
[----:B------:R-:W-:Y:S01]  /*3490*/  IMAD R7, R6, R17, R7 ;  /* 0x0000001106077224 */ /* 0x000fe200078e0207 */
[----:B------:R-:W-:-:S03]  /*34a0*/  MOV R12, R10 ;  /* 0x0000000a000c7202 */ /* 0x000fc60000000f00 */
[----:B------:R-:W-:-:S07]  /*34b0*/  IMAD.IADD R8, R11, 0x1, R7 ;  /* 0x000000010b087824 */ /* 0x000fce00078e0207 */
.L_x_5501:
        /* <DEDUP_REMOVED lines=35> */
.L_x_5509:
        /* <DEDUP_REMOVED lines=15> */
.L_x_5510:
[----:B------:R-:W-:Y:S05]  /*37e0*/  BSYNC.RECONVERGENT B0 ;  /* 0x0000000000007941 */ /* 0x000fea0003800200 */
.L_x_5508:
[----:B------:R-:W0:Y:S01]  /*37f0*/  LDC.64 R4, c[0x0][R4+0x450] ;  /* 0x0001140004047b82 */ /* 0x000e220000000a00 */
[----:B------:R-:W-:Y:S02]  /*3800*/  IMAD.MOV.U32 R13, RZ, RZ, R8 ;  /* 0x000000ffff0d7224 */ /* 0x000fe400078e0008 */
[-C--:B0-----:R-:W-:Y:S02]  /*3810*/  IMAD R5, R5, R6.reuse, RZ ;  /* 0x0000000605057224 */ /* 0x081fe400078e02ff */
[----:B------:R-:W-:-:S04]  /*3820*/  IMAD.WIDE.U32 R12, R4, R6, R12 ;  /* 0x00000006040c7225 */ /* 0x000fc800078e000c */
[----:B------:R-:W-:-:S05]  /*3830*/  IMAD R5, R4, R15, R5 ;  /* 0x0000000f04057224 */ /* 0x000fca00078e0205 */
[----:B------:R-:W-:-:S07]  /*3840*/  IADD3 R8, PT, PT, R13, R5, RZ ;  /* 0x000000050d087210 */ /* 0x000fce0007ffe0ff */
.L_x_5461:
        /* <DEDUP_REMOVED lines=10> */
[----:B------:R-:W0:Y:S01]  /*38f0*/  LDG.E.U8 R5, desc[UR10][R4.64] ;  /* 0x0000000a04057981 */ /* 0x000e22000c1e1100 */
[----:B------:R-:W-:Y:S01]  /*3900*/  BSSY.RECONVERGENT B0, `(.L_x_5511) ;  /* 0x000003c000007945 */ /* 0x000fe20003800200 */
        /* <DEDUP_REMOVED lines=35> */
.L_x_5514:
[----:B------:R-:W-:Y:S01]  /*3b40*/  IMAD.U32 R11, RZ, RZ, UR6 ;  /* 0x00000006ff0b7e24 */ /* 0x000fe2000f8e00ff */
[----:B------:R-:W-:Y:S02]  /*3b50*/  MOV R10, UR7 ;  /* 0x00000007000a7c02 */ /* 0x000fe40008000f00 */
[----:B------:R-:W-:-:S07]  /*3b60*/  MOV R7, 0x3b80 ;  /* 0x00003b8000077802 */ /* 0x000fce0000000f00 */
[----:B------:R-:W-:Y:S05]  /*3b70*/  CALL.REL.NOINC `($__internal_122_$__cuda_sm20_div_s64) ;  /* 0x0000000000707944 */ /* 0x000fea0003c00000 */
[----:B------:R-:W-:-:S07]  /*3b80*/  IMAD.MOV.U32 R5, RZ, RZ, R10 ;  /* 0x000000ffff057224 */ /* 0x000fce00078e000a */
.L_x_5515:
[----:B------:R-:W-:Y:S05]  /*3b90*/  BSYNC.RECONVERGENT B1 ;  /* 0x0000000000017941 */ /* 0x000fea0003800200 */
.L_x_5513:
        /* <DEDUP_REMOVED lines=18> */
.L_x_5512:
[----:B------:R-:W-:Y:S05]  /*3cc0*/  BSYNC.RECONVERGENT B0 ;  /* 0x0000000000007941 */ /* 0x000fea0003800200 */
.L_x_5511:
[----:B------:R-:W1:Y:S01]  /*3cd0*/  LDCU.64 UR14, c[0x0][0x878] ;  /* 0x00010f00ff0e77ac */ /* 0x000e620008000a00 */
[----:B------:R-:W-:-:S04]  /*3ce0*/  IADD3 R0, P0, PT, R3, R0, RZ ;  /* 0x0000000003007210 */ /* 0x000fc80007f1e0ff */
[----:B------:R-:W-:Y:S02]  /*3cf0*/  IADD3.X R2, PT, PT, RZ, R2, RZ, P0, !PT ;  /* 0x00000002ff027210 */ /* 0x000fe400007fe4ff */
[----:B-1----:R-:W-:-:S04]  /*3d00*/  ISETP.GE.U32.AND P0, PT, R0, UR14, PT ;  /* 0x0000000e00007c0c */ /* 0x002fc8000bf06070 */
[----:B------:R-:W-:-:S13]  /*3d10*/  ISETP.GE.AND.EX P0, PT, R2, UR15, PT, P0 ;  /* 0x0000000f02007c0c */ /* 0x000fda000bf06300 */
[----:B------:R-:W-:Y:S05]  /*3d20*/  @!P0 BRA `(.L_x_5516) ;  /* 0xffffffc4000c8947 */ /* 0x000fea000383ffff */
[----:B------:R-:W-:Y:S05]  /*3d30*/  EXIT ;  /* 0x000000000000794d */ /* 0x000fea0003800000 */
        .weak           $__internal_122_$__cuda_sm20_div_s64
        .type           $__internal_122_$__cuda_sm20_div_s64,@function
        .size           $__internal_122_$__cuda_sm20_div_s64,(.L_x_6498 - $__internal_122_$__cuda_sm20_div_s64)
$__internal_122_$__cuda_sm20_div_s64:
        /* <DEDUP_REMOVED lines=86> */
[----:B------:R-:W-:Y:S05]  /*42a0*/  RET.REL.NODEC R6 `(_ZN2at4cuda17kernelHistogram1DIdhlLi1ELi2ELin1ELNS0_23CUDAHistogramMemoryTypeE1EZNS0_21CUDA_tensor_histogramIdhLb1EEEbNS_6TensorES4_S4_lNS_14AccumulateTypeIT0_Lb1EE4typeES8_NS0_13TensorArgTypeES9_S9_EUllE0_EEvNS0_6detail10TensorInfoIT_T1_EESF_NSC_IKS6_SE_EElS8_S8_SE_T6_) ;  /* 0xffffffbc06547950 */ /* 0x000fea0003c3ffff */
.L_x_5517:
        /* <DEDUP_REMOVED lines=13> */
.L_x_6498:


//--------------------- .text._ZN2at4cuda17kernelHistogram1DIdhlLi1ELi2ELin1ELNS0_23CUDAHistogramMemoryTypeE0EZNS0_21CUDA_tensor_histogramIdhLb1EEEbNS_6TensorES4_S4_lNS_14AccumulateTypeIT0_Lb1EE4typeES8_NS0_13TensorArgTypeES9_S9_EUllE0_EEvNS0_6detail10TensorInfoIT_T1_EESF_NSC_IKS6_SE_EElS8_S8_SE_T6_ --------------------------
	.section	.text._ZN2at4cuda17kernelHistogram1DIdhlLi1ELi2ELin1ELNS0_23CUDAHistogramMemoryTypeE0EZNS0_21CUDA_tensor_histogramIdhLb1EEEbNS_6TensorES4_S4_lNS_14AccumulateTypeIT0_Lb1EE4typeES8_NS0_13TensorArgTypeES9_S9_EUllE0_EEvNS0_6detail10TensorInfoIT_T1_EESF_NSC_IKS6_SE_EElS8_S8_SE_T6_,"ax",@progbits
	.align	128
        .global         _ZN2at4cuda17kernelHistogram1DIdhlLi1ELi2ELin1ELNS0_23CUDAHistogramMemoryTypeE0EZNS0_21CUDA_tensor_histogramIdhLb1EEEbNS_6TensorES4_S4_lNS_14AccumulateTypeIT0_Lb1EE4typeES8_NS0_13TensorArgTypeES9_S9_EUllE0_EEvNS0_6detail10TensorInfoIT_T1_EESF_NSC_IKS6_SE_EElS8_S8_SE_T6_
        .type           _ZN2at4cuda17kernelHistogram1DIdhlLi1ELi2ELin1ELNS0_23CUDAHistogramMemoryTypeE0EZNS0_21CUDA_tensor_histogramIdhLb1EEEbNS_6TensorES4_S4_lNS_14AccumulateTypeIT0_Lb1EE4typeES8_NS0_13TensorArgTypeES9_S9_EUllE0_EEvNS0_6detail10TensorInfoIT_T1_EESF_NSC_IKS6_SE_EElS8_S8_SE_T6_,@function
        .size           _ZN2at4cuda17kernelHistogram1DIdhlLi1ELi2ELin1ELNS0_23CUDAHistogramMemoryTypeE0EZNS0_21CUDA_tensor_histogramIdhLb1EEEbNS_6TensorES4_S4_lNS_14AccumulateTypeIT0_Lb1EE4typeES8_NS0_13TensorArgTypeES9_S9_EUllE0_EEvNS0_6detail10TensorInfoIT_T1_EESF_NSC_IKS6_SE_EElS8_S8_SE_T6_,(.L_x_6500 - _ZN2at4cuda17kernelHistogram1DIdhlLi1ELi2ELin1ELNS0_23CUDAHistogramMemoryTypeE0EZNS0_21CUDA_tensor_histogramIdhLb1EEEbNS_6TensorES4_S4_lNS_14AccumulateTypeIT0_Lb1EE4typeES8_NS0_13TensorArgTypeES9_S9_EUllE0_EEvNS0_6detail10TensorInfoIT_T1_EESF_NSC_IKS6_SE_EElS8_S8_SE_T6_)
        .other          _ZN2at4cuda17kernelHistogram1DIdhlLi1ELi2ELin1ELNS0_23CUDAHistogramMemoryTypeE0EZNS0_21CUDA_tensor_histogramIdhLb1EEEbNS_6TensorES4_S4_lNS_14AccumulateTypeIT0_Lb1EE4typeES8_NS0_13TensorArgTypeES9_S9_EUllE0_EEvNS0_6detail10TensorInfoIT_T1_EESF_NSC_IKS6_SE_EElS8_S8_SE_T6_,@"STO_CUDA_ENTRY STV_DEFAULT"
_ZN2at4cuda17kernelHistogram1DIdhlLi1ELi2ELin1ELNS0_23CUDAHistogramMemoryTypeE0EZNS0_21CUDA_tensor_histogramIdhLb1EEEbNS_6TensorES4_S4_lNS_14AccumulateTypeIT0_Lb1EE4typeES8_NS0_13TensorArgTypeES9_S9_EUllE0_EEvNS0_6detail10TensorInfoIT_T1_EESF_NSC_IKS6_SE_EElS8_S8_SE_T6_:
.text._ZN2at4cuda17kernelHistogram1DIdhlLi1ELi2ELin1ELNS0_23CUDAHistogramMemoryTypeE0EZNS0_21CUDA_tensor_histogramIdhLb1EEEbNS_6TensorES4_S4_lNS_14AccumulateTypeIT0_Lb1EE4typeES8_NS0_13TensorArgTypeES9_S9_EUllE0_EEvNS0_6detail10TensorInfoIT_T1_EESF_NSC_IKS6_SE_EElS8_S8_SE_T6_:
        /* <DEDUP_REMOVED lines=45> */
.L_x_5521:
[----:B------:R-:W-:-:S07]  /*02d0*/  MOV R8, 0x2f0 ;  /* 0x000002f000087802 */ /* 0x000fce0000000f00 */
[----:B------:R-:W-:Y:S05]  /*02e0*/  CALL.REL.NOINC `($__internal_124_$__cuda_sm20_div_u64) ;  /* 0x0000004400907944 */ /* 0x000fea0003c00000 */
.L_x_5522:
[----:B------:R-:W-:Y:S05]  /*02f0*/  BSYNC.RECONVERGENT B1 ;  /* 0x0000000000017941 */ /* 0x000fea0003800200 */
.L_x_5520:
        /* <DEDUP_REMOVED lines=19> */
.L_x_5525:
        /* <DEDUP_REMOVED lines=9> */
.L_x_5524:
[----:B------:R-:W-:Y:S05]  /*04c0*/  BSYNC.RECONVERGENT B1 ;  /* 0x0000000000017941 */ /* 0x000fea0003800200 */
.L_x_5523:
[----:B------:R-:W-:Y:S05]  /*04d0*/  @!P1 BRA `(.L_x_5519) ;  /* 0x0000000000409947 */ /* 0x000fea0003800000 */
[----:B------:R-:W0:Y:S01]  /*04e0*/  S2R R5, SR_CgaCtaId ;  /* 0x0000000000057919 */ /* 0x000e220000008800 */
[----:B------:R-:W-:-:S04]  /*04f0*/  MOV R4, 0x400 ;  /* 0x0000040000047802 */ /* 0x000fc80000000f00 */
[----:B0-----:R-:W-:-:S07]  /*0500*/  LEA R7, R5, R4, 0x18 ;  /* 0x0000000405077211 */ /* 0x001fce00078ec0ff */
.L_x_5526:
        /* <DEDUP_REMOVED lines=13> */
.L_x_5519:
[----:B------:R-:W-:Y:S05]  /*05e0*/  BSYNC.RECONVERGENT B0 ;  /* 0x0000000000007941 */ /* 0x000fea0003800200 */
.L_x_5518:
        /* <DEDUP_REMOVED lines=21> */
.L_x_5584:
        /* <DEDUP_REMOVED lines=23> */
.L_x_5554:
        /* <DEDUP_REMOVED lines=33> */
.L_x_5531:
[----:B------:R-:W-:Y:S01]  /*0ac0*/  IMAD.MOV.U32 R33, RZ, RZ, R20 ;  /* 0x000000ffff217224 */ /* 0x000fe200078e0014 */
[----:B------:R-:W-:Y:S01]  /*0ad0*/  MOV R17, R36 ;  /* 0x0000002400117202 */ /* 0x000fe20000000f00 */
[----:B------:R-:W-:Y:S01]  /*0ae0*/  IMAD.MOV.U32 R24, RZ, RZ, R11 ;  /* 0x000000ffff187224 */ /* 0x000fe200078e000b */
[----:B------:R-:W-:Y:S01]  /*0af0*/  MOV R27, 0xb20 ;  /* 0x00000b20001b7802 */ /* 0x000fe20000000f00 */
[----:B------:R-:W-:-:S07]  /*0b00*/  IMAD.MOV.U32 R9, RZ, RZ, R37 ;  /* 0x000000ffff097224 */ /* 0x000fce00078e0025 */
[----:B------:R-:W-:Y:S05]  /*0b10*/  CALL.REL.NOINC `($__internal_123_$__cuda_sm20_div_s64) ;  /* 0x0000003800287944 */ /* 0x000fea0003c00000 */
        /* <DEDUP_REMOVED lines=10> */
.L_x_5532:
[----:B------:R-:W-:Y:S05]  /*0bc0*/  BSYNC.RECONVERGENT B0 ;  /* 0x0000000000007941 */ /* 0x000fea0003800200 */
.L_x_5530:
        /* <DEDUP_REMOVED lines=38> */
.L_x_5534:
[----:B------:R-:W-:Y:S01]  /*0e30*/  IMAD.MOV.U32 R33, RZ, RZ, R38 ;  /* 0x000000ffff217224 */ /* 0x000fe200078e0026 */
[----:B------:R-:W-:Y:S01]  /*0e40*/  MOV R17, R20 ;  /* 0x0000001400117202 */ /* 0x000fe20000000f00 */
[----:B------:R-:W-:Y:S01]  /*0e50*/  IMAD.MOV.U32 R24, RZ, RZ, R39 ;  /* 0x000000ffff187224 */ /* 0x000fe200078e0027 */
[----:B------:R-:W-:Y:S01]  /*0e60*/  MOV R27, 0xe90 ;  /* 0x00000e90001b7802 */ /* 0x000fe20000000f00 */
[----:B------:R-:W-:-:S07]  /*0e70*/  IMAD.MOV.U32 R9, RZ, RZ, R21 ;  /* 0x000000ffff097224 */ /* 0x000fce00078e0015 */
[----:B------:R-:W-:Y:S05]  /*0e80*/  CALL.REL.NOINC `($__internal_123_$__cuda_sm20_div_s64) ;  /* 0x00000034004c7944 */ /* 0x000fea0003c00000 */
        /* <DEDUP_REMOVED lines=11> */
.L_x_5535:
[----:B------:R-:W-:Y:S05]  /*0f40*/  BSYNC.RECONVERGENT B0 ;  /* 0x0000000000007941 */ /* 0x000fea0003800200 */
.L_x_5533:
        /* <DEDUP_REMOVED lines=38> */
.L_x_5537:
[----:B------:R-:W-:Y:S01]  /*11b0*/  IMAD.MOV.U32 R33, RZ, RZ, R20 ;  /* 0x000000ffff217224 */ /* 0x000fe200078e0014 */
[----:B------:R-:W-:Y:S01]  /*11c0*/  MOV R24, R21 ;  /* 0x0000001500187202 */ /* 0x000fe20000000f00 */
[----:B------:R-:W-:Y:S01]  /*11d0*/  IMAD.MOV.U32 R17, RZ, RZ, R18 ;  /* 0x000000ffff117224 */ /* 0x000fe200078e0012 */
[----:B------:R-:W-:Y:S01]  /*11e0*/  MOV R27, 0x1210 ;  /* 0x00001210001b7802 */ /* 0x000fe20000000f00 */
[----:B------:R-:W-:-:S07]  /*11f0*/  IMAD.MOV.U32 R9, RZ, RZ, R19 ;  /* 0x000000ffff097224 */ /* 0x000fce00078e0013 */
[----:B------:R-:W-:Y:S05]  /*1200*/  CALL.REL.NOINC `($__internal_123_$__cuda_sm20_div_s64) ;  /* 0x00000030006c7944 */ /* 0x000fea0003c00000 */
        /* <DEDUP_REMOVED lines=9> */
.L_x_5538:
[----:B------:R-:W-:Y:S05]  /*12a0*/  BSYNC.RECONVERGENT B0 ;  /* 0x0000000000007941 */ /* 0x000fea0003800200 */
.L_x_5536:
        /* <DEDUP_REMOVED lines=37> */
.L_x_5540:
[----:B------:R-:W-:Y:S01]  /*1500*/  MOV R33, R20 ;  /* 0x0000001400217202 */ /* 0x000fe20000000f00 */
[----:B------:R-:W-:Y:S01]  /*1510*/  IMAD.MOV.U32 R24, RZ, RZ, R21 ;  /* 0x000000ffff187224 */ /* 0x000fe200078e0015 */
[----:B------:R-:W-:Y:S01]  /*1520*/  MOV R9, R19 ;  /* 0x0000001300097202 */ /* 0x000fe20000000f00 */
[----:B------:R-:W-:Y:S01]  /*1530*/  IMAD.MOV.U32 R17, RZ, RZ, R18 ;  /* 0x000000ffff117224 */ /* 0x000fe200078e0012 */
[----:B------:R-:W-:-:S07]  /*1540*/  MOV R27, 0x1560 ;  /* 0x00001560001b7802 */ /* 0x000fce0000000f00 */
[----:B------:R-:W-:Y:S05]  /*1550*/  CALL.REL.NOINC `($__internal_123_$__cuda_sm20_div_s64) ;  /* 0x0000002c00987944 */ /* 0x000fea0003c00000 */
        /* <DEDUP_REMOVED lines=9> */
.L_x_5541:
[----:B------:R-:W-:Y:S05]  /*15f0*/  BSYNC.RECONVERGENT B0 ;  /* 0x0000000000007941 */ /* 0x000fea0003800200 */
.L_x_5539:
        /* <DEDUP_REMOVED lines=38> */
.L_x_5543:
        /* <DEDUP_REMOVED lines=15> */
.L_x_5544:
[----:B------:R-:W-:Y:S05]  /*1950*/  BSYNC.RECONVERGENT B0 ;  /* 0x0000000000007941 */ /* 0x000fea0003800200 */
.L_x_5542:
        /* <DEDUP_REMOVED lines=38> */
.L_x_5546:
[----:B------:R-:W-:Y:S01]  /*1bc0*/  IMAD.MOV.U32 R33, RZ, RZ, R20 ;  /* 0x000000ffff217224 */ /* 0x000fe200078e0014 */
[----:B------:R-:W-:Y:S01]  /*1bd0*/  MOV R24, R21 ;  /* 0x0000001500187202 */ /* 0x000fe20000000f00 */
[----:B------:R-:W-:Y:S01]  /*1be0*/  IMAD.MOV.U32 R17, RZ, RZ, R18 ;  /* 0x000000ffff117224 */ /* 0x000fe200078e0012 */
[----:B------:R-:W-:Y:S02]  /*1bf0*/  MOV R9, R19 ;  /* 0x0000001300097202 */ /* 0x000fe40000000f00 */
[----:B------:R-:W-:-:S07]  /*1c00*/  MOV R27, 0x1c20 ;  /* 0x00001c20001b7802 */ /* 0x000fce0000000f00 */
[----:B------:R-:W-:Y:S05]  /*1c10*/  CALL.REL.NOINC `($__internal_123_$__cuda_sm20_div_s64) ;  /* 0x0000002400e87944 */ /* 0x000fea0003c00000 */
        /* <DEDUP_REMOVED lines=9> */
.L_x_5547:
[----:B------:R-:W-:Y:S05]  /*1cb0*/  BSYNC.RECONVERGENT B0 ;  /* 0x0000000000007941 */ /* 0x000fea0003800200 */
.L_x_5545:
        /* <DEDUP_REMOVED lines=39> */
.L_x_5549:
[----:B------:R-:W-:Y:S01]  /*1f30*/  IMAD.MOV.U32 R33, RZ, RZ, R20 ;  /* 0x000000ffff217224 */ /* 0x000fe200078e0014 */
[----:B------:R-:W-:Y:S01]  /*1f40*/  MOV R24, R21 ;  /* 0x0000001500187202 */ /* 0x000fe20000000f00 */
[----:B------:R-:W-:Y:S01]  /*1f50*/  IMAD.MOV.U32 R17, RZ, RZ, R18 ;  /* 0x000000ffff117224 */ /* 0x000fe200078e0012 */
[----:B------:R-:W-:Y:S02]  /*1f60*/  MOV R9, R19 ;  /* 0x0000001300097202 */ /* 0x000fe40000000f00 */
[----:B------:R-:W-:-:S07]  /*1f70*/  MOV R27, 0x1f90 ;  /* 0x00001f90001b7802 */ /* 0x000fce0000000f00 */
[----:B------:R-:W-:Y:S05]  /*1f80*/  CALL.REL.NOINC `($__internal_123_$__cuda_sm20_div_s64) ;  /* 0x00000024000c7944 */ /* 0x000fea0003c00000 */
        /* <DEDUP_REMOVED lines=11> */
.L_x_5550:
[----:B------:R-:W-:Y:S05]  /*2040*/  BSYNC.RECONVERGENT B0 ;  /* 0x0000000000007941 */ /* 0x000fea0003800200 */
.L_x_5548:
        /* <DEDUP_REMOVED lines=39> */
.L_x_5552:
        /* <DEDUP_REMOVED lines=15> */
.L_x_5553:
[----:B------:R-:W-:Y:S05]  /*23b0*/  BSYNC.RECONVERGENT B0 ;  /* 0x0000000000007941 */ /* 0x000fea0003800200 */
.L_x_5551:
        /* <DEDUP_REMOVED lines=10> */
.L_x_5529:
        /* <DEDUP_REMOVED lines=36> */
.L_x_5557:
[----:B------:R-:W-:Y:S01]  /*26a0*/  IMAD.MOV.U32 R33, RZ, RZ, R20 ;  /* 0x000000ffff217224 */ /* 0x000fe200078e0014 */
[----:B------:R-:W-:Y:S01]  /*26b0*/  MOV R24, R11 ;  /* 0x0000000b00187202 */ /* 0x000fe20000000f00 */
[----:B------:R-:W-:Y:S01]  /*26c0*/  IMAD.MOV.U32 R17, RZ, RZ, R36 ;  /* 0x000000ffff117224 */ /* 0x000fe200078e0024 */
[----:B------:R-:W-:Y:S02]  /*26d0*/  MOV R9, R37 ;  /* 0x0000002500097202 */ /* 0x000fe40000000f00 */
[----:B------:R-:W-:-:S07]  /*26e0*/  MOV R27, 0x2700 ;  /* 0x00002700001b7802 */ /* 0x000fce0000000f00 */
[----:B------:R-:W-:Y:S05]  /*26f0*/  CALL.REL.NOINC `($__internal_123_$__cuda_sm20_div_s64) ;  /* 0x0000001c00307944 */ /* 0x000fea0003c00000 */
        /* <DEDUP_REMOVED lines=10> */
.L_x_5558:
[----:B------:R-:W-:Y:S05]  /*27a0*/  BSYNC.RECONVERGENT B0 ;  /* 0x0000000000007941 */ /* 0x000fea0003800200 */
.L_x_5556:
        /* <DEDUP_REMOVED lines=38> */
.L_x_5560:
        /* <DEDUP_REMOVED lines=16> */
.L_x_5561:
[----:B------:R-:W-:Y:S05]  /*2b10*/  BSYNC.RECONVERGENT B0 ;  /* 0x0000000000007941 */ /* 0x000fea0003800200 */
.L_x_5559:
        /* <DEDUP_REMOVED lines=39> */
.L_x_5563:
[----:B------:R-:W-:Y:S01]  /*2d90*/  MOV R33, R38 ;  /* 0x0000002600217202 */ /* 0x000fe20000000f00 */
[----:B------:R-:W-:Y:S01]  /*2da0*/  IMAD.MOV.U32 R24, RZ, RZ, R39 ;  /* 0x000000ffff187224 */ /* 0x000fe200078e0027 */
[----:B------:R-:W-:Y:S01]  /*2db0*/  MOV R17, R20 ;  /* 0x0000001400117202 */ /* 0x000fe20000000f00 */
[----:B------:R-:W-:Y:S01]  /*2dc0*/  IMAD.MOV.U32 R9, RZ, RZ, R21 ;  /* 0x000000ffff097224 */ /* 0x000fe200078e0015 */
[----:B------:R-:W-:-:S07]  /*2dd0*/  MOV R27, 0x2df0 ;  /* 0x00002df0001b7802 */ /* 0x000fce0000000f00 */
[----:B------:R-:W-:Y:S05]  /*2de0*/  CALL.REL.NOINC `($__internal_123_$__cuda_sm20_div_s64) ;  /* 0x0000001400747944 */ /* 0x000fea0003c00000 */
        /* <DEDUP_REMOVED lines=11> */
.L_x_5564:
[----:B------:R-:W-:Y:S05]  /*2ea0*/  BSYNC.RECONVERGENT B0 ;  /* 0x0000000000007941 */ /* 0x000fea0003800200 */
.L_x_5562:
        /* <DEDUP_REMOVED lines=38> */
.L_x_5566:
        /* <DEDUP_REMOVED lines=16> */
.L_x_5567:
[----:B------:R-:W-:Y:S05]  /*3210*/  BSYNC.RECONVERGENT B0 ;  /* 0x0000000000007941 */ /* 0x000fea0003800200 */
.L_x_5565:
        /* <DEDUP_REMOVED lines=8> */
.L_x_5555:
        /* <DEDUP_REMOVED lines=36> */
.L_x_5570:
        /* <DEDUP_REMOVED lines=16> */
.L_x_5571:
[----:B------:R-:W-:Y:S05]  /*35e0*/  BSYNC.RECONVERGENT B0 ;  /* 0x0000000000007941 */ /* 0x000fea0003800200 */
.L_x_5569:
        /* <DEDUP_REMOVED lines=38> */
.L_x_5573:
        /* <DEDUP_REMOVED lines=16> */
.L_x_5574:
[----:B------:R-:W-:Y:S05]  /*3950*/  BSYNC.RECONVERGENT B0 ;  /* 0x0000000000007941 */ /* 0x000fea0003800200 */
.L_x_5572:
[----:B------:R-:W0:Y:S01]  /*3960*/  LDC.64 R22, c[0x0][R10+0x450] ;  /* 0x000114000a167b82 */ /* 0x000e220000000a00 */
[----:B------:R-:W-:Y:S01]  /*3970*/  IMAD.MOV.U32 R9, RZ, RZ, R8 ;  /* 0x000000ffff097224 */ /* 0x000fe200078e0008 */
[----:B------:R-:W-:Y:S01]  /*3980*/  MOV R8, R18 ;  /* 0x0000001200087202 */ /* 0x000fe20000000f00 */
[----:B0-----:R-:W-:-:S04]  /*3990*/  IMAD R21, R23, R24, RZ ;  /* 0x0000001817157224 */ /* 0x001fc800078e02ff */
[----:B------:R-:W-:-:S04]  /*39a0*/  IMAD.WIDE.U32 R18, R22, R24, R8 ;  /* 0x0000001816127225 */ /* 0x000fc800078e0008 */
[----:B------:R-:W-:-:S04]  /*39b0*/  IMAD R17, R22, R17, R21 ;  /* 0x0000001116117224 */ /* 0x000fc800078e0215 */
[----:B------:R-:W-:-:S07]  /*39c0*/  IMAD.IADD R8, R19, 0x1, R17 ;  /* 0x0000000113087824 */ /* 0x000fce00078e0211 */
.L_x_5568:
        /* <DEDUP_REMOVED lines=35> */
.L_x_5576:
        /* <DEDUP_REMOVED lines=16> */
.L_x_5577:
[----:B------:R-:W-:Y:S05]  /*3d00*/  BSYNC.RECONVERGENT B0 ;  /* 0x0000000000007941 */ /* 0x000fea0003800200 */
.L_x_5575:
[----:B------:R-:W0:Y:S01]  /*3d10*/  LDC.64 R22, c[0x0][R10+0x450] ;  /* 0x000114000a167b82 */ /* 0x000e220000000a00 */
[----:B------:R-:W-:Y:S01]  /*3d20*/  MOV R19, R8 ;  /* 0x0000000800137202 */ /* 0x000fe20000000f00 */
[-C--:B0-----:R-:W-:Y:S02]  /*3d30*/  IMAD R17, R23, R24.reuse, RZ ;  /* 0x0000001817117224 */ /* 0x081fe400078e02ff */
[----:B------:R-:W-:-:S04]  /*3d40*/  IMAD.WIDE.U32 R18, R22, R24, R18 ;  /* 0x0000001816127225 */ /* 0x000fc800078e0012 */
[----:B------:R-:W-:-:S04]  /*3d50*/  IMAD R9, R22, R9, R17 ;  /* 0x0000000916097224 */ /* 0x000fc800078e0211 */
[----:B------:R-:W-:-:S07]  /*3d60*/  IMAD.IADD R8, R19, 0x1, R9 ;  /* 0x0000000113087824 */ /* 0x000fce00078e0209 */
.L_x_5528:
        /* <DEDUP_REMOVED lines=47> */
.L_x_5581:
[----:B------:R-:W-:Y:S01]  /*4060*/  MOV R33, R8 ;  /* 0x0000000800217202 */ /* 0x000fe20000000f00 */
[----:B------:R-:W-:Y:S01]  /*4070*/  IMAD.MOV.U32 R17, RZ, RZ, R4 ;  /* 0x000000ffff117224 */ /* 0x000fe200078e0004 */
[----:B------:R-:W-:Y:S02]  /*4080*/  MOV R9, R5 ;  /* 0x0000000500097202 */ /* 0x000fe40000000f00 */
[----:B------:R-:W-:-:S07]  /*4090*/  MOV R27, 0x40b0 ;  /* 0x000040b0001b7802 */ /* 0x000fce0000000f00 */
[----:B------:R-:W-:Y:S05]  /*40a0*/  CALL.REL.NOINC `($__internal_123_$__cuda_sm20_div_s64) ;  /* 0x0000000000c47944 */ /* 0x000fea0003c00000 */
[----:B------:R-:W-:-:S07]  /*40b0*/  IMAD.MOV.U32 R11, RZ, RZ, R22 ;  /* 0x000000ffff0b7224 */ /* 0x000fce00078e0016 */
.L_x_5582:
[----:B------:R-:W-:Y:S05]  /*40c0*/  BSYNC.RECONVERGENT B1 ;  /* 0x0000000000017941 */ /* 0x000fea0003800200 */
.L_x_5580:
        /* <DEDUP_REMOVED lines=10> */
.L_x_5583:
[----:B------:R-:W0:Y:S02]  /*4170*/  LDS.64 R8, [R17] ;  /* 0x0000000011087984 */ /* 0x000e240000000a00 */
[----:B0-----:R-:W0:Y:S02]  /*4180*/  DADD R10, R8, 1 ;  /* 0x3ff00000080a7429 */ /* 0x001e240000000000 */
[----:B0-----:R-:W0:Y:S02]  /*4190*/  ATOMS.CAST.SPIN.64 P0, [R17], R8, R10 ;  /* 0x000000081100758d */ /* 0x001e24000180040a */
[----:B0-----:R-:W-:Y:S05]  /*41a0*/  @!P0 BRA `(.L_x_5583) ;  /* 0xfffffffc00f08947 */ /* 0x001fea000383ffff */
.L_x_5579:
[----:B------:R-:W-:Y:S05]  /*41b0*/  BSYNC.RECONVERGENT B0 ;  /* 0x0000000000007941 */ /* 0x000fea0003800200 */
.L_x_5578:
[----:B------:R-:W0:Y:S01]  /*41c0*/  LDCU.64 UR4, c[0x0][0x878] ;  /* 0x00010f00ff0477ac */ /* 0x000e220008000a00 */
[----:B------:R-:W-:-:S05]  /*41d0*/  IADD3 R6, P0, PT, R13, R6, RZ ;  /* 0x000000060d067210 */ /* 0x000fca0007f1e0ff */
[----:B------:R-:W-:Y:S01]  /*41e0*/  IMAD.X R12, RZ, RZ, R12, P0 ;  /* 0x000000ffff0c7224 */ /* 0x000fe200000e060c */
[----:B0-----:R-:W-:-:S04]  /*41f0*/  ISETP.GE.U32.AND P0, PT, R6, UR4, PT ;  /* 0x0000000406007c0c */ /* 0x001fc8000bf06070 */
[----:B------:R-:W-:-:S13]  /*4200*/  ISETP.GE.AND.EX P0, PT, R12, UR5, PT, P0 ;  /* 0x000000050c007c0c */ /* 0x000fda000bf06300 */
[----:B------:R-:W-:Y:S05]  /*4210*/  @!P0 BRA `(.L_x_5584) ;  /* 0xffffffc400488947 */ /* 0x000fea000383ffff */
.L_x_5527:
        /* <DEDUP_REMOVED lines=11> */
.L_x_5585:
        /* <DEDUP_REMOVED lines=15> */
        .weak           $__internal_123_$__cuda_sm20_div_s64
        .type           $__internal_123_$__cuda_sm20_div_s64,@function
        .size           $__internal_123_$__cuda_sm20_div_s64,($__internal_124_$__cuda_sm20_div_u64 - $__internal_123_$__cuda_sm20_div_s64)
$__internal_123_$__cuda_sm20_div_s64:
        /* <DEDUP_REMOVED lines=86> */
[----:B------:R-:W-:Y:S06]  /*4920*/  RET.REL.NODEC R28 `(_ZN2at4cuda17kernelHistogram1DIdhlLi1ELi2ELin1ELNS0_23CUDAHistogramMemoryTypeE0EZNS0_21CUDA_tensor_histogramIdhLb1EEEbNS_6TensorES4_S4_lNS_14AccumulateTypeIT0_Lb1EE4typeES8_NS0_13TensorArgTypeES9_S9_EUllE0_EEvNS0_6detail10TensorInfoIT_T1_EESF_NSC_IKS6_SE_EElS8_S8_SE_T6_) ;  /* 0xffffffb41cb47950 */ /* 0x000fec0003c3ffff */
        .weak           $__internal_124_$__cuda_sm20_div_u64
        .type           $__internal_124_$__cuda_sm20_div_u64,@function
        .size           $__internal_124_$__cuda_sm20_div_u64,(.L_x_6500 - $__internal_124_$__cuda_sm20_div_u64)
$__internal_124_$__cuda_sm20_div_u64:
        /* <DEDUP_REMOVED lines=68> */
[----:B------:R-:W-:Y:S06]  /*4d70*/  RET.REL.NODEC R8 `(_ZN2at4cuda17kernelHistogram1DIdhlLi1ELi2ELin1ELNS0_23CUDAHistogramMemoryTypeE0EZNS0_21CUDA_tensor_histogramIdhLb1EEEbNS_6TensorES4_S4_lNS_14AccumulateTypeIT0_Lb1EE4typeES8_NS0_13TensorArgTypeES9_S9_EUllE0_EEvNS0_6detail10TensorInfoIT_T1_EESF_NSC_IKS6_SE_EElS8_S8_SE_T6_) ;  /* 0xffffffb008a07950 */ /* 0x000fec0003c3ffff */
.L_x_5586:
        /* <DEDUP_REMOVED lines=16> */
.L_x_6500:


//--------------------- .text._ZN2at4cuda17kernelHistogram1DIdhlLi1ELi2ELin1ELNS0_23CUDAHistogramMemoryTypeE1EZNS0_21CUDA_tensor_histogramIdhLb1EEEbNS_6TensorES4_S4_lNS_14AccumulateTypeIT0_Lb1EE4typeES8_NS0_13TensorArgTypeES9_S9_EUllE_EEvNS0_6detail10TensorInfoIT_T1_EESF_NSC_IKS6_SE_EElS8_S8_SE_T6_ --------------------------
	.section	.text._ZN2at4cuda17kernelHistogram1DIdhlLi1ELi2ELin1ELNS0_23CUDAHistogramMemoryTypeE1EZNS0_21CUDA_tensor_histogramIdhLb1EEEbNS_6TensorES4_S4_lNS_14AccumulateTypeIT0_Lb1EE4typeES8_NS0_13TensorArgTypeES9_S9_EUllE_EEvNS0_6detail10TensorInfoIT_T1_EESF_NSC_IKS6_SE_EElS8_S8_SE_T6_,"ax",@progbits
	.align	128
        .global         _ZN2at4cuda17kernelHistogram1DIdhlLi1ELi2ELin1ELNS0_23CUDAHistogramMemoryTypeE1EZNS0_21CUDA_tensor_histogramIdhLb1EEEbNS_6TensorES4_S4_lNS_14AccumulateTypeIT0_Lb1EE4typeES8_NS0_13TensorArgTypeES9_S9_EUllE_EEvNS0_6detail10TensorInfoIT_T1_EESF_NSC_IKS6_SE_EElS8_S8_SE_T6_
        .type           _ZN2at4cuda17kernelHistogram1DIdhlLi1ELi2ELin1ELNS0_23CUDAHistogramMemoryTypeE1EZNS0_21CUDA_tensor_histogramIdhLb1EEEbNS_6TensorES4_S4_lNS_14AccumulateTypeIT0_Lb1EE4typeES8_NS0_13TensorArgTypeES9_S9_EUllE_EEvNS0_6detail10TensorInfoIT_T1_EESF_NSC_IKS6_SE_EElS8_S8_SE_T6_,@function
        .size           _ZN2at4cuda17kernelHistogram1DIdhlLi1ELi2ELin1ELNS0_23CUDAHistogramMemoryTypeE1EZNS0_21CUDA_tensor_histogramIdhLb1EEEbNS_6TensorES4_S4_lNS_14AccumulateTypeIT0_Lb1EE4typeES8_NS0_13TensorArgTypeES9_S9_EUllE_EEvNS0_6detail10TensorInfoIT_T1_EESF_NSC_IKS6_SE_EElS8_S8_SE_T6_,(.L_x_6501 - _ZN2at4cuda17kernelHistogram1DIdhlLi1ELi2ELin1ELNS0_23CUDAHistogramMemoryTypeE1EZNS0_21CUDA_tensor_histogramIdhLb1EEEbNS_6TensorES4_S4_lNS_14AccumulateTypeIT0_Lb1EE4typeES8_NS0_13TensorArgTypeES9_S9_EUllE_EEvNS0_6detail10TensorInfoIT_T1_EESF_NSC_IKS6_SE_EElS8_S8_SE_T6_)
        .other          _ZN2at4cuda17kernelHistogram1DIdhlLi1ELi2ELin1ELNS0_23CUDAHistogramMemoryTypeE1EZNS0_21CUDA_tensor_histogramIdhLb1EEEbNS_6TensorES4_S4_lNS_14AccumulateTypeIT0_Lb1EE4typeES8_NS0_13TensorArgTypeES9_S9_EUllE_EEvNS0_6detail10TensorInfoIT_T1_EESF_NSC_IKS6_SE_EElS8_S8_SE_T6_,@"STO_CUDA_ENTRY STV_DEFAULT"
_ZN2at4cuda17kernelHistogram1DIdhlLi1ELi2ELin1ELNS0_23CUDAHistogramMemoryTypeE1EZNS0_21CUDA_tensor_histogramIdhLb1EEEbNS_6TensorES4_S4_lNS_14AccumulateTypeIT0_Lb1EE4typeES8_NS0_13TensorArgTypeES9_S9_EUllE_EEvNS0_6detail10TensorInfoIT_T1_EESF_NSC_IKS6_SE_EElS8_S8_SE_T6_:
.text._ZN2at4cuda17kernelHistogram1DIdhlLi1ELi2ELin1ELNS0_23CUDAHistogramMemoryTypeE1EZNS0_21CUDA_tensor_histogramIdhLb1EEEbNS_6TensorES4_S4_lNS_14AccumulateTypeIT0_Lb1EE4typeES8_NS0_13TensorArgTypeES9_S9_EUllE_EEvNS0_6detail10TensorInfoIT_T1_EESF_NSC_IKS6_SE_EElS8_S8_SE_T6_:
        /* <DEDUP_REMOVED lines=22> */
.L_x_5642:
        /* <DEDUP_REMOVED lines=24> */
.L_x_5613:
        /* <DEDUP_REMOVED lines=33> */
.L_x_5590:
[----:B------:R-:W-:Y:S01]  /*04f0*/  MOV R24, R14 ;  /* 0x0000000e00187202 */ /* 0x000fe20000000f00 */
[----:B------:R-:W-:Y:S01]  /*0500*/  IMAD.MOV.U32 R20, RZ, RZ, R9 ;  /* 0x000000ffff147224 */ /* 0x000fe200078e0009 */
[----:B------:R-:W-:Y:S01]  /*0510*/  MOV R11, R16 ;  /* 0x00000010000b7202 */ /* 0x000fe20000000f00 */
[----:B------:R-:W-:Y:S01]  /*0520*/  IMAD.MOV.U32 R10, RZ, RZ, R17 ;  /* 0x000000ffff0a7224 */ /* 0x000fe200078e0011 */
[----:B------:R-:W-:-:S07]  /*0530*/  MOV R7, 0x550 ;  /* 0x0000055000077802 */ /* 0x000fce0000000f00 */
[----:B------:R-:W-:Y:S05]  /*0540*/  CALL.REL.NOINC `($__internal_125_$__cuda_sm20_div_s64) ;  /* 0x0000003800187944 */ /* 0x000fea0003c00000 */
        /* <DEDUP_REMOVED lines=10> */
.L_x_5591:
[----:B------:R-:W-:Y:S05]  /*05f0*/  BSYNC.RECONVERGENT B0 ;  /* 0x0000000000007941 */ /* 0x000fea0003800200 */
.L_x_5589:
        /* <DEDUP_REMOVED lines=38> */
.L_x_5593:
[----:B------:R-:W-:Y:S01]  /*0860*/  MOV R24, R30 ;  /* 0x0000001e00187202 */ /* 0x000fe20000000f00 */
[----:B------:R-:W-:Y:S01]  /*0870*/  IMAD.MOV.U32 R20, RZ, RZ, R31 ;  /* 0x000000ffff147224 */ /* 0x000fe200078e001f */
[----:B------:R-:W-:Y:S01]  /*0880*/  MOV R11, R16 ;  /* 0x00000010000b7202 */ /* 0x000fe20000000f00 */
[----:B------:R-:W-:Y:S01]  /*0890*/  IMAD.MOV.U32 R10, RZ, RZ, R17 ;  /* 0x000000ffff0a7224 */ /* 0x000fe200078e0011 */
[----:B------:R-:W-:-:S07]  /*08a0*/  MOV R7, 0x8c0 ;  /* 0x000008c000077802 */ /* 0x000fce0000000f00 */
[----:B------:R-:W-:Y:S05]  /*08b0*/  CALL.REL.NOINC `($__internal_125_$__cuda_sm20_div_s64) ;  /* 0x00000034003c7944 */ /* 0x000fea0003c00000 */
        /* <DEDUP_REMOVED lines=11> */
.L_x_5594:
[----:B------:R-:W-:Y:S05]  /*0970*/  BSYNC.RECONVERGENT B0 ;  /* 0x0000000000007941 */ /* 0x000fea0003800200 */
.L_x_5592:
        /* <DEDUP_REMOVED lines=38> */
.L_x_5596:
[----:B------:R-:W-:Y:S01]  /*0be0*/  IMAD.MOV.U32 R24, RZ, RZ, R16 ;  /* 0x000000ffff187224 */ /* 0x000fe200078e0010 */
[----:B------:R-:W-:Y:S01]  /*0bf0*/  MOV R20, R17 ;  /* 0x0000001100147202 */ /* 0x000fe20000000f00 */
[----:B------:R-:W-:Y:S01]  /*0c00*/  IMAD.MOV.U32 R11, RZ, RZ, R12 ;  /* 0x000000ffff0b7224 */ /* 0x000fe200078e000c */
[----:B------:R-:W-:Y:S02]  /*0c10*/  MOV R10, R13 ;  /* 0x0000000d000a7202 */ /* 0x000fe40000000f00 */
[----:B------:R-:W-:-:S07]  /*0c20*/  MOV R7, 0xc40 ;  /* 0x00000c4000077802 */ /* 0x000fce0000000f00 */
[----:B------:R-:W-:Y:S05]  /*0c30*/  CALL.REL.NOINC `($__internal_125_$__cuda_sm20_div_s64) ;  /* 0x00000030005c7944 */ /* 0x000fea0003c00000 */
        /* <DEDUP_REMOVED lines=11> */
.L_x_5597:
[----:B------:R-:W-:Y:S05]  /*0cf0*/  BSYNC.RECONVERGENT B0 ;  /* 0x0000000000007941 */ /* 0x000fea0003800200 */
.L_x_5595:
        /* <DEDUP_REMOVED lines=37> */
.L_x_5599:
        /* <DEDUP_REMOVED lines=17> */
.L_x_5600:
[----:B------:R-:W-:Y:S05]  /*1060*/  BSYNC.RECONVERGENT B0 ;  /* 0x0000000000007941 */ /* 0x000fea0003800200 */
.L_x_5598:
        /* <DEDUP_REMOVED lines=38> */
.L_x_5602:
        /* <DEDUP_REMOVED lines=17> */
.L_x_5603:
[----:B------:R-:W-:Y:S05]  /*13e0*/  BSYNC.RECONVERGENT B0 ;  /* 0x0000000000007941 */ /* 0x000fea0003800200 */
.L_x_5601:
        /* <DEDUP_REMOVED lines=38> */
.L_x_5605:
        /* <DEDUP_REMOVED lines=17> */
.L_x_5606:
[----:B------:R-:W-:Y:S05]  /*1760*/  BSYNC.RECONVERGENT B0 ;  /* 0x0000000000007941 */ /* 0x000fea0003800200 */
.L_x_5604:
        /* <DEDUP_REMOVED lines=39> */
.L_x_5608:
        /* <DEDUP_REMOVED lines=17> */
.L_x_5609:
[----:B------:R-:W-:Y:S05]  /*1af0*/  BSYNC.RECONVERGENT B0 ;  /* 0x0000000000007941 */ /* 0x000fea0003800200 */
.L_x_5607:
        /* <DEDUP_REMOVED lines=38> */
.L_x_5611:
        /* <DEDUP_REMOVED lines=17> */
.L_x_5612:
[----:B------:R-:W-:Y:S05]  /*1e70*/  BSYNC.RECONVERGENT B0 ;  /* 0x0000000000007941 */ /* 0x000fea0003800200 */
.L_x_5610:
        /* <DEDUP_REMOVED lines=11> */
.L_x_5588:
        /* <DEDUP_REMOVED lines=35> */
.L_x_5616:
        /* <DEDUP_REMOVED lines=16> */
.L_x_5617:
[----:B------:R-:W-:Y:S05]  /*2260*/  BSYNC.RECONVERGENT B0 ;  /* 0x0000000000007941 */ /* 0x000fea0003800200 */
.L_x_5615:
        /* <DEDUP_REMOVED lines=38> */
.L_x_5619:
        /* <DEDUP_REMOVED lines=17> */
.L_x_5620:
[----:B------:R-:W-:Y:S05]  /*25e0*/  BSYNC.RECONVERGENT B0 ;  /* 0x0000000000007941 */ /* 0x000fea0003800200 */
.L_x_5618:
        /* <DEDUP_REMOVED lines=38> */
.L_x_5622:
        /* <DEDUP_REMOVED lines=17> */
.L_x_5623:
[----:B------:R-:W-:Y:S05]  /*2960*/  BSYNC.RECONVERGENT B0 ;  /* 0x0000000000007941 */ /* 0x000fea0003800200 */
.L_x_5621:
        /* <DEDUP_REMOVED lines=38> */
.L_x_5625:
        /* <DEDUP_REMOVED lines=17> */
.L_x_5626:
[----:B------:R-:W-:Y:S05]  /*2ce0*/  BSYNC.RECONVERGENT B0 ;  /* 0x0000000000007941 */ /* 0x000fea0003800200 */
.L_x_5624:
        /* <DEDUP_REMOVED lines=8> */
.L_x_5614:
        /* <DEDUP_REMOVED lines=36> */
.L_x_5629:
[----:B------:R-:W-:Y:S01]  /*2fb0*/  IMAD.MOV.U32 R24, RZ, RZ, R14 ;  /* 0x000000ffff187224 */ /* 0x000fe200078e000e */
[----:B------:R-:W-:Y:S01]  /*2fc0*/  MOV R20, R9 ;  /* 0x0000000900147202 */ /* 0x000fe20000000f00 */
[----:B------:R-:W-:Y:S01]  /*2fd0*/  IMAD.MOV.U32 R11, RZ, RZ, R16 ;  /* 0x000000ffff0b7224 */ /* 0x000fe200078e0010 */
[----:B------:R-:W-:Y:S02]  /*2fe0*/  MOV R10, R17 ;  /* 0x00000011000a7202 */ /* 0x000fe40000000f00 */
[----:B------:R-:W-:-:S07]  /*2ff0*/  MOV R7, 0x3010 ;  /* 0x0000301000077802 */ /* 0x000fce0000000f00 */
[----:B------:R-:W-:Y:S05]  /*3000*/  CALL.REL.NOINC `($__internal_125_$__cuda_sm20_div_s64) ;  /* 0x0000000c00687944 */ /* 0x000fea0003c00000 */
        /* <DEDUP_REMOVED lines=10> */
.L_x_5630:
[----:B------:R-:W-:Y:S05]  /*30b0*/  BSYNC.RECONVERGENT B0 ;  /* 0x0000000000007941 */ /* 0x000fea0003800200 */
.L_x_5628:
        /* <DEDUP_REMOVED lines=39> */
.L_x_5632:
        /* <DEDUP_REMOVED lines=17> */
.L_x_5633:
[----:B------:R-:W-:Y:S05]  /*3440*/  BSYNC.RECONVERGENT B0 ;  /* 0x0000000000007941 */ /* 0x000fea0003800200 */
.L_x_5631:
[----:B------:R0:W1:Y:S02]  /*3450*/  LDC.64 R6, c[0x0][R4+0x450] ;  /* 0x0001140004067b82 */ /* 0x0000640000000a00 */
[----:B0-----:R-:W-:Y:S02]  /*3460*/  IMAD.MOV.U32 R4, RZ, RZ, R28 ;  /* 0x000000ffff047224 */ /* 0x001fe400078e001c */
[-C--:B-1----:R-:W-:Y:S02]  /*3470*/  IMAD R7, R7, R15.reuse, RZ ;  /* 0x0000000f07077224 */ /* 0x082fe400078e02ff */
[----:B------:R-:W-:-:S04]  /*3480*/  IMAD.WIDE.U32 R10, R6, R15, R4 ;  /* 0x0000000f060a7225 */ /* 0x000fc800078e0004 */
[----:B------:R-:W-:Y:S01]  /*3490*/  IMAD R7, R6, R17, R7 ;  /* 0x0000001106077224 */ /* 0x000fe200078e0207 */
[----:B------:R-:W-:-:S03]  /*34a0*/  MOV R12, R10 ;  /* 0x0000000a000c7202 */ /* 0x000fc60000000f00 */
[----:B------:R-:W-:-:S07]  /*34b0*/  IMAD.IADD R8, R11, 0x1, R7 ;  /* 0x000000010b087824 */ /* 0x000fce00078e0207 */
.L_x_5627:
        /* <DEDUP_REMOVED lines=35> */
.L_x_5635:
        /* <DEDUP_REMOVED lines=15> */
.L_x_5636:
[----:B------:R-:W-:Y:S05]  /*37e0*/  BSYNC.RECONVERGENT B0 ;  /* 0x0000000000007941 */ /* 0x000fea0003800200 */
.L_x_5634:
[----:B------:R-:W0:Y:S01]  /*37f0*/  LDC.64 R4, c[0x0][R4+0x450] ;  /* 0x0001140004047b82 */ /* 0x000e220000000a00 */
[----:B------:R-:W-:Y:S02]  /*3800*/  IMAD.MOV.U32 R13, RZ, RZ, R8 ;  /* 0x000000ffff0d7224 */ /* 0x000fe400078e0008 */
[-C--:B0-----:R-:W-:Y:S02]  /*3810*/  IMAD R5, R5, R6.reuse, RZ ;  /* 0x0000000605057224 */ /* 0x081fe400078e02ff */
[----:B------:R-:W-:-:S04]  /*3820*/  IMAD.WIDE.U32 R12, R4, R6, R12 ;  /* 0x00000006040c7225 */ /* 0x000fc800078e000c */
[----:B------:R-:W-:-:S05]  /*3830*/  IMAD R5, R4, R15, R5 ;  /* 0x0000000f04057224 */ /* 0x000fca00078e0205 */
[----:B------:R-:W-:-:S07]  /*3840*/  IADD3 R8, PT, PT, R13, R5, RZ ;  /* 0x000000050d087210 */ /* 0x000fce0007ffe0ff */
.L_x_5587:
        /* <DEDUP_REMOVED lines=48> */
.L_x_5640:
[----:B------:R-:W-:Y:S01]  /*3b50*/  MOV R11, UR6 ;  /* 0x00000006000b7c02 */ /* 0x000fe20008000f00 */
[----:B------:R-:W-:Y:S01]  /*3b60*/  IMAD.U32 R10, RZ, RZ, UR7 ;  /* 0x00000007ff0a7e24 */ /* 0x000fe2000f8e00ff */
[----:B------:R-:W-:-:S07]  /*3b70*/  MOV R7, 0x3b90 ;  /* 0x00003b9000077802 */ /* 0x000fce0000000f00 */
[----:B------:R-:W-:Y:S05]  /*3b80*/  CALL.REL.NOINC `($__internal_125_$__cuda_sm20_div_s64) ;  /* 0x0000000000887944 */ /* 0x000fea0003c00000 */
.L_x_5641:
[----:B------:R-:W-:Y:S05]  /*3b90*/  BSYNC.RECONVERGENT B1 ;  /* 0x0000000000017941 */ /* 0x000fea0003800200 */
.L_x_5639:
        /* <DEDUP_REMOVED lines=25> */
.L_x_5638:
[----:B------:R-:W-:Y:S05]  /*3d30*/  BSYNC.RECONVERGENT B0 ;  /* 0x0000000000007941 */ /* 0x000fea0003800200 */
.L_x_5637:
[----:B------:R-:W1:Y:S01]  /*3d40*/  LDCU.64 UR14, c[0x0][0x878] ;  /* 0x00010f00ff0e77ac */ /* 0x000e620008000a00 */
[----:B------:R-:W-:-:S05]  /*3d50*/  IADD3 R0, P0, PT, R3, R0, RZ ;  /* 0x0000000003007210 */ /* 0x000fca0007f1e0ff */
[----:B------:R-:W-:Y:S01]  /*3d60*/  IMAD.X R2, RZ, RZ, R2, P0 ;  /* 0x000000ffff027224 */ /* 0x000fe200000e0602 */
[----:B-1----:R-:W-:-:S04]  /*3d70*/  ISETP.GE.U32.AND P0, PT, R0, UR14, PT ;  /* 0x0000000e00007c0c */ /* 0x002fc8000bf06070 */
[----:B------:R-:W-:-:S13]  /*3d80*/  ISETP.GE.AND.EX P0, PT, R2, UR15, PT, P0 ;  /* 0x0000000f02007c0c */ /* 0x000fda000bf06300 */
[----:B------:R-:W-:Y:S05]  /*3d90*/  @!P0 BRA `(.L_x_5642) ;  /* 0xffffffc000f08947 */ /* 0x000fea000383ffff */
[----:B------:R-:W-:Y:S05]  /*3da0*/  EXIT ;  /* 0x000000000000794d */ /* 0x000fea0003800000 */
        .weak           $__internal_125_$__cuda_sm20_div_s64
        .type           $__internal_125_$__cuda_sm20_div_s64,@function
        .size           $__internal_125_$__cuda_sm20_div_s64,(.L_x_6501 - $__internal_125_$__cuda_sm20_div_s64)
$__internal_125_$__cuda_sm20_div_s64:
        /* <DEDUP_REMOVED lines=86> */
[----:B------:R-:W-:Y:S05]  /*4310*/  RET.REL.NODEC R6 `(_ZN2at4cuda17kernelHistogram1DIdhlLi1ELi2ELin1ELNS0_23CUDAHistogramMemoryTypeE1EZNS0_21CUDA_tensor_histogramIdhLb1EEEbNS_6TensorES4_S4_lNS_14AccumulateTypeIT0_Lb1EE4typeES8_NS0_13TensorArgTypeES9_S9_EUllE_EEvNS0_6detail10TensorInfoIT_T1_EESF_NSC_IKS6_SE_EElS8_S8_SE_T6_) ;  /* 0xffffffbc06387950 */ /* 0x000fea0003c3ffff */
.L_x_5643:
        /* <DEDUP_REMOVED lines=14> */
.L_x_6501:


//--------------------- .text._ZN2at4cuda17kernelHistogram1DIdhlLi1ELi2ELin1ELNS0_23CUDAHistogramMemoryTypeE0EZNS0_21CUDA_tensor_histogramIdhLb1EEEbNS_6TensorES4_S4_lNS_14AccumulateTypeIT0_Lb1EE4typeES8_NS0_13TensorArgTypeES9_S9_EUllE_EEvNS0_6detail10TensorInfoIT_T1_EESF_NSC_IKS6_SE_EElS8_S8_SE_T6_ --------------------------
	.section	.text._ZN2at4cuda17kernelHistogram1DIdhlLi1ELi2ELin1ELNS0_23CUDAHistogramMemoryTypeE0EZNS0_21CUDA_tensor_histogramIdhLb1EEEbNS_6TensorES4_S4_lNS_14AccumulateTypeIT0_Lb1EE4typeES8_NS0_13TensorArgTypeES9_S9_EUllE_EEvNS0_6detail10TensorInfoIT_T1_EESF_NSC_IKS6_SE_EElS8_S8_SE_T6_,"ax",@progbits
	.align	128
        .global         _ZN2at4cuda17kernelHistogram1DIdhlLi1ELi2ELin1ELNS0_23CUDAHistogramMemoryTypeE0EZNS0_21CUDA_tensor_histogramIdhLb1EEEbNS_6TensorES4_S4_lNS_14AccumulateTypeIT0_Lb1EE4typeES8_NS0_13TensorArgTypeES9_S9_EUllE_EEvNS0_6detail10TensorInfoIT_T1_EESF_NSC_IKS6_SE_EElS8_S8_SE_T6_
        .type           _ZN2at4cuda17kernelHistogram1DIdhlLi1ELi2ELin1ELNS0_23CUDAHistogramMemoryTypeE0EZNS0_21CUDA_tensor_histogramIdhLb1EEEbNS_6TensorES4_S4_lNS_14AccumulateTypeIT0_Lb1EE4typeES8_NS0_13TensorArgTypeES9_S9_EUllE_EEvNS0_6detail10TensorInfoIT_T1_EESF_NSC_IKS6_SE_EElS8_S8_SE_T6_,@function
        .size           _ZN2at4cuda17kernelHistogram1DIdhlLi1ELi2ELin1ELNS0_23CUDAHistogramMemoryTypeE0EZNS0_21CUDA_tensor_histogramIdhLb1EEEbNS_6TensorES4_S4_lNS_14AccumulateTypeIT0_Lb1EE4typeES8_NS0_13TensorArgTypeES9_S9_EUllE_EEvNS0_6detail10TensorInfoIT_T1_EESF_NSC_IKS6_SE_EElS8_S8_SE_T6_,(.L_x_6503 - _ZN2at4cuda17kernelHistogram1DIdhlLi1ELi2ELin1ELNS0_23CUDAHistogramMemoryTypeE0EZNS0_21CUDA_tensor_histogramIdhLb1EEEbNS_6TensorES4_S4_lNS_14AccumulateTypeIT0_Lb1EE4typeES8_NS0_13TensorArgTypeES9_S9_EUllE_EEvNS0_6detail10TensorInfoIT_T1_EESF_NSC_IKS6_SE_EElS8_S8_SE_T6_)
        .other          _ZN2at4cuda17kernelHistogram1DIdhlLi1ELi2ELin1ELNS0_23CUDAHistogramMemoryTypeE0EZNS0_21CUDA_tensor_histogramIdhLb1EEEbNS_6TensorES4_S4_lNS_14AccumulateTypeIT0_Lb1EE4typeES8_NS0_13TensorArgTypeES9_S9_EUllE_EEvNS0_6detail10TensorInfoIT_T1_EESF_NSC_IKS6_SE_EElS8_S8_SE_T6_,@"STO_CUDA_ENTRY STV_DEFAULT"
_ZN2at4cuda17kernelHistogram1DIdhlLi1ELi2ELin1ELNS0_23CUDAHistogramMemoryTypeE0EZNS0_21CUDA_tensor_histogramIdhLb1EEEbNS_6TensorES4_S4_lNS_14AccumulateTypeIT0_Lb1EE4typeES8_NS0_13TensorArgTypeES9_S9_EUllE_EEvNS0_6detail10TensorInfoIT_T1_EESF_NSC_IKS6_SE_EElS8_S8_SE_T6_:
.text._ZN2at4cuda17kernelHistogram1DIdhlLi1ELi2ELin1ELNS0_23CUDAHistogramMemoryTypeE0EZNS0_21CUDA_tensor_histogramIdhLb1EEEbNS_6TensorES4_S4_lNS_14AccumulateTypeIT0_Lb1EE4typeES8_NS0_13TensorArgTypeES9_S9_EUllE_EEvNS0_6detail10TensorInfoIT_T1_EESF_NSC_IKS6_SE_EElS8_S8_SE_T6_:
        /* <DEDUP_REMOVED lines=45> */
.L_x_5647:
[----:B------:R-:W-:-:S07]  /*02d0*/  MOV R8, 0x2f0 ;  /* 0x000002f000087802 */ /* 0x000fce0000000f00 */
[----:B------:R-:W-:Y:S05]  /*02e0*/  CALL.REL.NOINC `($__internal_127_$__cuda_sm20_div_u64) ;  /* 0x0000004400b47944 */ /* 0x000fea0003c00000 */
.L_x_5648:
[----:B------:R-:W-:Y:S05]  /*02f0*/  BSYNC.RECONVERGENT B1 ;  /* 0x0000000000017941 */ /* 0x000fea0003800200 */
.L_x_5646:
        /* <DEDUP_REMOVED lines=19> */
.L_x_5651:
        /* <DEDUP_REMOVED lines=9> */
.L_x_5650:
[----:B------:R-:W-:Y:S05]  /*04c0*/  BSYNC.RECONVERGENT B1 ;  /* 0x0000000000017941 */ /* 0x000fea0003800200 */
.L_x_5649:
[----:B------:R-:W-:Y:S05]  /*04d0*/  @!P1 BRA `(.L_x_5645) ;  /* 0x0000000000409947 */ /* 0x000fea0003800000 */
[----:B------:R-:W0:Y:S01]  /*04e0*/  S2R R5, SR_CgaCtaId ;  /* 0x0000000000057919 */ /* 0x000e220000008800 */
[----:B------:R-:W-:-:S04]  /*04f0*/  MOV R4, 0x400 ;  /* 0x0000040000047802 */ /* 0x000fc80000000f00 */
[----:B0-----:R-:W-:-:S07]  /*0500*/  LEA R7, R5, R4, 0x18 ;  /* 0x0000000405077211 */ /* 0x001fce00078ec0ff */
.L_x_5652:
        /* <DEDUP_REMOVED lines=13> */
.L_x_5645:
[----:B------:R-:W-:Y:S05]  /*05e0*/  BSYNC.RECONVERGENT B0 ;  /* 0x0000000000007941 */ /* 0x000fea0003800200 */
.L_x_5644:
        /* <DEDUP_REMOVED lines=21> */
.L_x_5710:
        /* <DEDUP_REMOVED lines=23> */
.L_x_5680:
        /* <DEDUP_REMOVED lines=33> */
.L_x_5657:
[----:B------:R-:W-:Y:S01]  /*0ac0*/  IMAD.MOV.U32 R33, RZ, RZ, R20 ;  /* 0x000000ffff217224 */ /* 0x000fe200078e0014 */
[----:B------:R-:W-:Y:S01]  /*0ad0*/  MOV R17, R36 ;  /* 0x0000002400117202 */ /* 0x000fe20000000f00 */
[----:B------:R-:W-:Y:S01]  /*0ae0*/  IMAD.MOV.U32 R24, RZ, RZ, R11 ;  /* 0x000000ffff187224 */ /* 0x000fe200078e000b */
[----:B------:R-:W-:Y:S01]  /*0af0*/  MOV R27, 0xb20 ;  /* 0x00000b20001b7802 */ /* 0x000fe20000000f00 */
[----:B------:R-:W-:-:S07]  /*0b00*/  IMAD.MOV.U32 R9, RZ, RZ, R37 ;  /* 0x000000ffff097224 */ /* 0x000fce00078e0025 */
[----:B------:R-:W-:Y:S05]  /*0b10*/  CALL.REL.NOINC `($__internal_126_$__cuda_sm20_div_s64) ;  /* 0x00000038004c7944 */ /* 0x000fea0003c00000 */
        /* <DEDUP_REMOVED lines=10> */
.L_x_5658:
[----:B------:R-:W-:Y:S05]  /*0bc0*/  BSYNC.RECONVERGENT B0 ;  /* 0x0000000000007941 */ /* 0x000fea0003800200 */
.L_x_5656:
        /* <DEDUP_REMOVED lines=38> */
.L_x_5660:
[----:B------:R-:W-:Y:S01]  /*0e30*/  IMAD.MOV.U32 R33, RZ, RZ, R38 ;  /* 0x000000ffff217224 */ /* 0x000fe200078e0026 */
[----:B------:R-:W-:Y:S01]  /*0e40*/  MOV R17, R20 ;  /* 0x0000001400117202 */ /* 0x000fe20000000f00 */
[----:B------:R-:W-:Y:S01]  /*0e50*/  IMAD.MOV.U32 R24, RZ, RZ, R39 ;  /* 0x000000ffff187224 */ /* 0x000fe200078e0027 */
[----:B------:R-:W-:Y:S01]  /*0e60*/  MOV R27, 0xe90 ;  /* 0x00000e90001b7802 */ /* 0x000fe20000000f00 */
[----:B------:R-:W-:-:S07]  /*0e70*/  IMAD.MOV.U32 R9, RZ, RZ, R21 ;  /* 0x000000ffff097224 */ /* 0x000fce00078e0015 */
[----:B------:R-:W-:Y:S05]  /*0e80*/  CALL.REL.NOINC `($__internal_126_$__cuda_sm20_div_s64) ;  /* 0x0000003400707944 */ /* 0x000fea0003c00000 */
        /* <DEDUP_REMOVED lines=11> */
.L_x_5661:
[----:B------:R-:W-:Y:S05]  /*0f40*/  BSYNC.RECONVERGENT B0 ;  /* 0x0000000000007941 */ /* 0x000fea0003800200 */
.L_x_5659:
        /* <DEDUP_REMOVED lines=38> */
.L_x_5663:
[----:B------:R-:W-:Y:S01]  /*11b0*/  IMAD.MOV.U32 R33, RZ, RZ, R20 ;  /* 0x000000ffff217224 */ /* 0x000fe200078e0014 */
[----:B------:R-:W-:Y:S01]  /*11c0*/  MOV R24, R21 ;  /* 0x0000001500187202 */ /* 0x000fe20000000f00 */
[----:B------:R-:W-:Y:S01]  /*11d0*/  IMAD.MOV.U32 R17, RZ, RZ, R18 ;  /* 0x000000ffff117224 */ /* 0x000fe200078e0012 */
[----:B------:R-:W-:Y:S01]  /*11e0*/  MOV R27, 0x1210 ;  /* 0x00001210001b7802 */ /* 0x000fe20000000f00 */
[----:B------:R-:W-:-:S07]  /*11f0*/  IMAD.MOV.U32 R9, RZ, RZ, R19 ;  /* 0x000000ffff097224 */ /* 0x000fce00078e0013 */
[----:B------:R-:W-:Y:S05]  /*1200*/  CALL.REL.NOINC `($__internal_126_$__cuda_sm20_div_s64) ;  /* 0x0000003000907944 */ /* 0x000fea0003c00000 */
        /* <DEDUP_REMOVED lines=9> */
.L_x_5664:
[----:B------:R-:W-:Y:S05]  /*12a0*/  BSYNC.RECONVERGENT B0 ;  /* 0x0000000000007941 */ /* 0x000fea0003800200 */
.L_x_5662:
        /* <DEDUP_REMOVED lines=37> */
.L_x_5666:
[----:B------:R-:W-:Y:S01]  /*1500*/  MOV R33, R20 ;  /* 0x0000001400217202 */ /* 0x000fe20000000f00 */
[----:B------:R-:W-:Y:S01]  /*1510*/  IMAD.MOV.U32 R24, RZ, RZ, R21 ;  /* 0x000000ffff187224 */ /* 0x000fe200078e0015 */
[----:B------:R-:W-:Y:S01]  /*1520*/  MOV R9, R19 ;  /* 0x0000001300097202 */ /* 0x000fe20000000f00 */
[----:B------:R-:W-:Y:S01]  /*1530*/  IMAD.MOV.U32 R17, RZ, RZ, R18 ;  /* 0x000000ffff117224 */ /* 0x000fe200078e0012 */
[----:B------:R-:W-:-:S07]  /*1540*/  MOV R27, 0x1560 ;  /* 0x00001560001b7802 */ /* 0x000fce0000000f00 */
[----:B------:R-:W-:Y:S05]  /*1550*/  CALL.REL.NOINC `($__internal_126_$__cuda_sm20_div_s64) ;  /* 0x0000002c00bc7944 */ /* 0x000fea0003c00000 */
        /* <DEDUP_REMOVED lines=9> */
.L_x_5667:
[----:B------:R-:W-:Y:S05]  /*15f0*/  BSYNC.RECONVERGENT B0 ;  /* 0x0000000000007941 */ /* 0x000fea0003800200 */
.L_x_5665:
        /* <DEDUP_REMOVED lines=38> */
.L_x_5669:
[----:B------:R-:W-:Y:S01]  /*1860*/  IMAD.MOV.U32 R33, RZ, RZ, R20 ;  /* 0x000000ffff217224 */ /* 0x000fe200078e0014 */
[----:B------:R-:W-:Y:S01]  /*1870*/  MOV R24, R21 ;  /* 0x0000001500187202 */ /* 0x000fe20000000f00 */
[----:B------:R-:W-:Y:S01]  /*1880*/  IMAD.MOV.U32 R17, RZ, RZ, R18 ;  /* 0x000000ffff117224 */ /* 0x000fe200078e0012 */
[----:B------:R-:W-:Y:S02]  /*1890*/  MOV R9, R19 ;  /* 0x0000001300097202 */ /* 0x000fe40000000f00 */
[----:B------:R-:W-:-:S07]  /*18a0*/  MOV R27, 0x18c0 ;  /* 0x000018c0001b7802 */ /* 0x000fce0000000f00 */
[----:B------:R-:W-:Y:S05]  /*18b0*/  CALL.REL.NOINC `($__internal_126_$__cuda_sm20_div_s64) ;  /* 0x0000002800e47944 */ /* 0x000fea0003c00000 */
        /* <DEDUP_REMOVED lines=9> */
.L_x_5670:
[----:B------:R-:W-:Y:S05]  /*1950*/  BSYNC.RECONVERGENT B0 ;  /* 0x0000000000007941 */ /* 0x000fea0003800200 */
.L_x_5668:
        /* <DEDUP_REMOVED lines=38> */
.L_x_5672:
[----:B------:R-:W-:Y:S01]  /*1bc0*/  MOV R33, R20 ;  /* 0x0000001400217202 */ /* 0x000fe20000000f00 */
[----:B------:R-:W-:Y:S01]  /*1bd0*/  IMAD.MOV.U32 R24, RZ, RZ, R21 ;  /* 0x000000ffff187224 */ /* 0x000fe200078e0015 */
[----:B------:R-:W-:Y:S01]  /*1be0*/  MOV R17, R18 ;  /* 0x0000001200117202 */ /* 0x000fe20000000f00 */
[----:B------:R-:W-:Y:S01]  /*1bf0*/  IMAD.MOV.U32 R9, RZ, RZ, R19 ;  /* 0x000000ffff097224 */ /* 0x000fe200078e0013 */
[----:B------:R-:W-:-:S07]  /*1c00*/  MOV R27, 0x1c20 ;  /* 0x00001c20001b7802 */ /* 0x000fce0000000f00 */
[----:B------:R-:W-:Y:S05]  /*1c10*/  CALL.REL.NOINC `($__internal_126_$__cuda_sm20_div_s64) ;  /* 0x00000028000c7944 */ /* 0x000fea0003c00000 */
        /* <DEDUP_REMOVED lines=9> */
.L_x_5673:
[----:B------:R-:W-:Y:S05]  /*1cb0*/  BSYNC.RECONVERGENT B0 ;  /* 0x0000000000007941 */ /* 0x000fea0003800200 */
.L_x_5671:
        /* <DEDUP_REMOVED lines=39> */
.L_x_5675:
[----:B------:R-:W-:Y:S01]  /*1f30*/  MOV R33, R20 ;  /* 0x0000001400217202 */ /* 0x000fe20000000f00 */
[----:B------:R-:W-:Y:S01]  /*1f40*/  IMAD.MOV.U32 R24, RZ, RZ, R21 ;  /* 0x000000ffff187224 */ /* 0x000fe200078e0015 */
[----:B------:R-:W-:Y:S01]  /*1f50*/  MOV R17, R18 ;  /* 0x0000001200117202 */ /* 0x000fe20000000f00 */
[----:B------:R-:W-:Y:S01]  /*1f60*/  IMAD.MOV.U32 R9, RZ, RZ, R19 ;  /* 0x000000ffff097224 */ /* 0x000fe200078e0013 */
[----:B------:R-:W-:-:S07]  /*1f70*/  MOV R27, 0x1f90 ;  /* 0x00001f90001b7802 */ /* 0x000fce0000000f00 */
[----:B------:R-:W-:Y:S05]  /*1f80*/  CALL.REL.NOINC `($__internal_126_$__cuda_sm20_div_s64) ;  /* 0x0000002400307944 */ /* 0x000fea0003c00000 */
        /* <DEDUP_REMOVED lines=11> */
.L_x_5676:
[----:B------:R-:W-:Y:S05]  /*2040*/  BSYNC.RECONVERGENT B0 ;  /* 0x0000000000007941 */ /* 0x000fea0003800200 */
.L_x_5674:
        /* <DEDUP_REMOVED lines=39> */
.L_x_5678:
        /* <DEDUP_REMOVED lines=15> */
.L_x_5679:
[----:B------:R-:W-:Y:S05]  /*23b0*/  BSYNC.RECONVERGENT B0 ;  /* 0x0000000000007941 */ /* 0x000fea0003800200 */
.L_x_5677:
        /* <DEDUP_REMOVED lines=10> */
.L_x_5655:
        /* <DEDUP_REMOVED lines=36> */
.L_x_5683:
[----:B------:R-:W-:Y:S01]  /*26a0*/  MOV R33, R20 ;  /* 0x0000001400217202 */ /* 0x000fe20000000f00 */
[----:B------:R-:W-:Y:S01]  /*26b0*/  IMAD.MOV.U32 R24, RZ, RZ, R11 ;  /* 0x000000ffff187224 */ /* 0x000fe200078e000b */
[----:B------:R-:W-:Y:S01]  /*26c0*/  MOV R17, R36 ;  /* 0x0000002400117202 */ /* 0x000fe20000000f00 */
[----:B------:R-:W-:Y:S01]  /*26d0*/  IMAD.MOV.U32 R9, RZ, RZ, R37 ;  /* 0x000000ffff097224 */ /* 0x000fe200078e0025 */
[----:B------:R-:W-:-:S07]  /*26e0*/  MOV R27, 0x2700 ;  /* 0x00002700001b7802 */ /* 0x000fce0000000f00 */
[----:B------:R-:W-:Y:S05]  /*26f0*/  CALL.REL.NOINC `($__internal_126_$__cuda_sm20_div_s64) ;  /* 0x0000001c00547944 */ /* 0x000fea0003c00000 */
        /* <DEDUP_REMOVED lines=10> */
.L_x_5684:
[----:B------:R-:W-:Y:S05]  /*27a0*/  BSYNC.RECONVERGENT B0 ;  /* 0x0000000000007941 */ /* 0x000fea0003800200 */
.L_x_5682:
        /* <DEDUP_REMOVED lines=38> */
.L_x_5686:
[----:B------:R-:W-:Y:S01]  /*2a10*/  MOV R33, R36 ;  /* 0x0000002400217202 */ /* 0x000fe20000000f00 */
[----:B------:R-:W-:Y:S01]  /*2a20*/  IMAD.MOV.U32 R24, RZ, RZ, R37 ;  /* 0x000000ffff187224 */ /* 0x000fe200078e0025 */
[----:B------:R-:W-:Y:S01]  /*2a30*/  MOV R17, R20 ;  /* 0x0000001400117202 */ /* 0x000fe20000000f00 */
[----:B------:R-:W-:Y:S01]  /*2a40*/  IMAD.MOV.U32 R9, RZ, RZ, R21 ;  /* 0x000000ffff097224 */ /* 0x000fe200078e0015 */
[----:B------:R-:W-:-:S07]  /*2a50*/  MOV R27, 0x2a70 ;  /* 0x00002a70001b7802 */ /* 0x000fce0000000f00 */
[----:B------:R-:W-:Y:S05]  /*2a60*/  CALL.REL.NOINC `($__internal_126_$__cuda_sm20_div_s64) ;  /* 0x0000001800787944 */ /* 0x000fea0003c00000 */
        /* <DEDUP_REMOVED lines=10> */
.L_x_5687:
[----:B------:R-:W-:Y:S05]  /*2b10*/  BSYNC.RECONVERGENT B0 ;  /* 0x0000000000007941 */ /* 0x000fea0003800200 */
.L_x_5685:
        /* <DEDUP_REMOVED lines=39> */
.L_x_5689:
[----:B------:R-:W-:Y:S01]  /*2d90*/  IMAD.MOV.U32 R33, RZ, RZ, R38 ;  /* 0x000000ffff217224 */ /* 0x000fe200078e0026 */
[----:B------:R-:W-:Y:S01]  /*2da0*/  MOV R24, R39 ;  /* 0x0000002700187202 */ /* 0x000fe20000000f00 */
[----:B------:R-:W-:Y:S01]  /*2db0*/  IMAD.MOV.U32 R17, RZ, RZ, R20 ;  /* 0x000000ffff117224 */ /* 0x000fe200078e0014 */
[----:B------:R-:W-:Y:S02]  /*2dc0*/  MOV R9, R21 ;  /* 0x0000001500097202 */ /* 0x000fe40000000f00 */
[----:B------:R-:W-:-:S07]  /*2dd0*/  MOV R27, 0x2df0 ;  /* 0x00002df0001b7802 */ /* 0x000fce0000000f00 */
[----:B------:R-:W-:Y:S05]  /*2de0*/  CALL.REL.NOINC `($__internal_126_$__cuda_sm20_div_s64) ;  /* 0x0000001400987944 */ /* 0x000fea0003c00000 */
        /* <DEDUP_REMOVED lines=11> */
.L_x_5690:
[----:B------:R-:W-:Y:S05]  /*2ea0*/  BSYNC.RECONVERGENT B0 ;  /* 0x0000000000007941 */ /* 0x000fea0003800200 */
.L_x_5688:
        /* <DEDUP_REMOVED lines=38> */
.L_x_5692:
        /* <DEDUP_REMOVED lines=16> */
.L_x_5693:
[----:B------:R-:W-:Y:S05]  /*3210*/  BSYNC.RECONVERGENT B0 ;  /* 0x0000000000007941 */ /* 0x000fea0003800200 */
.L_x_5691:
        /* <DEDUP_REMOVED lines=8> */
.L_x_5681:
        /* <DEDUP_REMOVED lines=36> */
.L_x_5696:
        /* <DEDUP_REMOVED lines=16> */
.L_x_5697:
[----:B------:R-:W-:Y:S05]  /*35e0*/  BSYNC.RECONVERGENT B0 ;  /* 0x0000000000007941 */ /* 0x000fea0003800200 */
.L_x_5695:
        /* <DEDUP_REMOVED lines=38> */
.L_x_5699:
        /* <DEDUP_REMOVED lines=16> */
.L_x_5700:
[----:B------:R-:W-:Y:S05]  /*3950*/  BSYNC.RECONVERGENT B0 ;  /* 0x0000000000007941 */ /* 0x000fea0003800200 */
.L_x_5698:
[----:B------:R-:W0:Y:S01]  /*3960*/  LDC.64 R22, c[0x0][R10+0x450] ;  /* 0x000114000a167b82 */ /* 0x000e220000000a00 */
[----:B------:R-:W-:Y:S01]  /*3970*/  MOV R9, R8 ;  /* 0x0000000800097202 */ /* 0x000fe20000000f00 */
[----:B------:R-:W-:Y:S02]  /*3980*/  IMAD.MOV.U32 R8, RZ, RZ, R18 ;  /* 0x000000ffff087224 */ /* 0x000fe400078e0012 */
[-C--:B0-----:R-:W-:Y:S02]  /*3990*/  IMAD R21, R23, R24.reuse, RZ ;  /* 0x0000001817157224 */ /* 0x081fe400078e02ff */
[----:B------:R-:W-:-:S04]  /*39a0*/  IMAD.WIDE.U32 R18, R22, R24, R8 ;  /* 0x0000001816127225 */ /* 0x000fc800078e0008 */
[----:B------:R-:W-:-:S05]  /*39b0*/  IMAD R17, R22, R17, R21 ;  /* 0x0000001116117224 */ /* 0x000fca00078e0215 */
[----:B------:R-:W-:-:S07]  /*39c0*/  IADD3 R8, PT, PT, R19, R17, RZ ;  /* 0x0000001113087210 */ /* 0x000fce0007ffe0ff */
.L_x_5694:
        /* <DEDUP_REMOVED lines=35> */
.L_x_5702:
        /* <DEDUP_REMOVED lines=16> */
.L_x_5703:
[----:B------:R-:W-:Y:S05]  /*3d00*/  BSYNC.RECONVERGENT B0 ;  /* 0x0000000000007941 */ /* 0x000fea0003800200 */
.L_x_5701:
[----:B------:R-:W0:Y:S01]  /*3d10*/  LDC.64 R22, c[0x0][R10+0x450] ;  /* 0x000114000a167b82 */ /* 0x000e220000000a00 */
[----:B------:R-:W-:Y:S02]  /*3d20*/  IMAD.MOV.U32 R19, RZ, RZ, R8 ;  /* 0x000000ffff137224 */ /* 0x000fe400078e0008 */
[-C--:B0-----:R-:W-:Y:S02]  /*3d30*/  IMAD R17, R23, R24.reuse, RZ ;  /* 0x0000001817117224 */ /* 0x081fe400078e02ff */
[----:B------:R-:W-:-:S04]  /*3d40*/  IMAD.WIDE.U32 R18, R22, R24, R18 ;  /* 0x0000001816127225 */ /* 0x000fc800078e0012 */
[----:B------:R-:W-:-:S05]  /*3d50*/  IMAD R9, R22, R9, R17 ;  /* 0x0000000916097224 */ /* 0x000fca00078e0211 */
[----:B------:R-:W-:-:S07]  /*3d60*/  IADD3 R8, PT, PT, R19, R9, RZ ;  /* 0x0000000913087210 */ /* 0x000fce0007ffe0ff */
.L_x_5654:
        /* <DEDUP_REMOVED lines=47> */
.L_x_5707:
[----:B------:R-:W-:Y:S01]  /*4060*/  IMAD.MOV.U32 R33, RZ, RZ, R8 ;  /* 0x000000ffff217224 */ /* 0x000fe200078e0008 */
[----:B------:R-:W-:Y:S01]  /*4070*/  MOV R17, R4 ;  /* 0x0000000400117202 */ /* 0x000fe20000000f00 */
[----:B------:R-:W-:Y:S01]  /*4080*/  IMAD.MOV.U32 R9, RZ, RZ, R5 ;  /* 0x000000ffff097224 */ /* 0x000fe200078e0005 */
[----:B------:R-:W-:-:S07]  /*4090*/  MOV R27, 0x40b0 ;  /* 0x000040b0001b7802 */ /* 0x000fce0000000f00 */
[----:B------:R-:W-:Y:S05]  /*40a0*/  CALL.REL.NOINC `($__internal_126_$__cuda_sm20_div_s64) ;  /* 0x0000000000e87944 */ /* 0x000fea0003c00000 */
[----:B------:R-:W-:-:S07]  /*40b0*/  MOV R11, R22 ;  /* 0x00000016000b7202 */ /* 0x000fce0000000f00 */
.L_x_5708:
[----:B------:R-:W-:Y:S05]  /*40c0*/  BSYNC.RECONVERGENT B1 ;  /* 0x0000000000017941 */ /* 0x000fea0003800200 */
.L_x_5706:
        /* <DEDUP_REMOVED lines=19> */
.L_x_5709:
[----:B------:R-:W0:Y:S02]  /*4200*/  LDS.64 R8, [R17] ;  /* 0x0000000011087984 */ /* 0x000e240000000a00 */
[----:B0----5:R-:W0:Y:S02]  /*4210*/  DADD R10, R18, R8 ;  /* 0x00000000120a7229 */ /* 0x021e240000000008 */
[----:B0-----:R-:W0:Y:S02]  /*4220*/  ATOMS.CAST.SPIN.64 P0, [R17], R8, R10 ;  /* 0x000000081100758d */ /* 0x001e24000180040a */
[----:B0-----:R-:W-:Y:S05]  /*4230*/  @!P0 BRA `(.L_x_5709) ;  /* 0xfffffffc00f08947 */ /* 0x001fea000383ffff */
.L_x_5705:
[----:B------:R-:W-:Y:S05]  /*4240*/  BSYNC.RECONVERGENT B0 ;  /* 0x0000000000007941 */ /* 0x000fea0003800200 */
.L_x_5704:
[----:B------:R-:W0:Y:S01]  /*4250*/  LDCU.64 UR4, c[0x0][0x878] ;  /* 0x00010f00ff0477ac */ /* 0x000e220008000a00 */
[----:B------:R-:W-:-:S05]  /*4260*/  IADD3 R6, P0, PT, R13, R6, RZ ;  /* 0x000000060d067210 */ /* 0x000fca0007f1e0ff */
[----:B------:R-:W-:Y:S01]  /*4270*/  IMAD.X R12, RZ, RZ, R12, P0 ;  /* 0x000000ffff0c7224 */ /* 0x000fe200000e060c */
[----:B0-----:R-:W-:-:S04]  /*4280*/  ISETP.GE.U32.AND P0, PT, R6, UR4, PT ;  /* 0x0000000406007c0c */ /* 0x001fc8000bf06070 */
[----:B------:R-:W-:-:S13]  /*4290*/  ISETP.GE.AND.EX P0, PT, R12, UR5, PT, P0 ;  /* 0x000000050c007c0c */ /* 0x000fda000bf06300 */
[----:B------:R-:W-:Y:S05]  /*42a0*/  @!P0 BRA `(.L_x_5710) ;  /* 0xffffffc400248947 */ /* 0x000fea000383ffff */
.L_x_5653:
        /* <DEDUP_REMOVED lines=11> */
.L_x_5711:
        /* <DEDUP_REMOVED lines=15> */
        .weak           $__internal_126_$__cuda_sm20_div_s64
        .type           $__internal_126_$__cuda_sm20_div_s64,@function
        .size           $__internal_126_$__cuda_sm20_div_s64,($__internal_127_$__cuda_sm20_div_u64 - $__internal_126_$__cuda_sm20_div_s64)
$__internal_126_$__cuda_sm20_div_s64:
        /* <DEDUP_REMOVED lines=86> */
[----:B------:R-:W-:Y:S06]  /*49b0*/  RET.REL.NODEC R28 `(_ZN2at4cuda17kernelHistogram1DIdhlLi1ELi2ELin1ELNS0_23CUDAHistogramMemoryTypeE0EZNS0_21CUDA_tensor_histogramIdhLb1EEEbNS_6TensorES4_S4_lNS_14AccumulateTypeIT0_Lb1EE4typeES8_NS0_13TensorArgTypeES9_S9_EUllE_EEvNS0_6detail10TensorInfoIT_T1_EESF_NSC_IKS6_SE_EElS8_S8_SE_T6_) ;  /* 0xffffffb41c907950 */ /* 0x000fec0003c3ffff */
        .weak           $__internal_127_$__cuda_sm20_div_u64
        .type           $__internal_127_$__cuda_sm20_div_u64,@function
        .size           $__internal_127_$__cuda_sm20_div_u64,(.L_x_6503 - $__internal_127_$__cuda_sm20_div_u64)
$__internal_127_$__cuda_sm20_div_u64:
        /* <DEDUP_REMOVED lines=68> */
[----:B------:R-:W-:Y:S06]  /*4e00*/  RET.REL.NODEC R8 `(_ZN2at4cuda17kernelHistogram1DIdhlLi1ELi2ELin1ELNS0_23CUDAHistogramMemoryTypeE0EZNS0_21CUDA_tensor_histogramIdhLb1EEEbNS_6TensorES4_S4_lNS_14AccumulateTypeIT0_Lb1EE4typeES8_NS0_13TensorArgTypeES9_S9_EUllE_EEvNS0_6detail10TensorInfoIT_T1_EESF_NSC_IKS6_SE_EElS8_S8_SE_T6_) ;  /* 0xffffffb0087c7950 */ /* 0x000fec0003c3ffff */
.L_x_5712:
        /* <DEDUP_REMOVED lines=15> */
.L_x_6503:


//--------------------- .text._ZN2at4cuda17kernelHistogram1DIlhlLi1ELi2ELin1ELNS0_23CUDAHistogramMemoryTypeE1EZNS0_21CUDA_tensor_histogramIlhLb0EEEbNS_6TensorES4_S4_lNS_14AccumulateTypeIT0_Lb1EE4typeES8_NS0_13TensorArgTypeES9_S9_EUllE0_EEvNS0_6detail10TensorInfoIT_T1_EESF_NSC_IKS6_SE_EElS8_S8_SE_T6_ --------------------------
	.section	.text._ZN2at4cuda17kernelHistogram1DIlhlLi1ELi2ELin1ELNS0_23CUDAHistogramMemoryTypeE1EZNS0_21CUDA_tensor_histogramIlhLb0EEEbNS_6TensorES4_S4_lNS_14AccumulateTypeIT0_Lb1EE4typeES8_NS0_13TensorArgTypeES9_S9_EUllE0_EEvNS0_6detail10TensorInfoIT_T1_EESF_NSC_IKS6_SE_EElS8_S8_SE_T6_,"ax",@progbits
	.align	128
        .global         _ZN2at4cuda17kernelHistogram1DIlhlLi1ELi2ELin1ELNS0_23CUDAHistogramMemoryTypeE1EZNS0_21CUDA_tensor_histogramIlhLb0EEEbNS_6TensorES4_S4_lNS_14AccumulateTypeIT0_Lb1EE4typeES8_NS0_13TensorArgTypeES9_S9_EUllE0_EEvNS0_6detail10TensorInfoIT_T1_EESF_NSC_IKS6_SE_EElS8_S8_SE_T6_
        .type           _ZN2at4cuda17kernelHistogram1DIlhlLi1ELi2ELin1ELNS0_23CUDAHistogramMemoryTypeE1EZNS0_21CUDA_tensor_histogramIlhLb0EEEbNS_6TensorES4_S4_lNS_14AccumulateTypeIT0_Lb1EE4typeES8_NS0_13TensorArgTypeES9_S9_EUllE0_EEvNS0_6detail10TensorInfoIT_T1_EESF_NSC_IKS6_SE_EElS8_S8_SE_T6_,@function
        .size           _ZN2at4cuda17kernelHistogram1DIlhlLi1ELi2ELin1ELNS0_23CUDAHistogramMemoryTypeE1EZNS0_21CUDA_tensor_histogramIlhLb0EEEbNS_6TensorES4_S4_lNS_14AccumulateTypeIT0_Lb1EE4typeES8_NS0_13TensorArgTypeES9_S9_EUllE0_EEvNS0_6detail10TensorInfoIT_T1_EESF_NSC_IKS6_SE_EElS8_S8_SE_T6_,(.L_x_6505 - _ZN2at4cuda17kernelHistogram1DIlhlLi1ELi2ELin1ELNS0_23CUDAHistogramMemoryTypeE1EZNS0_21CUDA_tensor_histogramIlhLb0EEEbNS_6TensorES4_S4_lNS_14AccumulateTypeIT0_Lb1EE4typeES8_NS0_13TensorArgTypeES9_S9_EUllE0_EEvNS0_6detail10TensorInfoIT_T1_EESF_NSC_IKS6_SE_EElS8_S8_SE_T6_)
        .other          _ZN2at4cuda17kernelHistogram1DIlhlLi1ELi2ELin1ELNS0_23CUDAHistogramMemoryTypeE1EZNS0_21CUDA_tensor_histogramIlhLb0EEEbNS_6TensorES4_S4_lNS_14AccumulateTypeIT0_Lb1EE4typeES8_NS0_13TensorArgTypeES9_S9_EUllE0_EEvNS0_6detail10TensorInfoIT_T1_EESF_NSC_IKS6_SE_EElS8_S8_SE_T6_,@"STO_CUDA_ENTRY STV_DEFAULT"
_ZN2at4cuda17kernelHistogram1DIlhlLi1ELi2ELin1ELNS0_23CUDAHistogramMemoryTypeE1EZNS0_21CUDA_tensor_histogramIlhLb0EEEbNS_6TensorES4_S4_lNS_14AccumulateTypeIT0_Lb1EE4typeES8_NS0_13TensorArgTypeES9_S9_EUllE0_EEvNS0_6detail10TensorInfoIT_T1_EESF_NSC_IKS6_SE_EElS8_S8_SE_T6_:
.text._ZN2at4cuda17kernelHistogram1DIlhlLi1ELi2ELin1ELNS0_23CUDAHistogramMemoryTypeE1EZNS0_21CUDA_tensor_histogramIlhLb0EEEbNS_6TensorES4_S4_lNS_14AccumulateTypeIT0_Lb1EE4typeES8_NS0_13TensorArgTypeES9_S9_EUllE0_EEvNS0_6detail10TensorInfoIT_T1_EESF_NSC_IKS6_SE_EElS8_S8_SE_T6_:
        /* <DEDUP_REMOVED lines=27> */
.L_x_5769:
        /* <DEDUP_REMOVED lines=11> */
.L_x_5739:
        /* <DEDUP_REMOVED lines=33> */
.L_x_5716:
[----:B------:R-:W-:Y:S01]  /*0470*/  MOV R18, R21 ;  /* 0x0000001500127202 */ /* 0x000fe20000000f00 */
[----:B------:R-:W-:Y:S01]  /*0480*/  IMAD.MOV.U32 R2, RZ, RZ, R26 ;  /* 0x000000ffff027224 */ /* 0x000fe200078e001a */
[----:B------:R-:W-:Y:S01]  /*0490*/  MOV R7, 0x4c0 ;  /* 0x000004c000077802 */ /* 0x000fe20000000f00 */
[----:B------:R-:W-:-:S07]  /*04a0*/  IMAD.MOV.U32 R0, RZ, RZ, R27 ;  /* 0x000000ffff007224 */ /* 0x000fce00078e001b */
[----:B------:R-:W-:Y:S05]  /*04b0*/  CALL.REL.NOINC `($__internal_128_$__cuda_sm20_div_s64) ;  /* 0x0000005000007944 */ /* 0x000fea0003c00000 */
        /* <DEDUP_REMOVED lines=10> */
.L_x_5717:
[----:B------:R-:W-:Y:S05]  /*0560*/  BSYNC.RECONVERGENT B0 ;  /* 0x0000000000007941 */ /* 0x000fea0003800200 */
.L_x_5715:
        /* <DEDUP_REMOVED lines=38> */
.L_x_5719:
[----:B------:R-:W-:Y:S01]  /*07d0*/  IMAD.MOV.U32 R18, RZ, RZ, R30 ;  /* 0x000000ffff127224 */ /* 0x000fe200078e001e */
        /* <DEDUP_REMOVED lines=16> */
.L_x_5720:
[----:B------:R-:W-:Y:S05]  /*08e0*/  BSYNC.RECONVERGENT B0 ;  /* 0x0000000000007941 */ /* 0x000fea0003800200 */
.L_x_5718:
        /* <DEDUP_REMOVED lines=38> */
.L_x_5722:
[----:B------:R-:W-:Y:S01]  /*0b50*/  MOV R18, R26 ;  /* 0x0000001a00127202 */ /* 0x000fe20000000f00 */
[----:B------:R-:W-:Y:S01]  /*0b60*/  IMAD.MOV.U32 R3, RZ, RZ, R27 ;  /* 0x000000ffff037224 */ /* 0x000fe200078e001b */
[----:B------:R-:W-:Y:S01]  /*0b70*/  MOV R0, R15 ;  /* 0x0000000f00007202 */ /* 0x000fe20000000f00 */
[----:B------:R-:W-:Y:S01]  /*0b80*/  IMAD.MOV.U32 R2, RZ, RZ, R14 ;  /* 0x000000ffff027224 */ /* 0x000fe200078e000e */
[----:B------:R-:W-:-:S07]  /*0b90*/  MOV R7, 0xbb0 ;  /* 0x00000bb000077802 */ /* 0x000fce0000000f00 */
[----:B------:R-:W-:Y:S05]  /*0ba0*/  CALL.REL.NOINC `($__internal_128_$__cuda_sm20_div_s64) ;  /* 0x0000004800447944 */ /* 0x000fea0003c00000 */
        /* <DEDUP_REMOVED lines=11> */
.L_x_5723:
[----:B------:R-:W-:Y:S05]  /*0c60*/  BSYNC.RECONVERGENT B0 ;  /* 0x0000000000007941 */ /* 0x000fea0003800200 */
.L_x_5721:
        /* <DEDUP_REMOVED lines=37> */
.L_x_5725:
        /* <DEDUP_REMOVED lines=17> */
.L_x_5726:
[----:B------:R-:W-:Y:S05]  /*0fd0*/  BSYNC.RECONVERGENT B0 ;  /* 0x0000000000007941 */ /* 0x000fea0003800200 */
.L_x_5724:
        /* <DEDUP_REMOVED lines=38> */
.L_x_5728:
[----:B------:R-:W-:Y:S01]  /*1240*/  IMAD.MOV.U32 R18, RZ, RZ, R26 ;  /* 0x000000ffff127224 */ /* 0x000fe200078e001a */
[----:B------:R-:W-:Y:S01]  /*1250*/  MOV R2, R14 ;  /* 0x0000000e00027202 */ /* 0x000fe20000000f00 */
[----:B------:R-:W-:Y:S01]  /*1260*/  IMAD.MOV.U32 R3, RZ, RZ, R27 ;  /* 0x000000ffff037224 */ /* 0x000fe200078e001b */
[----:B------:R-:W-:Y:S01]  /*1270*/  MOV R7, 0x12a0 ;  /* 0x000012a000077802 */ /* 0x000fe20000000f00 */
[----:B------:R-:W-:-:S07]  /*1280*/  IMAD.MOV.U32 R0, RZ, RZ, R15 ;  /* 0x000000ffff007224 */ /* 0x000fce00078e000f */
[----:B------:R-:W-:Y:S05]  /*1290*/  CALL.REL.NOINC `($__internal_128_$__cuda_sm20_div_s64) ;  /* 0x0000004000887944 */ /* 0x000fea0003c00000 */
        /* <DEDUP_REMOVED lines=11> */
.L_x_5729:
[----:B------:R-:W-:Y:S05]  /*1350*/  BSYNC.RECONVERGENT B0 ;  /* 0x0000000000007941 */ /* 0x000fea0003800200 */
.L_x_5727:
        /* <DEDUP_REMOVED lines=38> */
.L_x_5731:
        /* <DEDUP_REMOVED lines=17> */
.L_x_5732:
[----:B------:R-:W-:Y:S05]  /*16d0*/  BSYNC.RECONVERGENT B0 ;  /* 0x0000000000007941 */ /* 0x000fea0003800200 */
.L_x_5730:
        /* <DEDUP_REMOVED lines=39> */
.L_x_5734:
        /* <DEDUP_REMOVED lines=9> */
[----:B------:R-:W-:Y:S01]  /*19e0*/  IMAD.MOV.U32 R26, RZ, RZ, R0 ;  /* 0x000000ffff1a7224 */ /* 0x000fe200078e0000 */
[----:B------:R-:W-:Y:S01]  /*19f0*/  MOV R27, R9 ;  /* 0x00000009001b7202 */ /* 0x000fe20000000f00 */
[----:B------:R-:W-:Y:S02]  /*1a00*/  IMAD.X R7, RZ, RZ, ~R9, P1 ;  /* 0x000000ffff077224 */ /* 0x000fe400008e0e09 */
[----:B------:R-:W-:-:S04]  /*1a10*/  IMAD.WIDE.U32 R2, R14, R11, R2 ;  /* 0x0000000b0e027225 */ /* 0x000fc800078e0002 */
[----:B------:R-:W-:Y:S02]  /*1a20*/  IMAD R7, R7, R14, RZ ;  /* 0x0000000e07077224 */ /* 0x000fe400078e02ff */
[----:B------:R-:W-:Y:S02]  /*1a30*/  IMAD.MOV.U32 R29, RZ, RZ, R2 ;  /* 0x000000ffff1d7224 */ /* 0x000fe400078e0002 */
[----:B------:R-:W-:-:S05]  /*1a40*/  IMAD R7, R15, R11, R7 ;  /* 0x0000000b0f077224 */ /* 0x000fca00078e0207 */
[----:B------:R-:W-:-:S07]  /*1a50*/  IADD3 R7, PT, PT, R3, R7, RZ ;  /* 0x0000000703077210 */ /* 0x000fce0007ffe0ff */
.L_x_5735:
[----:B------:R-:W-:Y:S05]  /*1a60*/  BSYNC.RECONVERGENT B0 ;  /* 0x0000000000007941 */ /* 0x000fea0003800200 */
.L_x_5733:
        /* <DEDUP_REMOVED lines=37> */
.L_x_5737:
[----:B------:R-:W-:Y:S01]  /*1cc0*/  MOV R18, R26 ;  /* 0x0000001a00127202 */ /* 0x000fe20000000f00 */
[----:B------:R-:W-:Y:S01]  /*1cd0*/  IMAD.MOV.U32 R3, RZ, RZ, R27 ;  /* 0x000000ffff037224 */ /* 0x000fe200078e001b */
[----:B------:R-:W-:Y:S01]  /*1ce0*/  MOV R2, R14 ;  /* 0x0000000e00027202 */ /* 0x000fe20000000f00 */
[----:B------:R-:W-:Y:S01]  /*1cf0*/  IMAD.MOV.U32 R0, RZ, RZ, R15 ;  /* 0x000000ffff007224 */ /* 0x000fe200078e000f */
[----:B------:R-:W-:-:S07]  /*1d00*/  MOV R7, 0x1d20 ;  /* 0x00001d2000077802 */ /* 0x000fce0000000f00 */
[----:B------:R-:W-:Y:S05]  /*1d10*/  CALL.REL.NOINC `($__internal_128_$__cuda_sm20_div_s64) ;  /* 0x0000003400e87944 */ /* 0x000fea0003c00000 */
        /* <DEDUP_REMOVED lines=10> */
.L_x_5738:
[----:B------:R-:W-:Y:S05]  /*1dc0*/  BSYNC.RECONVERGENT B0 ;  /* 0x0000000000007941 */ /* 0x000fea0003800200 */
.L_x_5736:
        /* <DEDUP_REMOVED lines=10> */
.L_x_5714:
        /* <DEDUP_REMOVED lines=37> */
.L_x_5743:
[----:B------:R-:W-:Y:S01]  /*20c0*/  MOV R18, R21 ;  /* 0x0000001500127202 */ /* 0x000fe20000000f00 */
[----:B------:R-:W-:Y:S01]  /*20d0*/  IMAD.MOV.U32 R2, RZ, RZ, R24 ;  /* 0x000000ffff027224 */ /* 0x000fe200078e0018 */
[----:B------:R-:W-:Y:S02]  /*20e0*/  MOV R0, R25 ;  /* 0x0000001900007202 */ /* 0x000fe40000000f00 */
[----:B------:R-:W-:-:S07]  /*20f0*/  MOV R7, 0x2110 ;  /* 0x0000211000077802 */ /* 0x000fce0000000f00 */
[----:B------:R-:W-:Y:S05]  /*2100*/  CALL.REL.NOINC `($__internal_128_$__cuda_sm20_div_s64) ;  /* 0x0000003000ec7944 */ /* 0x000fea0003c00000 */
        /* <DEDUP_REMOVED lines=10> */
.L_x_5744:
[----:B------:R-:W-:Y:S05]  /*21b0*/  BSYNC.RECONVERGENT B0 ;  /* 0x0000000000007941 */ /* 0x000fea0003800200 */
.L_x_5742:
        /* <DEDUP_REMOVED lines=38> */
.L_x_5746:
[----:B------:R-:W-:Y:S01]  /*2420*/  IMAD.MOV.U32 R18, RZ, RZ, R26 ;  /* 0x000000ffff127224 */ /* 0x000fe200078e001a */
[----:B------:R-:W-:Y:S01]  /*2430*/  MOV R3, R27 ;  /* 0x0000001b00037202 */ /* 0x000fe20000000f00 */
[----:B------:R-:W-:Y:S01]  /*2440*/  IMAD.MOV.U32 R2, RZ, RZ, R24 ;  /* 0x000000ffff027224 */ /* 0x000fe200078e0018 */
[----:B------:R-:W-:Y:S02]  /*2450*/  MOV R0, R25 ;  /* 0x0000001900007202 */ /* 0x000fe40000000f00 */
[----:B------:R-:W-:-:S07]  /*2460*/  MOV R7, 0x2480 ;  /* 0x0000248000077802 */ /* 0x000fce0000000f00 */
[----:B------:R-:W-:Y:S05]  /*2470*/  CALL.REL.NOINC `($__internal_128_$__cuda_sm20_div_s64) ;  /* 0x0000003000107944 */ /* 0x000fea0003c00000 */
        /* <DEDUP_REMOVED lines=11> */
.L_x_5747:
[----:B------:R-:W-:Y:S05]  /*2530*/  BSYNC.RECONVERGENT B0 ;  /* 0x0000000000007941 */ /* 0x000fea0003800200 */
.L_x_5745:
        /* <DEDUP_REMOVED lines=38> */
.L_x_5749:
        /* <DEDUP_REMOVED lines=17> */
.L_x_5750:
[----:B------:R-:W-:Y:S05]  /*28b0*/  BSYNC.RECONVERGENT B0 ;  /* 0x0000000000007941 */ /* 0x000fea0003800200 */
.L_x_5748:
        /* <DEDUP_REMOVED lines=38> */
.L_x_5752:
        /* <DEDUP_REMOVED lines=16> */
.L_x_5753:
[----:B------:R-:W-:Y:S05]  /*2c20*/  BSYNC.RECONVERGENT B0 ;  /* 0x0000000000007941 */ /* 0x000fea0003800200 */
.L_x_5751:
[----:B------:R-:W0:Y:S01]  /*2c30*/  LDC.64 R8, c[0x0][R13+0x450] ;  /* 0x000114000d087b82 */ /* 0x000e220000000a00 */
[----:B------:R-:W-:Y:S02]  /*2c40*/  IMAD.MOV.U32 R15, RZ, RZ, R12 ;  /* 0x000000ffff0f7224 */ /* 0x000fe400078e000c */
[-C--:B0-----:R-:W-:Y:S02]  /*2c50*/  IMAD R0, R9, R2.reuse, RZ ;  /* 0x0000000209007224 */ /* 0x081fe400078e02ff */
[----:B------:R-:W-:-:S04]  /*2c60*/  IMAD.WIDE.U32 R14, R8, R2, R14 ;  /* 0x00000002080e7225 */ /* 0x000fc800078e000e */
[----:B------:R-:W-:-:S05]  /*2c70*/  IMAD R7, R8, R7, R0 ;  /* 0x0000000708077224 */ /* 0x000fca00078e0200 */
[----:B------:R-:W-:-:S07]  /*2c80*/  IADD3 R12, PT, PT, R15, R7, RZ ;  /* 0x000000070f0c7210 */ /* 0x000fce0007ffe0ff */
.L_x_5741:
        /* <DEDUP_REMOVED lines=37> */
.L_x_5756:
        /* <DEDUP_REMOVED lines=15> */
.L_x_5757:
[----:B------:R-:W-:Y:S05]  /*2fd0*/  BSYNC.RECONVERGENT B0 ;  /* 0x0000000000007941 */ /* 0x000fea0003800200 */
.L_x_5755:
        /* <DEDUP_REMOVED lines=37> */
.L_x_5759:
        /* <DEDUP_REMOVED lines=16> */
.L_x_5760:
[----:B------:R-:W-:Y:S05]  /*3330*/  BSYNC.RECONVERGENT B0 ;  /* 0x0000000000007941 */ /* 0x000fea0003800200 */
.L_x_5758:
[----:B------:R-:W0:Y:S01]  /*3340*/  LDC.64 R8, c[0x0][R13+0x450] ;  /* 0x000114000d087b82 */ /* 0x000e220000000a00 */
[----:B------:R-:W-:Y:S01]  /*3350*/  MOV R15, R12 ;  /* 0x0000000c000f7202 */ /* 0x000fe20000000f00 */
[-C--:B0-----:R-:W-:Y:S02]  /*3360*/  IMAD R0, R9, R2.reuse, RZ ;  /* 0x0000000209007224 */ /* 0x081fe400078e02ff */
[----:B------:R-:W-:-:S04]  /*3370*/  IMAD.WIDE.U32 R14, R8, R2, R14 ;  /* 0x00000002080e7225 */ /* 0x000fc800078e000e */
[----:B------:R-:W-:-:S04]  /*3380*/  IMAD R7, R8, R7, R0 ;  /* 0x0000000708077224 */ /* 0x000fc800078e0200 */
[----:B------:R-:W-:-:S07]  /*3390*/  IMAD.IADD R12, R15, 0x1, R7 ;  /* 0x000000010f0c7824 */ /* 0x000fce00078e0207 */
.L_x_5754:
        /* <DEDUP_REMOVED lines=36> */
.L_x_5762:
[----:B------:R-:W-:Y:S01]  /*35e0*/  MOV R18, R21 ;  /* 0x0000001500127202 */ /* 0x000fe20000000f00 */
[----:B------:R-:W-:Y:S01]  /*35f0*/  IMAD.MOV.U32 R2, RZ, RZ, R22 ;  /* 0x000000ffff027224 */ /* 0x000fe200078e0016 */
[----:B------:R-:W-:Y:S02]  /*3600*/  MOV R0, R23 ;  /* 0x0000001700007202 */ /* 0x000fe40000000f00 */
[----:B------:R-:W-:-:S07]  /*3610*/  MOV R7, 0x3630 ;  /* 0x0000363000077802 */ /* 0x000fce0000000f00 */
[----:B------:R-:W-:Y:S05]  /*3620*/  CALL.REL.NOINC `($__internal_128_$__cuda_sm20_div_s64) ;  /* 0x0000001c00a47944 */ /* 0x000fea0003c00000 */
        /* <DEDUP_REMOVED lines=9> */
.L_x_5763:
[----:B------:R-:W-:Y:S05]  /*36c0*/  BSYNC.RECONVERGENT B0 ;  /* 0x0000000000007941 */ /* 0x000fea0003800200 */
.L_x_5761:
[----:B------:R-:W0:Y:S01]  /*36d0*/  LDC.64 R8, c[0x0][R13+0x450] ;  /* 0x000114000d087b82 */ /* 0x000e220000000a00 */
[----:B------:R-:W-:Y:S01]  /*36e0*/  MOV R15, R12 ;  /* 0x0000000c000f7202 */ /* 0x000fe20000000f00 */
[-C--:B0-----:R-:W-:Y:S02]  /*36f0*/  IMAD R0, R9, R2.reuse, RZ ;  /* 0x0000000209007224 */ /* 0x081fe400078e02ff */
[----:B------:R-:W-:-:S04]  /*3700*/  IMAD.WIDE.U32 R14, R8, R2, R14 ;  /* 0x00000002080e7225 */ /* 0x000fc800078e000e */
[----:B------:R-:W-:-:S04]  /*3710*/  IMAD R7, R8, R7, R0 ;  /* 0x0000000708077224 */ /* 0x000fc800078e0200 */
[----:B------:R-:W-:-:S07]  /*3720*/  IMAD.IADD R12, R15, 0x1, R7 ;  /* 0x000000010f0c7824 */ /* 0x000fce00078e0207 */
.L_x_5740:
        /* <DEDUP_REMOVED lines=13> */
[----:B-1----:R-:W-:Y:S02]  /*3800*/  ISETP.GE.U32.AND P1, PT, R3, R8, PT ;  /* 0x000000080300720c */ /* 0x002fe40003f26070 */
        /* <DEDUP_REMOVED lines=34> */
.L_x_5767:
[----:B------:R-:W-:Y:S01]  /*3a30*/  IMAD.U32 R2, RZ, RZ, UR4 ;  /* 0x00000004ff027e24 */ /* 0x000fe2000f8e00ff */
[----:B------:R-:W-:Y:S02]  /*3a40*/  MOV R0, UR5 ;  /* 0x0000000500007c02 */ /* 0x000fe40008000f00 */
[----:B------:R-:W-:-:S07]  /*3a50*/  MOV R7, 0x3a70 ;  /* 0x00003a7000077802 */ /* 0x000fce0000000f00 */
[----:B------:R-:W-:Y:S05]  /*3a60*/  CALL.REL.NOINC `($__internal_128_$__cuda_sm20_div_s64) ;  /* 0x0000001800947944 */ /* 0x000fea0003c00000 */
.L_x_5768:
[----:B------:R-:W-:Y:S05]  /*3a70*/  BSYNC.RECONVERGENT B1 ;  /* 0x0000000000017941 */ /* 0x000fea0003800200 */
.L_x_5766:
        /* <DEDUP_REMOVED lines=18> */
.L_x_5765:
[----:B------:R-:W-:Y:S05]  /*3ba0*/  BSYNC.RECONVERGENT B0 ;  /* 0x0000000000007941 */ /* 0x000fea0003800200 */
.L_x_5764:
[----:B------:R-:W1:Y:S01]  /*3bb0*/  LDCU.64 UR14, c[0x0][0x878] ;  /* 0x00010f00ff0e77ac */ /* 0x000e620008000a00 */
[----:B------:R-:W-:-:S05]  /*3bc0*/  IADD3 R6, P0, PT, R4, R6, RZ ;  /* 0x0000000604067210 */ /* 0x000fca0007f1e0ff */
[----:B------:R-:W-:Y:S01]  /*3bd0*/  IMAD.X R5, RZ, RZ, R5, P0 ;  /* 0x000000ffff057224 */ /* 0x000fe200000e0605 */
[----:B-1----:R-:W-:-:S04]  /*3be0*/  ISETP.GE.U32.AND P0, PT, R6, UR14, PT ;  /* 0x0000000e06007c0c */ /* 0x002fc8000bf06070 */
[----:B------:R-:W-:-:S13]  /*3bf0*/  ISETP.GE.AND.EX P0, PT, R5, UR15, PT, P0 ;  /* 0x0000000f05007c0c */ /* 0x000fda000bf06300 */
[----:B------:R-:W-:Y:S05]  /*3c00*/  @!P0 BRA `(.L_x_5769) ;  /* 0xffffffc400688947 */ /* 0x000fea000383ffff */
[----:B------:R-:W-:Y:S05]  /*3c10*/  EXIT ;  /* 0x000000000000794d */ /* 0x000fea0003800000 */
.L_x_5713:
        /* <DEDUP_REMOVED lines=34> */
.L_x_5771:
[----:B------:R-:W-:-:S07]  /*3e40*/  MOV R0, 0x3e60 ;  /* 0x00003e6000007802 */ /* 0x000fce0000000f00 */
[----:B------:R-:W-:Y:S05]  /*3e50*/  CALL.REL.NOINC `($__internal_129_$__cuda_sm20_div_u64) ;  /* 0x0000001800f47944 */ /* 0x000fea0003c00000 */
.L_x_5772:
[----:B------:R-:W-:Y:S05]  /*3e60*/  BSYNC.RECONVERGENT B0 ;  /* 0x0000000000007941 */ /* 0x000fea0003800200 */
.L_x_5770:
        /* <DEDUP_REMOVED lines=23> */
.L_x_5780:
[----:B----4-:R-:W-:Y:S02]  /*3fe0*/  IMAD R7, R5, UR6, RZ ;  /* 0x0000000605077c24 */ /* 0x010fe4000f8e02ff */
[----:B01----:R-:W-:-:S04]  /*3ff0*/  IMAD.WIDE.U32 R2, R6, UR6, R24 ;  /* 0x0000000606027c25 */ /* 0x003fc8000f8e0018 */
[----:B------:R-:W-:-:S04]  /*4000*/  IMAD R7, R6, UR7, R7 ;  /* 0x0000000706077c24 */ /* 0x000fc8000f8e0207 */
[----:B------:R-:W-:-:S06]  /*4010*/  IMAD.IADD R3, R3, 0x1, R7 ;  /* 0x0000000103037824 */ /* 0x000fcc00078e0207 */
[----:B------:R-:W3:Y:S01]  /*4020*/  LDG.E.U8 R3, desc[UR10][R2.64] ;  /* 0x0000000a02037981 */ /* 0x000ee2000c1e1100 */
[----:B------:R-:W-:Y:S01]  /*4030*/  IADD3 R23, P0, PT, R23, 0x1, RZ ;  /* 0x0000000117177810 */ /* 0x000fe20007f1e0ff */
[----:B------:R-:W-:Y:S05]  /*4040*/  YIELD ;  /* 0x0000000000007946 */ /* 0x000fea0003800000 */
[----:B------:R-:W-:Y:S01]  /*4050*/  IADD3.X R22, PT, PT, RZ, R22, RZ, P0, !PT ;  /* 0x00000016ff167210 */ /* 0x000fe200007fe4ff */
[----:B------:R-:W-:Y:S01]  /*4060*/  BSSY.RECONVERGENT B1, `(.L_x_5775) ;  /* 0x0000039000017945 */ /* 0x000fe20003800200 */
[----:B------:R-:W-:-:S04]  /*4070*/  ISETP.NE.U32.AND P0, PT, R23, R15, PT ;  /* 0x0000000f1700720c */ /* 0x000fc80003f05070 */
[----:B------:R-:W-:Y:S02]  /*4080*/  ISETP.NE.AND.EX P0, PT, R22, RZ, PT, P0 ;  /* 0x000000ff1600720c */ /* 0x000fe40003f05300 */
[C---:B---3--:R-:W-:Y:S02]  /*4090*/  ISETP.GT.U32.AND P1, PT, R3.reuse, UR8, PT ;  /* 0x0000000803007c0c */ /* 0x048fe4000bf24070 */
[----:B0-----:R-:W-:Y:S02]  /*40a0*/  ISETP.LT.U32.AND P2, PT, R3, R12, PT ;  /* 0x0000000c0300720c */ /* 0x001fe40003f41070 */
[----:B------:R-:W-:-:S04]  /*40b0*/  ISETP.GT.AND.EX P1, PT, RZ, UR9, PT, P1 ;  /* 0x00000009ff007c0c */ /* 0x000fc8000bf24310 */
[----:B------:R-:W-:-:S13]  /*40c0*/  ISETP.LT.OR.EX P1, PT, RZ, R13, P1, P2 ;  /* 0x0000000dff00720c */ /* 0x000fda0000f21720 */
[----:B------:R-:W-:Y:S05]  /*40d0*/  @P1 BRA `(.L_x_5776) ;  /* 0x0000000000c41947 */ /* 0x000fea0003800000 */
[----:B------:R-:W-:Y:S01]  /*40e0*/  IADD3 R0, P1, PT, R3, -R12, RZ ;  /* 0x8000000c03007210 */ /* 0x000fe20007f3e0ff */
[----:B------:R-:W-:Y:S04]  /*40f0*/  BSSY.RECONVERGENT B2, `(.L_x_5777) ;  /* 0x0000020000027945 */ /* 0x000fe80003800200 */
[----:B------:R-:W-:Y:S02]  /*4100*/  IMAD.X R2, RZ, RZ, ~R13, P1 ;  /* 0x000000ffff027224 */ /* 0x000fe400008e0e0d */
        /* <DEDUP_REMOVED lines=26> */
.L_x_5778:
[----:B------:R-:W-:Y:S01]  /*42b0*/  MOV R2, UR4 ;  /* 0x0000000400027c02 */ /* 0x000fe20008000f00 */
[----:B------:R-:W-:Y:S01]  /*42c0*/  IMAD.U32 R0, RZ, RZ, UR5 ;  /* 0x00000005ff007e24 */ /* 0x000fe2000f8e00ff */
[----:B------:R-:W-:-:S07]  /*42d0*/  MOV R7, 0x42f0 ;  /* 0x000042f000077802 */ /* 0x000fce0000000f00 */
[----:B--2---:R-:W-:Y:S05]  /*42e0*/  CALL.REL.NOINC `($__internal_128_$__cuda_sm20_div_s64) ;  /* 0x0000001000747944 */ /* 0x004fea0003c00000 */
.L_x_5779:
[----:B--2---:R-:W-:Y:S05]  /*42f0*/  BSYNC.RECONVERGENT B2 ;  /* 0x0000000000027941 */ /* 0x004fea0003800200 */
.L_x_5777:
        /* <DEDUP_REMOVED lines=15> */
.L_x_5776:
[----:B--2---:R-:W-:Y:S05]  /*43f0*/  BSYNC.RECONVERGENT B1 ;  /* 0x0000000000017941 */ /* 0x004fea0003800200 */
.L_x_5775:
[----:B------:R-:W-:-:S04]  /*4400*/  IADD3 R6, P1, PT, R4, R6, RZ ;  /* 0x0000000604067210 */ /* 0x000fc80007f3e0ff */
[----:B------:R-:W-:Y:S01]  /*4410*/  IADD3.X R5, PT, PT, RZ, R5, RZ, P1, !PT ;  /* 0x00000005ff057210 */ /* 0x000fe20000ffe4ff */
[----:B------:R-:W-:Y:S08]  /*4420*/  @P0 BRA `(.L_x_5780) ;  /* 0xfffffff800ec0947 */ /* 0x000ff0000383ffff */
.L_x_5774:
[----:B0-234-:R-:W-:Y:S05]  /*4430*/  BSYNC B0 ;  /* 0x0000000000007941 */ /* 0x01dfea0003800000 */
.L_x_5773:
[----:B------:R-:W0:Y:S01]  /*4440*/  LDC.64 R22, c[0x0][0x6c0] ;  /* 0x0001b000ff167b82 */ /* 0x000e220000000a00 */
[----:B------:R-:W-:-:S04]  /*4450*/  ISETP.GE.U32.AND P0, PT, R21, 0x3, PT ;  /* 0x000000031500780c */ /* 0x000fc80003f06070 */
[----:B------:R-:W-:-:S03]  /*4460*/  ISETP.GE.U32.AND.EX P0, PT, R14, RZ, PT, P0 ;  /* 0x000000ff0e00720c */ /* 0x000fc60003f06100 */
[----:B------:R-:W1:Y:S10]  /*4470*/  LDC.64 R12, c[0x0][0x868] ;  /* 0x00021a00ff0c7b82 */ /* 0x000e740000000a00 */
[----:B------:R-:W-:Y:S05]  /*4480*/  @!P0 EXIT ;  /* 0x000000000000894d */ /* 0x000fea0003800000 */
[----:B------:R-:W-:Y:S01]  /*4490*/  BSSY B0, `(.L_x_5781) ;  /* 0x0000101000007945 */ /* 0x000fe20003800000 */
.L_x_5802:
[----:B------:R-:W-:Y:S02]  /*44a0*/  IMAD R7, R5, UR18, RZ ;  /* 0x0000001205077c24 */ /* 0x000fe4000f8e02ff */
[----:B0-----:R-:W-:-:S04]  /*44b0*/  IMAD.WIDE.U32 R2, R6, UR18, R22 ;  /* 0x0000001206027c25 */ /* 0x001fc8000f8e0016 */
[----:B------:R-:W-:-:S04]  /*44c0*/  IMAD R7, R6, UR19, R7 ;  /* 0x0000001306077c24 */ /* 0x000fc8000f8e0207 */
[----:B------:R-:W-:-:S06]  /*44d0*/  IMAD.IADD R3, R3, 0x1, R7 ;  /* 0x0000000103037824 */ /* 0x000fcc00078e0207 */
[----:B------:R-:W2:Y:S01]  /*44e0*/  LDG.E.U8 R3, desc[UR10][R2.64] ;  /* 0x0000000a02037981 */ /* 0x000ea2000c1e1100 */
[----:B------:R-:W-:Y:S05]  /*44f0*/  YIELD ;  /* 0x0000000000007946 */ /* 0x000fea0003800000 */
[----:B------:R-:W-:Y:S01]  /*4500*/  BSSY.RECONVERGENT B1, `(.L_x_5782) ;  /* 0x0000037000017945 */ /* 0x000fe20003800200 */
[C---:B--2---:R-:W-:Y:S02]  /*4510*/  ISETP.GT.U32.AND P0, PT, R3.reuse, UR26, PT ;  /* 0x0000001a03007c0c */ /* 0x044fe4000bf04070 */
[----:B-1----:R-:W-:Y:S02]  /*4520*/  ISETP.LT.U32.AND P1, PT, R3, R12, PT ;  /* 0x0000000c0300720c */ /* 0x002fe40003f21070 */
[----:B------:R-:W-:-:S04]  /*4530*/  ISETP.GT.AND.EX P0, PT, RZ, UR27, PT, P0 ;  /* 0x0000001bff007c0c */ /* 0x000fc8000bf04300 */
[----:B------:R-:W-:-:S13]  /*4540*/  ISETP.LT.OR.EX P0, PT, RZ, R13, P0, P1 ;  /* 0x0000000dff00720c */ /* 0x000fda0000701710 */
[----:B------:R-:W-:Y:S05]  /*4550*/  @P0 BRA `(.L_x_5783) ;  /* 0x0000000000c40947 */ /* 0x000fea0003800000 */
[----:B------:R-:W-:Y:S01]  /*4560*/  IADD3 R0, P0, PT, R3, -R12, RZ ;  /* 0x8000000c03007210 */ /* 0x000fe20007f1e0ff */
[----:B------:R-:W-:Y:S03]  /*4570*/  BSSY.RECONVERGENT B2, `(.L_x_5784) ;  /* 0x0000020000027945 */ /* 0x000fe60003800200 */
[----:B------:R-:W-:Y:S01]  /*4580*/  IADD3.X R2, PT, PT, RZ, ~R13, RZ, P0, !PT ;  /* 0x8000000dff027210 */ /* 0x000fe200007fe4ff */
        /* <DEDUP_REMOVED lines=26> */
.L_x_5785:
[----:B------:R-:W-:Y:S01]  /*4730*/  IMAD.U32 R2, RZ, RZ, UR4 ;  /* 0x00000004ff027e24 */ /* 0x000fe2000f8e00ff */
[----:B------:R-:W-:Y:S02]  /*4740*/  MOV R0, UR5 ;  /* 0x0000000500007c02 */ /* 0x000fe40008000f00 */
[----:B------:R-:W-:-:S07]  /*4750*/  MOV R7, 0x4770 ;  /* 0x0000477000077802 */ /* 0x000fce0000000f00 */
[----:B------:R-:W-:Y:S05]  /*4760*/  CALL.REL.NOINC `($__internal_128_$__cuda_sm20_div_s64) ;  /* 0x0000000c00547944 */ /* 0x000fea0003c00000 */
.L_x_5786:
[----:B------:R-:W-:Y:S05]  /*4770*/  BSYNC.RECONVERGENT B2 ;  /* 0x0000000000027941 */ /* 0x000fea0003800200 */
.L_x_5784:
        /* <DEDUP_REMOVED lines=15> */
.L_x_5783:
[----:B------:R-:W-:Y:S05]  /*4870*/  BSYNC.RECONVERGENT B1 ;  /* 0x0000000000017941 */ /* 0x000fea0003800200 */
.L_x_5782:
[----:B------:R-:W-:-:S05]  /*4880*/  IADD3 R6, P0, PT, R4, R6, RZ ;  /* 0x0000000604067210 */ /* 0x000fca0007f1e0ff */
[----:B------:R-:W-:Y:S02]  /*4890*/  IMAD.X R5, RZ, RZ, R5, P0 ;  /* 0x000000ffff057224 */ /* 0x000fe400000e0605 */
[----:B0-----:R-:W-:-:S04]  /*48a0*/  IMAD.WIDE.U32 R2, R6, UR18, R22 ;  /* 0x0000001206027c25 */ /* 0x001fc8000f8e0016 */
[----:B------:R-:W-:-:S04]  /*48b0*/  IMAD R7, R5, UR18, RZ ;  /* 0x0000001205077c24 */ /* 0x000fc8000f8e02ff */
[----:B------:R-:W-:-:S05]  /*48c0*/  IMAD R7, R6, UR19, R7 ;  /* 0x0000001306077c24 */ /* 0x000fca000f8e0207 */
[----:B------:R-:W-:-:S06]  /*48d0*/  IADD3 R3, PT, PT, R3, R7, RZ ;  /* 0x0000000703037210 */ /* 0x000fcc0007ffe0ff */
[----:B------:R-:W2:Y:S01]  /*48e0*/  LDG.E.U8 R3, desc[UR10][R2.64] ;  /* 0x0000000a02037981 */ /* 0x000ea2000c1e1100 */
[----:B------:R-:W-:Y:S01]  /*48f0*/  BSSY.RECONVERGENT B1, `(.L_x_5787) ;  /* 0x0000037000017945 */ /* 0x000fe20003800200 */
[C---:B--2---:R-:W-:Y:S02]  /*4900*/  ISETP.GT.U32.AND P0, PT, R3.reuse, UR26, PT ;  /* 0x0000001a03007c0c */ /* 0x044fe4000bf04070 */
[----:B------:R-:W-:Y:S02]  /*4910*/  ISETP.LT.U32.AND P1, PT, R3, R12, PT ;  /* 0x0000000c0300720c */ /* 0x000fe40003f21070 */
        /* <DEDUP_REMOVED lines=32> */
.L_x_5790:
[----:B------:R-:W-:Y:S01]  /*4b20*/  MOV R2, UR4 ;  /* 0x0000000400027c02 */ /* 0x000fe20008000f00 */
[----:B------:R-:W-:Y:S01]  /*4b30*/  IMAD.U32 R0, RZ, RZ, UR5 ;  /* 0x00000005ff007e24 */ /* 0x000fe2000f8e00ff */
[----:B------:R-:W-:-:S07]  /*4b40*/  MOV R7, 0x4b60 ;  /* 0x00004b6000077802 */ /* 0x000fce0000000f00 */
[----:B------:R-:W-:Y:S05]  /*4b50*/  CALL.REL.NOINC `($__internal_128_$__cuda_sm20_div_s64) ;  /* 0x0000000800587944 */ /* 0x000fea0003c00000 */
.L_x_5791:
[----:B------:R-:W-:Y:S05]  /*4b60*/  BSYNC.RECONVERGENT B2 ;  /* 0x0000000000027941 */ /* 0x000fea0003800200 */
.L_x_5789:
        /* <DEDUP_REMOVED lines=15> */
.L_x_5788:
[----:B------:R-:W-:Y:S05]  /*4c60*/  BSYNC.RECONVERGENT B1 ;  /* 0x0000000000017941 */ /* 0x000fea0003800200 */
.L_x_5787:
[----:B------:R-:W-:-:S04]  /*4c70*/  IADD3 R6, P0, PT, R4, R6, RZ ;  /* 0x0000000604067210 */ /* 0x000fc80007f1e0ff */
[----:B------:R-:W-:Y:S01]  /*4c80*/  IADD3.X R5, PT, PT, RZ, R5, RZ, P0, !PT ;  /* 0x00000005ff057210 */ /* 0x000fe200007fe4ff */
[----:B0-----:R-:W-:-:S04]  /*4c90*/  IMAD.WIDE.U32 R2, R6, UR18, R22 ;  /* 0x0000001206027c25 */ /* 0x001fc8000f8e0016 */
[----:B------:R-:W-:-:S04]  /*4ca0*/  IMAD R7, R5, UR18, RZ ;  /* 0x0000001205077c24 */ /* 0x000fc8000f8e02ff */
[----:B------:R-:W-:-:S04]  /*4cb0*/  IMAD R7, R6, UR19, R7 ;  /* 0x0000001306077c24 */ /* 0x000fc8000f8e0207 */
[----:B------:R-:W-:-:S06]  /*4cc0*/  IMAD.IADD R3, R3, 0x1, R7 ;  /* 0x0000000103037824 */ /* 0x000fcc00078e0207 */
        /* <DEDUP_REMOVED lines=36> */
.L_x_5795:
[----:B------:R-:W-:Y:S01]  /*4f10*/  IMAD.U32 R2, RZ, RZ, UR4 ;  /* 0x00000004ff027e24 */ /* 0x000fe2000f8e00ff */
[----:B------:R-:W-:Y:S02]  /*4f20*/  MOV R0, UR5 ;  /* 0x0000000500007c02 */ /* 0x000fe40008000f00 */
[----:B------:R-:W-:-:S07]  /*4f30*/  MOV R7, 0x4f50 ;  /* 0x00004f5000077802 */ /* 0x000fce0000000f00 */
[----:B------:R-:W-:Y:S05]  /*4f40*/  CALL.REL.NOINC `($__internal_128_$__cuda_sm20_div_s64) ;  /* 0x00000004005c7944 */ /* 0x000fea0003c00000 */
.L_x_5796:
[----:B------:R-:W-:Y:S05]  /*4f50*/  BSYNC.RECONVERGENT B2 ;  /* 0x0000000000027941 */ /* 0x000fea0003800200 */
.L_x_5794:
        /* <DEDUP_REMOVED lines=15> */
.L_x_5793:
[----:B------:R-:W-:Y:S05]  /*5050*/  BSYNC.RECONVERGENT B1 ;  /* 0x0000000000017941 */ /* 0x000fea0003800200 */
.L_x_5792:
        /* <DEDUP_REMOVED lines=42> */
.L_x_5800:
[----:B------:R-:W-:Y:S01]  /*5300*/  MOV R2, UR4 ;  /* 0x0000000400027c02 */ /* 0x000fe20008000f00 */
[----:B------:R-:W-:Y:S01]  /*5310*/  IMAD.U32 R0, RZ, RZ, UR5 ;  /* 0x00000005ff007e24 */ /* 0x000fe2000f8e00ff */
[----:B------:R-:W-:-:S07]  /*5320*/  MOV R7, 0x5340 ;  /* 0x0000534000077802 */ /* 0x000fce0000000f00 */
[----:B------:R-:W-:Y:S05]  /*5330*/  CALL.REL.NOINC `($__internal_128_$__cuda_sm20_div_s64) ;  /* 0x0000000000607944 */ /* 0x000fea0003c00000 */
.L_x_5801:
[----:B------:R-:W-:Y:S05]  /*5340*/  BSYNC.RECONVERGENT B2 ;  /* 0x0000000000027941 */ /* 0x000fea0003800200 */
.L_x_5799:
        /* <DEDUP_REMOVED lines=15> */
.L_x_5798:
[----:B------:R-:W-:Y:S05]  /*5440*/  BSYNC.RECONVERGENT B1 ;  /* 0x0000000000017941 */ /* 0x000fea0003800200 */
.L_x_5797:
[----:B------:R-:W-:-:S04]  /*5450*/  IADD3 R6, P0, PT, R4, R6, RZ ;  /* 0x0000000604067210 */ /* 0x000fc80007f1e0ff */
[----:B------:R-:W-:Y:S02]  /*5460*/  IADD3.X R5, PT, PT, RZ, R5, RZ, P0, !PT ;  /* 0x00000005ff057210 */ /* 0x000fe400007fe4ff */
[----:B------:R-:W-:-:S04]  /*5470*/  ISETP.GE.U32.AND P0, PT, R6, UR28, PT ;  /* 0x0000001c06007c0c */ /* 0x000fc8000bf06070 */
[----:B------:R-:W-:-:S13]  /*5480*/  ISETP.GE.AND.EX P0, PT, R5, UR29, PT, P0 ;  /* 0x0000001d05007c0c */ /* 0x000fda000bf06300 */
[----:B------:R-:W-:Y:S05]  /*5490*/  @!P0 BRA `(.L_x_5802) ;  /* 0xfffffff000008947 */ /* 0x000fea000383ffff */
[----:B------:R-:W-:Y:S05]  /*54a0*/  BSYNC B0 ;  /* 0x0000000000007941 */ /* 0x000fea0003800000 */
.L_x_5781:
[----:B------:R-:W-:Y:S05]  /*54b0*/  EXIT ;  /* 0x000000000000794d */ /* 0x000fea0003800000 */
        .weak           $__internal_128_$__cuda_sm20_div_s64
        .type           $__internal_128_$__cuda_sm20_div_s64,@function
        .size           $__internal_128_$__cuda_sm20_div_s64,($__internal_129_$__cuda_sm20_div_u64 - $__internal_128_$__cuda_sm20_div_s64)
$__internal_128_$__cuda_sm20_div_s64:
        /* <DEDUP_REMOVED lines=86> */
[----:B------:R-:W-:Y:S06]  /*5a20*/  RET.REL.NODEC R10 `(_ZN2at4cuda17kernelHistogram1DIlhlLi1ELi2ELin1ELNS0_23CUDAHistogramMemoryTypeE1EZNS0_21CUDA_tensor_histogramIlhLb0EEEbNS_6TensorES4_S4_lNS_14AccumulateTypeIT0_Lb1EE4typeES8_NS0_13TensorArgTypeES9_S9_EUllE0_EEvNS0_6detail10TensorInfoIT_T1_EESF_NSC_IKS6_SE_EElS8_S8_SE_T6_) ;  /* 0xffffffa40a747950 */ /* 0x000fec0003c3ffff */
        .weak           $__internal_129_$__cuda_sm20_div_u64
        .type           $__internal_129_$__cuda_sm20_div_u64,@function
        .size           $__internal_129_$__cuda_sm20_div_u64,(.L_x_6505 - $__internal_129_$__cuda_sm20_div_u64)
$__internal_129_$__cuda_sm20_div_u64:
        /* <DEDUP_REMOVED lines=69> */
[----:B------:R-:W-:Y:S06]  /*5e80*/  RET.REL.NODEC R2 `(_ZN2at4cuda17kernelHistogram1DIlhlLi1ELi2ELin1ELNS0_23CUDAHistogramMemoryTypeE1EZNS0_21CUDA_tensor_histogramIlhLb0EEEbNS_6TensorES4_S4_lNS_14AccumulateTypeIT0_Lb1EE4typeES8_NS0_13TensorArgTypeES9_S9_EUllE0_EEvNS0_6detail10TensorInfoIT_T1_EESF_NSC_IKS6_SE_EElS8_S8_SE_T6_) ;  /* 0xffffffa0025c7950 */ /* 0x000fec0003c3ffff */
.L_x_5803:
        /* <DEDUP_REMOVED lines=15> */
.L_x_6505:


//--------------------- .text._ZN2at4cuda17kernelHistogram1DIlhlLi1ELi2ELin1ELNS0_23CUDAHistogramMemoryTypeE0EZNS0_21CUDA_tensor_histogramIlhLb0EEEbNS_6TensorES4_S4_lNS_14AccumulateTypeIT0_Lb1EE4typeES8_NS0_13TensorArgTypeES9_S9_EUllE0_EEvNS0_6detail10TensorInfoIT_T1_EESF_NSC_IKS6_SE_EElS8_S8_SE_T6_ --------------------------
	.section	.text._ZN2at4cuda17kernelHistogram1DIlhlLi1ELi2ELin1ELNS0_23CUDAHistogramMemoryTypeE0EZNS0_21CUDA_tensor_histogramIlhLb0EEEbNS_6TensorES4_S4_lNS_14AccumulateTypeIT0_Lb1EE4typeES8_NS0_13TensorArgTypeES9_S9_EUllE0_EEvNS0_6detail10TensorInfoIT_T1_EESF_NSC_IKS6_SE_EElS8_S8_SE_T6_,"ax",@progbits
	.align	128
        .global         _ZN2at4cuda17kernelHistogram1DIlhlLi1ELi2ELin1ELNS0_23CUDAHistogramMemoryTypeE0EZNS0_21CUDA_tensor_histogramIlhLb0EEEbNS_6TensorES4_S4_lNS_14AccumulateTypeIT0_Lb1EE4typeES8_NS0_13TensorArgTypeES9_S9_EUllE0_EEvNS0_6detail10TensorInfoIT_T1_EESF_NSC_IKS6_SE_EElS8_S8_SE_T6_
        .type           _ZN2at4cuda17kernelHistogram1DIlhlLi1ELi2ELin1ELNS0_23CUDAHistogramMemoryTypeE0EZNS0_21CUDA_tensor_histogramIlhLb0EEEbNS_6TensorES4_S4_lNS_14AccumulateTypeIT0_Lb1EE4typeES8_NS0_13TensorArgTypeES9_S9_EUllE0_EEvNS0_6detail10TensorInfoIT_T1_EESF_NSC_IKS6_SE_EElS8_S8_SE_T6_,@function
        .size           _ZN2at4cuda17kernelHistogram1DIlhlLi1ELi2ELin1ELNS0_23CUDAHistogramMemoryTypeE0EZNS0_21CUDA_tensor_histogramIlhLb0EEEbNS_6TensorES4_S4_lNS_14AccumulateTypeIT0_Lb1EE4typeES8_NS0_13TensorArgTypeES9_S9_EUllE0_EEvNS0_6detail10TensorInfoIT_T1_EESF_NSC_IKS6_SE_EElS8_S8_SE_T6_,(.L_x_6507 - _ZN2at4cuda17kernelHistogram1DIlhlLi1ELi2ELin1ELNS0_23CUDAHistogramMemoryTypeE0EZNS0_21CUDA_tensor_histogramIlhLb0EEEbNS_6TensorES4_S4_lNS_14AccumulateTypeIT0_Lb1EE4typeES8_NS0_13TensorArgTypeES9_S9_EUllE0_EEvNS0_6detail10TensorInfoIT_T1_EESF_NSC_IKS6_SE_EElS8_S8_SE_T6_)
        .other          _ZN2at4cuda17kernelHistogram1DIlhlLi1ELi2ELin1ELNS0_23CUDAHistogramMemoryTypeE0EZNS0_21CUDA_tensor_histogramIlhLb0EEEbNS_6TensorES4_S4_lNS_14AccumulateTypeIT0_Lb1EE4typeES8_NS0_13TensorArgTypeES9_S9_EUllE0_EEvNS0_6detail10TensorInfoIT_T1_EESF_NSC_IKS6_SE_EElS8_S8_SE_T6_,@"STO_CUDA_ENTRY STV_DEFAULT"
_ZN2at4cuda17kernelHistogram1DIlhlLi1ELi2ELin1ELNS0_23CUDAHistogramMemoryTypeE0EZNS0_21CUDA_tensor_histogramIlhLb0EEEbNS_6TensorES4_S4_lNS_14AccumulateTypeIT0_Lb1EE4typeES8_NS0_13TensorArgTypeES9_S9_EUllE0_EEvNS0_6detail10TensorInfoIT_T1_EESF_NSC_IKS6_SE_EElS8_S8_SE_T6_:
.text._ZN2at4cuda17kernelHistogram1DIlhlLi1ELi2ELin1ELNS0_23CUDAHistogramMemoryTypeE0EZNS0_21CUDA_tensor_histogramIlhLb0EEEbNS_6TensorES4_S4_lNS_14AccumulateTypeIT0_Lb1EE4typeES8_NS0_13TensorArgTypeES9_S9_EUllE0_EEvNS0_6detail10TensorInfoIT_T1_EESF_NSC_IKS6_SE_EElS8_S8_SE_T6_:
        /* <DEDUP_REMOVED lines=45> */
.L_x_5807:
[----:B------:R-:W-:Y:S01]  /*02d0*/  IMAD.MOV.U32 R3, RZ, RZ, R6 ;  /* 0x000000ffff037224 */ /* 0x000fe200078e0006 */
[----:B------:R-:W-:-:S07]  /*02e0*/  MOV R8, 0x300 ;  /* 0x0000030000087802 */ /* 0x000fce0000000f00 */
[----:B------:R-:W-:Y:S05]  /*02f0*/  CALL.REL.NOINC `($__internal_131_$__cuda_sm20_div_u64) ;  /* 0x0000006400f47944 */ /* 0x000fea0003c00000 */
.L_x_5808:
[----:B------:R-:W-:Y:S05]  /*0300*/  BSYNC.RECONVERGENT B1 ;  /* 0x0000000000017941 */ /* 0x000fea0003800200 */
.L_x_5806:
        /* <DEDUP_REMOVED lines=20> */
.L_x_5811:
        /* <DEDUP_REMOVED lines=9> */
.L_x_5810:
[----:B------:R-:W-:Y:S05]  /*04e0*/  BSYNC.RECONVERGENT B1 ;  /* 0x0000000000017941 */ /* 0x000fea0003800200 */
.L_x_5809:
[----:B------:R-:W-:Y:S05]  /*04f0*/  @!P1 BRA `(.L_x_5805) ;  /* 0x0000000000409947 */ /* 0x000fea0003800000 */
[----:B------:R-:W0:Y:S01]  /*0500*/  S2R R3, SR_CgaCtaId ;  /* 0x0000000000037919 */ /* 0x000e220000008800 */
[----:B------:R-:W-:-:S04]  /*0510*/  MOV R0, 0x400 ;  /* 0x0000040000007802 */ /* 0x000fc80000000f00 */
[----:B0-----:R-:W-:-:S07]  /*0520*/  LEA R2, R3, R0, 0x18 ;  /* 0x0000000003027211 */ /* 0x001fce00078ec0ff */
.L_x_5812:
        /* <DEDUP_REMOVED lines=13> */
.L_x_5805:
[----:B------:R-:W-:Y:S05]  /*0600*/  BSYNC.RECONVERGENT B0 ;  /* 0x0000000000007941 */ /* 0x000fea0003800200 */
.L_x_5804:
        /* <DEDUP_REMOVED lines=24> */
.L_x_5872:
        /* <DEDUP_REMOVED lines=10> */
.L_x_5840:
        /* <DEDUP_REMOVED lines=34> */
.L_x_5817:
[----:B------:R-:W-:Y:S01]  /*0a50*/  IMAD.MOV.U32 R7, RZ, RZ, R15 ;  /* 0x000000ffff077224 */ /* 0x000fe200078e000f */
[----:B------:R-:W-:Y:S01]  /*0a60*/  MOV R5, R12 ;  /* 0x0000000c00057202 */ /* 0x000fe20000000f00 */
[----:B------:R-:W-:Y:S01]  /*0a70*/  IMAD.MOV.U32 R4, RZ, RZ, R13 ;  /* 0x000000ffff047224 */ /* 0x000fe200078e000d */
[----:B------:R-:W-:-:S07]  /*0a80*/  MOV R3, 0xaa0 ;  /* 0x00000aa000037802 */ /* 0x000fce0000000f00 */
[----:B------:R-:W-:Y:S05]  /*0a90*/  CALL.REL.NOINC `($__internal_130_$__cuda_sm20_div_s64) ;  /* 0x0000005800b07944 */ /* 0x000fea0003c00000 */
        /* <DEDUP_REMOVED lines=11> */
.L_x_5818:
[----:B------:R-:W-:Y:S05]  /*0b50*/  BSYNC.RECONVERGENT B0 ;  /* 0x0000000000007941 */ /* 0x000fea0003800200 */
.L_x_5816:
        /* <DEDUP_REMOVED lines=40> */
.L_x_5820:
[----:B------:R-:W-:Y:S01]  /*0de0*/  IMAD.MOV.U32 R7, RZ, RZ, R12 ;  /* 0x000000ffff077224 */ /* 0x000fe200078e000c */
[----:B------:R-:W-:Y:S01]  /*0df0*/  MOV R5, R14 ;  /* 0x0000000e00057202 */ /* 0x000fe20000000f00 */
[----:B------:R-:W-:Y:S01]  /*0e00*/  IMAD.MOV.U32 R6, RZ, RZ, R13 ;  /* 0x000000ffff067224 */ /* 0x000fe200078e000d */
[----:B------:R-:W-:Y:S01]  /*0e10*/  MOV R3, 0xe40 ;  /* 0x00000e4000037802 */ /* 0x000fe20000000f00 */
[----:B------:R-:W-:-:S07]  /*0e20*/  IMAD.MOV.U32 R4, RZ, RZ, R15 ;  /* 0x000000ffff047224 */ /* 0x000fce00078e000f */
[----:B------:R-:W-:Y:S05]  /*0e30*/  CALL.REL.NOINC `($__internal_130_$__cuda_sm20_div_s64) ;  /* 0x0000005400c87944 */ /* 0x000fea0003c00000 */
        /* <DEDUP_REMOVED lines=10> */
.L_x_5821:
[----:B------:R-:W-:Y:S05]  /*0ee0*/  BSYNC.RECONVERGENT B0 ;  /* 0x0000000000007941 */ /* 0x000fea0003800200 */
.L_x_5819:
        /* <DEDUP_REMOVED lines=38> */
.L_x_5823:
[----:B------:R-:W-:Y:S01]  /*1150*/  IMAD.MOV.U32 R7, RZ, RZ, R12 ;  /* 0x000000ffff077224 */ /* 0x000fe200078e000c */
[----:B------:R-:W-:Y:S01]  /*1160*/  MOV R5, R14 ;  /* 0x0000000e00057202 */ /* 0x000fe20000000f00 */
[----:B------:R-:W-:Y:S01]  /*1170*/  IMAD.MOV.U32 R6, RZ, RZ, R13 ;  /* 0x000000ffff067224 */ /* 0x000fe200078e000d */
[----:B------:R-:W-:Y:S01]  /*1180*/  MOV R3, 0x11b0 ;  /* 0x000011b000037802 */ /* 0x000fe20000000f00 */
[----:B------:R-:W-:-:S07]  /*1190*/  IMAD.MOV.U32 R4, RZ, RZ, R15 ;  /* 0x000000ffff047224 */ /* 0x000fce00078e000f */
[----:B------:R-:W-:Y:S05]  /*11a0*/  CALL.REL.NOINC `($__internal_130_$__cuda_sm20_div_s64) ;  /* 0x0000005000ec7944 */ /* 0x000fea0003c00000 */
        /* <DEDUP_REMOVED lines=11> */
.L_x_5824:
[----:B------:R-:W-:Y:S05]  /*1260*/  BSYNC.RECONVERGENT B0 ;  /* 0x0000000000007941 */ /* 0x000fea0003800200 */
.L_x_5822:
        /* <DEDUP_REMOVED lines=37> */
.L_x_5826:
        /* <DEDUP_REMOVED lines=16> */
.L_x_5827:
[----:B------:R-:W-:Y:S05]  /*15c0*/  BSYNC.RECONVERGENT B0 ;  /* 0x0000000000007941 */ /* 0x000fea0003800200 */
.L_x_5825:
        /* <DEDUP_REMOVED lines=38> */
.L_x_5829:
        /* <DEDUP_REMOVED lines=16> */
.L_x_5830:
[----:B------:R-:W-:Y:S05]  /*1930*/  BSYNC.RECONVERGENT B0 ;  /* 0x0000000000007941 */ /* 0x000fea0003800200 */
.L_x_5828:
        /* <DEDUP_REMOVED lines=38> */
.L_x_5832:
        /* <DEDUP_REMOVED lines=16> */
.L_x_5833:
[----:B------:R-:W-:Y:S05]  /*1ca0*/  BSYNC.RECONVERGENT B0 ;  /* 0x0000000000007941 */ /* 0x000fea0003800200 */
.L_x_5831:
        /* <DEDUP_REMOVED lines=38> */
.L_x_5835:
        /* <DEDUP_REMOVED lines=16> */
.L_x_5836:
[----:B------:R-:W-:Y:S05]  /*2010*/  BSYNC.RECONVERGENT B0 ;  /* 0x0000000000007941 */ /* 0x000fea0003800200 */
.L_x_5834:
        /* <DEDUP_REMOVED lines=37> */
.L_x_5838:
[----:B------:R-:W-:Y:S01]  /*2270*/  MOV R7, R12 ;  /* 0x0000000c00077202 */ /* 0x000fe20000000f00 */
[----:B------:R-:W-:Y:S01]  /*2280*/  IMAD.MOV.U32 R6, RZ, RZ, R13 ;  /* 0x000000ffff067224 */ /* 0x000fe200078e000d */
[----:B------:R-:W-:Y:S01]  /*2290*/  MOV R4, R15 ;  /* 0x0000000f00047202 */ /* 0x000fe20000000f00 */
[----:B------:R-:W-:Y:S01]  /*22a0*/  IMAD.MOV.U32 R5, RZ, RZ, R14 ;  /* 0x000000ffff057224 */ /* 0x000fe200078e000e */
[----:B------:R-:W-:-:S07]  /*22b0*/  MOV R3, 0x22d0 ;  /* 0x000022d000037802 */ /* 0x000fce0000000f00 */
[----:B------:R-:W-:Y:S05]  /*22c0*/  CALL.REL.NOINC `($__internal_130_$__cuda_sm20_div_s64) ;  /* 0x0000004000a47944 */ /* 0x000fea0003c00000 */
        /* <DEDUP_REMOVED lines=11> */
.L_x_5839:
[----:B------:R-:W-:Y:S05]  /*2380*/  BSYNC.RECONVERGENT B0 ;  /* 0x0000000000007941 */ /* 0x000fea0003800200 */
.L_x_5837:
        /* <DEDUP_REMOVED lines=11> */
.L_x_5815:
        /* <DEDUP_REMOVED lines=41> */
.L_x_5845:
        /* <DEDUP_REMOVED lines=16> */
.L_x_5846:
[----:B------:R-:W-:Y:S05]  /*27d0*/  BSYNC.RECONVERGENT B1 ;  /* 0x0000000000017941 */ /* 0x000fea0003800200 */
.L_x_5844:
        /* <DEDUP_REMOVED lines=40> */
.L_x_5848:
        /* <DEDUP_REMOVED lines=16> */
.L_x_5849:
[----:B------:R-:W-:Y:S05]  /*2b60*/  BSYNC.RECONVERGENT B1 ;  /* 0x0000000000017941 */ /* 0x000fea0003800200 */
.L_x_5847:
        /* <DEDUP_REMOVED lines=38> */
.L_x_5851:
        /* <DEDUP_REMOVED lines=17> */
.L_x_5852:
[----:B------:R-:W-:Y:S05]  /*2ee0*/  BSYNC.RECONVERGENT B1 ;  /* 0x0000000000017941 */ /* 0x000fea0003800200 */
.L_x_5850:
        /* <DEDUP_REMOVED lines=37> */
.L_x_5854:
        /* <DEDUP_REMOVED lines=17> */
.L_x_5855:
[----:B------:R-:W-:Y:S05]  /*3250*/  BSYNC.RECONVERGENT B1 ;  /* 0x0000000000017941 */ /* 0x000fea0003800200 */
.L_x_5853:
[----:B------:R0:W1:Y:S02]  /*3260*/  LDC.64 R4, c[0x0][R20+0x450] ;  /* 0x0001140014047b82 */ /* 0x0000640000000a00 */
[----:B0-----:R-:W-:Y:S01]  /*3270*/  MOV R20, R18 ;  /* 0x0000001200147202 */ /* 0x001fe20000000f00 */
[----:B-1----:R-:W-:-:S04]  /*3280*/  IMAD R5, R5, R9, RZ ;  /* 0x0000000905057224 */ /* 0x002fc800078e02ff */
[----:B------:R-:W-:-:S04]  /*3290*/  IMAD.WIDE.U32 R8, R4, R9, R20 ;  /* 0x0000000904087225 */ /* 0x000fc800078e0014 */
[----:B------:R-:W-:Y:S02]  /*32a0*/  IMAD R5, R4, R3, R5 ;  /* 0x0000000304057224 */ /* 0x000fe400078e0205 */
[----:B------:R-:W-:Y:S02]  /*32b0*/  IMAD.MOV.U32 R19, RZ, RZ, R8 ;  /* 0x000000ffff137224 */ /* 0x000fe400078e0008 */
[----:B------:R-:W-:-:S07]  /*32c0*/  IMAD.IADD R18, R9, 0x1, R5 ;  /* 0x0000000109127824 */ /* 0x000fce00078e0205 */
.L_x_5843:
        /* <DEDUP_REMOVED lines=39> */
.L_x_5858:
        /* <DEDUP_REMOVED lines=16> */
.L_x_5859:
[----:B------:R-:W-:Y:S05]  /*3640*/  BSYNC.RECONVERGENT B1 ;  /* 0x0000000000017941 */ /* 0x000fea0003800200 */
.L_x_5857:
        /* <DEDUP_REMOVED lines=39> */
.L_x_5861:
[----:B------:R-:W-:Y:S01]  /*38c0*/  IMAD.MOV.U32 R7, RZ, RZ, R12 ;  /* 0x000000ffff077224 */ /* 0x000fe200078e000c */
[----:B------:R-:W-:Y:S01]  /*38d0*/  MOV R6, R13 ;  /* 0x0000000d00067202 */ /* 0x000fe20000000f00 */
[----:B------:R-:W-:Y:S01]  /*38e0*/  IMAD.MOV.U32 R5, RZ, RZ, R14 ;  /* 0x000000ffff057224 */ /* 0x000fe200078e000e */
[----:B------:R-:W-:Y:S01]  /*38f0*/  MOV R3, 0x3920 ;  /* 0x0000392000037802 */ /* 0x000fe20000000f00 */
[----:B------:R-:W-:-:S07]  /*3900*/  IMAD.MOV.U32 R4, RZ, RZ, R15 ;  /* 0x000000ffff047224 */ /* 0x000fce00078e000f */
[----:B------:R-:W-:Y:S05]  /*3910*/  CALL.REL.NOINC `($__internal_130_$__cuda_sm20_div_s64) ;  /* 0x0000002c00107944 */ /* 0x000fea0003c00000 */
        /* <DEDUP_REMOVED lines=11> */
.L_x_5862:
[----:B------:R-:W-:Y:S05]  /*39d0*/  BSYNC.RECONVERGENT B1 ;  /* 0x0000000000017941 */ /* 0x000fea0003800200 */
.L_x_5860:
[----:B------:R0:W1:Y:S02]  /*39e0*/  LDC.64 R4, c[0x0][R20+0x450] ;  /* 0x0001140014047b82 */ /* 0x0000640000000a00 */
[----:B0-----:R-:W-:Y:S02]  /*39f0*/  IMAD.MOV.U32 R20, RZ, RZ, R18 ;  /* 0x000000ffff147224 */ /* 0x001fe400078e0012 */
[-C--:B-1----:R-:W-:Y:S02]  /*3a00*/  IMAD R5, R5, R9.reuse, RZ ;  /* 0x0000000905057224 */ /* 0x082fe400078e02ff */
[----:B------:R-:W-:-:S04]  /*3a10*/  IMAD.WIDE.U32 R8, R4, R9, R20 ;  /* 0x0000000904087225 */ /* 0x000fc800078e0014 */
[----:B------:R-:W-:Y:S02]  /*3a20*/  IMAD R5, R4, R3, R5 ;  /* 0x0000000304057224 */ /* 0x000fe400078e0205 */
[----:B------:R-:W-:-:S03]  /*3a30*/  IMAD.MOV.U32 R19, RZ, RZ, R8 ;  /* 0x000000ffff137224 */ /* 0x000fc600078e0008 */
[----:B------:R-:W-:-:S07]  /*3a40*/  IADD3 R18, PT, PT, R9, R5, RZ ;  /* 0x0000000509127210 */ /* 0x000fce0007ffe0ff */
.L_x_5856:
        /* <DEDUP_REMOVED lines=36> */
.L_x_5864:
[----:B------:R-:W-:Y:S01]  /*3c90*/  IMAD.MOV.U32 R7, RZ, RZ, R15 ;  /* 0x000000ffff077224 */ /* 0x000fe200078e000f */
[----:B------:R-:W-:Y:S01]  /*3ca0*/  MOV R4, R13 ;  /* 0x0000000d00047202 */ /* 0x000fe20000000f00 */
[----:B------:R-:W-:Y:S01]  /*3cb0*/  IMAD.MOV.U32 R5, RZ, RZ, R12 ;  /* 0x000000ffff057224 */ /* 0x000fe200078e000c */
[----:B------:R-:W-:-:S07]  /*3cc0*/  MOV R3, 0x3ce0 ;  /* 0x00003ce000037802 */ /* 0x000fce0000000f00 */
[----:B------:R-:W-:Y:S05]  /*3cd0*/  CALL.REL.NOINC `($__internal_130_$__cuda_sm20_div_s64) ;  /* 0x0000002800207944 */ /* 0x000fea0003c00000 */
        /* <DEDUP_REMOVED lines=11> */
.L_x_5865:
[----:B------:R-:W-:Y:S05]  /*3d90*/  BSYNC.RECONVERGENT B1 ;  /* 0x0000000000017941 */ /* 0x000fea0003800200 */
.L_x_5863:
        /* <DEDUP_REMOVED lines=9> */
.L_x_5842:
[----:B------:R-:W-:Y:S05]  /*3e30*/  BSYNC.RECONVERGENT B0 ;  /* 0x0000000000007941 */ /* 0x000fea0003800200 */
.L_x_5841:
[----:B------:R-:W0:Y:S01]  /*3e40*/  LDCU.64 UR6, c[0x0][0x790] ;  /* 0x0000f200ff0677ac */ /* 0x000e220008000a00 */
[----:B------:R-:W-:Y:S02]  /*3e50*/  IMAD.MOV.U32 R4, RZ, RZ, R19 ;  /* 0x000000ffff047224 */ /* 0x000fe400078e0013 */
        /* <DEDUP_REMOVED lines=9> */
[----:B------:R-:W1:Y:S01]  /*3ef0*/  LDG.E.U8 R5, desc[UR8][R4.64] ;  /* 0x0000000804057981 */ /* 0x000e62000c1e1100 */
[----:B------:R-:W-:Y:S01]  /*3f00*/  BSSY.RECONVERGENT B0, `(.L_x_5866) ;  /* 0x000003a000007945 */ /* 0x000fe20003800200 */
[C---:B-1----:R-:W-:Y:S02]  /*3f10*/  ISETP.GT.U32.AND P0, PT, R5.reuse, UR6, PT ;  /* 0x0000000605007c0c */ /* 0x042fe4000bf04070 */
[----:B0-----:R-:W-:Y:S02]  /*3f20*/  ISETP.LT.U32.AND P1, PT, R5, R6, PT ;  /* 0x000000060500720c */ /* 0x001fe40003f21070 */
        /* <DEDUP_REMOVED lines=34> */
.L_x_5869:
[----:B------:R-:W-:Y:S01]  /*4150*/  IMAD.MOV.U32 R7, RZ, RZ, R4 ;  /* 0x000000ffff077224 */ /* 0x000fe200078e0004 */
[----:B------:R-:W-:Y:S01]  /*4160*/  MOV R4, R28 ;  /* 0x0000001c00047202 */ /* 0x000fe20000000f00 */
[----:B------:R-:W-:Y:S01]  /*4170*/  IMAD.MOV.U32 R5, RZ, RZ, R2 ;  /* 0x000000ffff057224 */ /* 0x000fe200078e0002 */
[----:B------:R-:W-:-:S07]  /*4180*/  MOV R3, 0x41a0 ;  /* 0x000041a000037802 */ /* 0x000fce0000000f00 */
[----:B------:R-:W-:Y:S05]  /*4190*/  CALL.REL.NOINC `($__internal_130_$__cuda_sm20_div_s64) ;  /* 0x0000002000f07944 */ /* 0x000fea0003c00000 */
.L_x_5870:
[----:B------:R-:W-:Y:S05]  /*41a0*/  BSYNC.RECONVERGENT B1 ;  /* 0x0000000000017941 */ /* 0x000fea0003800200 */
.L_x_5868:
        /* <DEDUP_REMOVED lines=10> */
.L_x_5871:
[----:B------:R-:W0:Y:S02]  /*4250*/  LDS.64 R4, [R3] ;  /* 0x0000000003047984 */ /* 0x000e240000000a00 */
[----:B0-----:R-:W-:-:S05]  /*4260*/  IADD3 R6, P0, PT, R4, 0x1, RZ ;  /* 0x0000000104067810 */ /* 0x001fca0007f1e0ff */
[----:B------:R-:W-:-:S07]  /*4270*/  IMAD.X R7, RZ, RZ, R5, P0 ;  /* 0x000000ffff077224 */ /* 0x000fce00000e0605 */
[----:B------:R-:W0:Y:S02]  /*4280*/  ATOMS.CAST.SPIN.64 P0, [R3], R4, R6 ;  /* 0x000000040300758d */ /* 0x000e240001800406 */
[----:B0-----:R-:W-:Y:S05]  /*4290*/  @!P0 BRA `(.L_x_5871) ;  /* 0xfffffffc00ec8947 */ /* 0x001fea000383ffff */
.L_x_5867:
[----:B------:R-:W-:Y:S05]  /*42a0*/  BSYNC.RECONVERGENT B0 ;  /* 0x0000000000007941 */ /* 0x000fea0003800200 */
.L_x_5866:
[----:B------:R-:W0:Y:S01]  /*42b0*/  LDCU.64 UR6, c[0x0][0x878] ;  /* 0x00010f00ff0677ac */ /* 0x000e220008000a00 */
[----:B------:R-:W-:-:S04]  /*42c0*/  IADD3 R27, P0, PT, R32, R27, RZ ;  /* 0x0000001b201b7210 */ /* 0x000fc80007f1e0ff */
[----:B------:R-:W-:Y:S02]  /*42d0*/  IADD3.X R29, PT, PT, RZ, R29, RZ, P0, !PT ;  /* 0x0000001dff1d7210 */ /* 0x000fe400007fe4ff */
[----:B0-----:R-:W-:-:S04]  /*42e0*/  ISETP.GE.U32.AND P0, PT, R27, UR6, PT ;  /* 0x000000061b007c0c */ /* 0x001fc8000bf06070 */
[----:B------:R-:W-:-:S13]  /*42f0*/  ISETP.GE.AND.EX P0, PT, R29, UR7, PT, P0 ;  /* 0x000000071d007c0c */ /* 0x000fda000bf06300 */
[----:B------:R-:W-:Y:S05]  /*4300*/  @!P0 BRA `(.L_x_5872) ;  /* 0xffffffc400208947 */ /* 0x000fea000383ffff */
[----:B------:R-:W-:Y:S05]  /*4310*/  BRA `(.L_x_5813) ;  /* 0x0000001800587947 */ /* 0x000fea0003800000 */
.L_x_5814:
        /* <DEDUP_REMOVED lines=34> */
.L_x_5874:
[----:B------:R-:W-:Y:S01]  /*4540*/  IMAD.MOV.U32 R3, RZ, RZ, R6 ;  /* 0x000000ffff037224 */ /* 0x000fe200078e0006 */
[----:B------:R-:W-:Y:S01]  /*4550*/  MOV R8, 0x4580 ;  /* 0x0000458000087802 */ /* 0x000fe20000000f00 */
[----:B------:R-:W-:-:S07]  /*4560*/  IMAD.MOV.U32 R10, RZ, RZ, R32 ;  /* 0x000000ffff0a7224 */ /* 0x000fce00078e0020 */
[----:B------:R-:W-:Y:S05]  /*4570*/  CALL.REL.NOINC `($__internal_131_$__cuda_sm20_div_u64) ;  /* 0x0000002400547944 */ /* 0x000fea0003c00000 */
.L_x_5875:
[----:B------:R-:W-:Y:S05]  /*4580*/  BSYNC.RECONVERGENT B0 ;  /* 0x0000000000007941 */ /* 0x000fea0003800200 */
.L_x_5873:
        /* <DEDUP_REMOVED lines=14> */
.L_x_5884:
[----:B------:R-:W0:Y:S01]  /*4670*/  LDC.64 R4, c[0x0][0x6c0] ;  /* 0x0001b000ff047b82 */ /* 0x000e220000000a00 */
[----:B------:R-:W-:Y:S05]  /*4680*/  YIELD ;  /* 0x0000000000007946 */ /* 0x000fea0003800000 */
[----:B------:R-:W1:Y:S02]  /*4690*/  LDCU.64 UR6, c[0x0][0x790] ;  /* 0x0000f200ff0677ac */ /* 0x000e640008000a00 */
[----:B-1----:R-:W-:Y:S02]  /*46a0*/  IMAD R6, R29, UR6, RZ ;  /* 0x000000061d067c24 */ /* 0x002fe4000f8e02ff */
[----:B0-----:R-:W-:-:S04]  /*46b0*/  IMAD.WIDE.U32 R4, R27, UR6, R4 ;  /* 0x000000061b047c25 */ /* 0x001fc8000f8e0004 */
[----:B------:R-:W-:Y:S01]  /*46c0*/  IMAD R3, R27, UR7, R6 ;  /* 0x000000071b037c24 */ /* 0x000fe2000f8e0206 */
[----:B------:R-:W0:Y:S01]  /*46d0*/  LDCU.64 UR6, c[0x0][0x870] ;  /* 0x00010e00ff0677ac */ /* 0x000e220008000a00 */
[----:B------:R-:W1:Y:S02]  /*46e0*/  LDC.64 R6, c[0x0][0x868] ;  /* 0x00021a00ff067b82 */ /* 0x000e640000000a00 */
[----:B------:R-:W-:-:S05]  /*46f0*/  IMAD.IADD R5, R5, 0x1, R3 ;  /* 0x0000000105057824 */ /* 0x000fca00078e0203 */
[----:B------:R-:W0:Y:S01]  /*4700*/  LDG.E.U8 R3, desc[UR8][R4.64] ;  /* 0x0000000804037981 */ /* 0x000e22000c1e1100 */
[----:B------:R-:W-:Y:S01]  /*4710*/  IADD3 R12, P0, PT, R12, 0x1, RZ ;  /* 0x000000010c0c7810 */ /* 0x000fe20007f1e0ff */
[----:B------:R-:W-:Y:S04]  /*4720*/  BSSY.RECONVERGENT B1, `(.L_x_5878) ;  /* 0x000003a000017945 */ /* 0x000fe80003800200 */
[----:B------:R-:W-:Y:S01]  /*4730*/  IMAD.X R0, RZ, RZ, R0, P0 ;  /* 0x000000ffff007224 */ /* 0x000fe200000e0600 */
[----:B------:R-:W-:-:S04]  /*4740*/  ISETP.NE.U32.AND P0, PT, R12, R13, PT ;  /* 0x0000000d0c00720c */ /* 0x000fc80003f05070 */
[----:B------:R-:W-:Y:S02]  /*4750*/  ISETP.NE.AND.EX P0, PT, R0, RZ, PT, P0 ;  /* 0x000000ff0000720c */ /* 0x000fe40003f05300 */
[C---:B0-----:R-:W-:Y:S02]  /*4760*/  ISETP.GT.U32.AND P1, PT, R3.reuse, UR6, PT ;  /* 0x0000000603007c0c */ /* 0x041fe4000bf24070 */
        /* <DEDUP_REMOVED lines=34> */
.L_x_5881:
[----:B------:R-:W-:Y:S01]  /*4990*/  MOV R7, R4 ;  /* 0x0000000400077202 */ /* 0x000fe20000000f00 */
[----:B------:R-:W-:Y:S01]  /*49a0*/  IMAD.MOV.U32 R5, RZ, RZ, R2 ;  /* 0x000000ffff057224 */ /* 0x000fe200078e0002 */
[----:B------:R-:W-:Y:S02]  /*49b0*/  MOV R4, R28 ;  /* 0x0000001c00047202 */ /* 0x000fe40000000f00 */
[----:B------:R-:W-:-:S07]  /*49c0*/  MOV R3, 0x49e0 ;  /* 0x000049e000037802 */ /* 0x000fce0000000f00 */
[----:B------:R-:W-:Y:S05]  /*49d0*/  CALL.REL.NOINC `($__internal_130_$__cuda_sm20_div_s64) ;  /* 0x0000001800e07944 */ /* 0x000fea0003c00000 */
[----:B------:R-:W-:-:S07]  /*49e0*/  IMAD.MOV.U32 R3, RZ, RZ, R5 ;  /* 0x000000ffff037224 */ /* 0x000fce00078e0005 */
.L_x_5882:
[----:B------:R-:W-:Y:S05]  /*49f0*/  BSYNC.RECONVERGENT B2 ;  /* 0x0000000000027941 */ /* 0x000fea0003800200 */
.L_x_5880:
[----:B------:R-:W0:Y:S01]  /*4a00*/  LDCU.64 UR6, c[0x0][0x860] ;  /* 0x00010c00ff0677ac */ /* 0x000e220008000a00 */
[----:B------:R-:W-:Y:S02]  /*4a10*/  SHF.R.S32.HI R4, RZ, 0x1f, R3 ;  /* 0x0000001fff047819 */ /* 0x000fe40000011403 */
[----:B0-----:R-:W-:-:S04]  /*4a20*/  ISETP.NE.U32.AND P1, PT, R3, UR6, PT ;  /* 0x0000000603007c0c */ /* 0x001fc8000bf25070 */
[----:B------:R-:W-:-:S04]  /*4a30*/  ISETP.NE.AND.EX P1, PT, R4, UR7, PT, P1 ;  /* 0x0000000704007c0c */ /* 0x000fc8000bf25310 */
[----:B------:R-:W-:-:S04]  /*4a40*/  SEL R4, RZ, 0xffffffff, P1 ;  /* 0xffffffffff047807 */ /* 0x000fc80000800000 */
[----:B------:R-:W-:-:S05]  /*4a50*/  IADD3 R3, PT, PT, R3, R4, RZ ;  /* 0x0000000403037210 */ /* 0x000fca0007ffe0ff */
[----:B------:R-:W-:-:S07]  /*4a60*/  IMAD R3, R3, 0x8, R18 ;  /* 0x0000000803037824 */ /* 0x000fce00078e0212 */
.L_x_5883:
[----:B------:R-:W0:Y:S02]  /*4a70*/  LDS.64 R4, [R3] ;  /* 0x0000000003047984 */ /* 0x000e240000000a00 */
[----:B0-----:R-:W-:-:S04]  /*4a80*/  IADD3 R6, P1, PT, R4, 0x1, RZ ;  /* 0x0000000104067810 */ /* 0x001fc80007f3e0ff */
[----:B------:R-:W-:-:S08]  /*4a90*/  IADD3.X R7, PT, PT, RZ, R5, RZ, P1, !PT ;  /* 0x00000005ff077210 */ /* 0x000fd00000ffe4ff */
[----:B------:R-:W0:Y:S02]  /*4aa0*/  ATOMS.CAST.SPIN.64 P1, [R3], R4, R6 ;  /* 0x000000040300758d */ /* 0x000e240001820406 */
[----:B0-----:R-:W-:Y:S05]  /*4ab0*/  @!P1 BRA `(.L_x_5883) ;  /* 0xfffffffc00ec9947 */ /* 0x001fea000383ffff */
.L_x_5879:
[----:B------:R-:W-:Y:S05]  /*4ac0*/  BSYNC.RECONVERGENT B1 ;  /* 0x0000000000017941 */ /* 0x000fea0003800200 */
.L_x_5878:
[----:B------:R-:W-:-:S05]  /*4ad0*/  IADD3 R27, P1, PT, R32, R27, RZ ;  /* 0x0000001b201b7210 */ /* 0x000fca0007f3e0ff */
[----:B------:R-:W-:Y:S01]  /*4ae0*/  IMAD.X R29, RZ, RZ, R29, P1 ;  /* 0x000000ffff1d7224 */ /* 0x000fe200008e061d */
[----:B------:R-:W-:Y:S07]  /*4af0*/  @P0 BRA `(.L_x_5884) ;  /* 0xfffffff800dc0947 */ /* 0x000fee000383ffff */
.L_x_5877:
[----:B------:R-:W-:Y:S05]  /*4b00*/  BSYNC B0 ;  /* 0x0000000000007941 */ /* 0x000fea0003800000 */
.L_x_5876:
[----:B------:R-:W-:-:S04]  /*4b10*/  ISETP.GE.U32.AND P0, PT, R14, 0x3, PT ;  /* 0x000000030e00780c */ /* 0x000fc80003f06070 */
[----:B------:R-:W-:-:S13]  /*4b20*/  ISETP.GE.U32.AND.EX P0, PT, R15, RZ, PT, P0 ;  /* 0x000000ff0f00720c */ /* 0x000fda0003f06100 */
[----:B------:R-:W-:Y:S05]  /*4b30*/  @!P0 BRA `(.L_x_5813) ;  /* 0x0000001000508947 */ /* 0x000fea0003800000 */
[----:B------:R-:W0:Y:S01]  /*4b40*/  S2R R3, SR_CgaCtaId ;  /* 0x0000000000037919 */ /* 0x000e220000008800 */
[----:B------:R-:W-:-:S04]  /*4b50*/  MOV R0, 0x400 ;  /* 0x0000040000007802 */ /* 0x000fc80000000f00 */
[----:B0-----:R-:W-:-:S07]  /*4b60*/  LEA R0, R3, R0, 0x18 ;  /* 0x0000000003007211 */ /* 0x001fce00078ec0ff */
.L_x_5909:
[----:B------:R-:W0:Y:S01]  /*4b70*/  LDC.64 R4, c[0x0][0x6c0] ;  /* 0x0001b000ff047b82 */ /* 0x000e220000000a00 */
[----:B------:R-:W-:Y:S05]  /*4b80*/  YIELD ;  /* 0x0000000000007946 */ /* 0x000fea0003800000 */
[----:B------:R-:W1:Y:S02]  /*4b90*/  LDCU.64 UR6, c[0x0][0x790] ;  /* 0x0000f200ff0677ac */ /* 0x000e640008000a00 */
[----:B-1----:R-:W-:Y:S02]  /*4ba0*/  IMAD R6, R29, UR6, RZ ;  /* 0x000000061d067c24 */ /* 0x002fe4000f8e02ff */
[----:B0-----:R-:W-:-:S04]  /*4bb0*/  IMAD.WIDE.U32 R4, R27, UR6, R4 ;  /* 0x000000061b047c25 */ /* 0x001fc8000f8e0004 */
[----:B------:R-:W-:Y:S01]  /*4bc0*/  IMAD R3, R27, UR7, R6 ;  /* 0x000000071b037c24 */ /* 0x000fe2000f8e0206 */
[----:B------:R-:W0:Y:S01]  /*4bd0*/  LDCU.64 UR6, c[0x0][0x870] ;  /* 0x00010e00ff0677ac */ /* 0x000e220008000a00 */
[----:B------:R-:W1:Y:S03]  /*4be0*/  LDC.64 R6, c[0x0][0x868] ;  /* 0x00021a00ff067b82 */ /* 0x000e660000000a00 */
[----:B------:R-:W-:-:S05]  /*4bf0*/  IADD3 R5, PT, PT, R5, R3, RZ ;  /* 0x0000000305057210 */ /* 0x000fca0007ffe0ff */
[----:B------:R-:W0:Y:S01]  /*4c00*/  LDG.E.U8 R3, desc[UR8][R4.64] ;  /* 0x0000000804037981 */ /* 0x000e22000c1e1100 */
[----:B------:R-:W-:Y:S01]  /*4c10*/  BSSY.RECONVERGENT B0, `(.L_x_5885) ;  /* 0x0000037000007945 */ /* 0x000fe20003800200 */
[C---:B0-----:R-:W-:Y:S02]  /*4c20*/  ISETP.GT.U32.AND P0, PT, R3.reuse, UR6, PT ;  /* 0x0000000603007c0c */ /* 0x041fe4000bf04070 */
        /* <DEDUP_REMOVED lines=34> */
.L_x_5888:
[----:B------:R-:W-:Y:S01]  /*4e50*/  MOV R7, R4 ;  /* 0x0000000400077202 */ /* 0x000fe20000000f00 */
[----:B------:R-:W-:Y:S01]  /*4e60*/  IMAD.MOV.U32 R5, RZ, RZ, R2 ;  /* 0x000000ffff057224 */ /* 0x000fe200078e0002 */
[----:B------:R-:W-:Y:S02]  /*4e70*/  MOV R4, R28 ;  /* 0x0000001c00047202 */ /* 0x000fe40000000f00 */
[----:B------:R-:W-:-:S07]  /*4e80*/  MOV R3, 0x4ea0 ;  /* 0x00004ea000037802 */ /* 0x000fce0000000f00 */
[----:B------:R-:W-:Y:S05]  /*4e90*/  CALL.REL.NOINC `($__internal_130_$__cuda_sm20_div_s64) ;  /* 0x0000001400b07944 */ /* 0x000fea0003c00000 */
[----:B------:R-:W-:-:S07]  /*4ea0*/  IMAD.MOV.U32 R3, RZ, RZ, R5 ;  /* 0x000000ffff037224 */ /* 0x000fce00078e0005 */
.L_x_5889:
[----:B------:R-:W-:Y:S05]  /*4eb0*/  BSYNC.RECONVERGENT B1 ;  /* 0x0000000000017941 */ /* 0x000fea0003800200 */
.L_x_5887:
[----:B------:R-:W0:Y:S01]  /*4ec0*/  LDCU.64 UR6, c[0x0][0x860] ;  /* 0x00010c00ff0677ac */ /* 0x000e220008000a00 */
[----:B------:R-:W-:Y:S02]  /*4ed0*/  SHF.R.S32.HI R4, RZ, 0x1f, R3 ;  /* 0x0000001fff047819 */ /* 0x000fe40000011403 */
[----:B0-----:R-:W-:-:S04]  /*4ee0*/  ISETP.NE.U32.AND P0, PT, R3, UR6, PT ;  /* 0x0000000603007c0c */ /* 0x001fc8000bf05070 */
[----:B------:R-:W-:-:S04]  /*4ef0*/  ISETP.NE.AND.EX P0, PT, R4, UR7, PT, P0 ;  /* 0x0000000704007c0c */ /* 0x000fc8000bf05300 */
[----:B------:R-:W-:-:S04]  /*4f00*/  SEL R4, RZ, 0xffffffff, P0 ;  /* 0xffffffffff047807 */ /* 0x000fc80000000000 */
[----:B------:R-:W-:-:S05]  /*4f10*/  IADD3 R3, PT, PT, R3, R4, RZ ;  /* 0x0000000403037210 */ /* 0x000fca0007ffe0ff */
[----:B------:R-:W-:-:S07]  /*4f20*/  IMAD R3, R3, 0x8, R0 ;  /* 0x0000000803037824 */ /* 0x000fce00078e0200 */
.L_x_5890:
[----:B------:R-:W0:Y:S02]  /*4f30*/  LDS.64 R4, [R3] ;  /* 0x0000000003047984 */ /* 0x000e240000000a00 */
[----:B0-----:R-:W-:-:S04]  /*4f40*/  IADD3 R6, P0, PT, R4, 0x1, RZ ;  /* 0x0000000104067810 */ /* 0x001fc80007f1e0ff */
[----:B------:R-:W-:-:S08]  /*4f50*/  IADD3.X R7, PT, PT, RZ, R5, RZ, P0, !PT ;  /* 0x00000005ff077210 */ /* 0x000fd000007fe4ff */
[----:B------:R-:W0:Y:S02]  /*4f60*/  ATOMS.CAST.SPIN.64 P0, [R3], R4, R6 ;  /* 0x000000040300758d */ /* 0x000e240001800406 */
[----:B0-----:R-:W-:Y:S05]  /*4f70*/  @!P0 BRA `(.L_x_5890) ;  /* 0xfffffffc00ec8947 */ /* 0x001fea000383ffff */
.L_x_5886:
[----:B------:R-:W-:Y:S05]  /*4f80*/  BSYNC.RECONVERGENT B0 ;  /* 0x0000000000007941 */ /* 0x000fea0003800200 */
.L_x_5885:
[----:B------:R-:W0:Y:S01]  /*4f90*/  LDC.64 R4, c[0x0][0x6c0] ;  /* 0x0001b000ff047b82 */ /* 0x000e220000000a00 */
[----:B------:R-:W1:Y:S01]  /*4fa0*/  LDCU.64 UR6, c[0x0][0x790] ;  /* 0x0000f200ff0677ac */ /* 0x000e620008000a00 */
[----:B------:R-:W-:-:S05]  /*4fb0*/  IADD3 R27, P0, PT, R32, R27, RZ ;  /* 0x0000001b201b7210 */ /* 0x000fca0007f1e0ff */
[----:B------:R-:W-:-:S04]  /*4fc0*/  IMAD.X R29, RZ, RZ, R29, P0 ;  /* 0x000000ffff1d7224 */ /* 0x000fc800000e061d */
[----:B-1----:R-:W-:-:S04]  /*4fd0*/  IMAD R6, R29, UR6, RZ ;  /* 0x000000061d067c24 */ /* 0x002fc8000f8e02ff */
[C---:B------:R-:W-:Y:S02]  /*4fe0*/  IMAD R3, R27.reuse, UR7, R6 ;  /* 0x000000071b037c24 */ /* 0x040fe4000f8e0206 */
[----:B0-----:R-:W-:Y:S01]  /*4ff0*/  IMAD.WIDE.U32 R4, R27, UR6, R4 ;  /* 0x000000061b047c25 */ /* 0x001fe2000f8e0004 */
[----:B------:R-:W0:Y:S01]  /*5000*/  LDC.64 R6, c[0x0][0x868] ;  /* 0x00021a00ff067b82 */ /* 0x000e220000000a00 */
[----:B------:R-:W1:Y:S03]  /*5010*/  LDCU.64 UR6, c[0x0][0x870] ;  /* 0x00010e00ff0677ac */ /* 0x000e660008000a00 */
[----:B------:R-:W-:-:S05]  /*5020*/  IADD3 R5, PT, PT, R5, R3, RZ ;  /* 0x0000000305057210 */ /* 0x000fca0007ffe0ff */
        /* <DEDUP_REMOVED lines=37> */
.L_x_5894:
[----:B------:R-:W-:Y:S01]  /*5280*/  MOV R7, R4 ;  /* 0x0000000400077202 */ /* 0x000fe20000000f00 */
[----:B------:R-:W-:Y:S01]  /*5290*/  IMAD.MOV.U32 R5, RZ, RZ, R2 ;  /* 0x000000ffff057224 */ /* 0x000fe200078e0002 */
[----:B------:R-:W-:Y:S02]  /*52a0*/  MOV R4, R28 ;  /* 0x0000001c00047202 */ /* 0x000fe40000000f00 */
[----:B------:R-:W-:-:S07]  /*52b0*/  MOV R3, 0x52d0 ;  /* 0x000052d000037802 */ /* 0x000fce0000000f00 */
[----:B------:R-:W-:Y:S05]  /*52c0*/  CALL.REL.NOINC `($__internal_130_$__cuda_sm20_div_s64) ;  /* 0x0000001000a47944 */ /* 0x000fea0003c00000 */
[----:B------:R-:W-:-:S07]  /*52d0*/  IMAD.MOV.U32 R3, RZ, RZ, R5 ;  /* 0x000000ffff037224 */ /* 0x000fce00078e0005 */
.L_x_5895:
[----:B------:R-:W-:Y:S05]  /*52e0*/  BSYNC.RECONVERGENT B1 ;  /* 0x0000000000017941 */ /* 0x000fea0003800200 */
.L_x_5893:
[----:B------:R-:W0:Y:S01]  /*52f0*/  LDCU.64 UR6, c[0x0][0x860] ;  /* 0x00010c00ff0677ac */ /* 0x000e220008000a00 */
[----:B------:R-:W-:Y:S02]  /*5300*/  SHF.R.S32.HI R4, RZ, 0x1f, R3 ;  /* 0x0000001fff047819 */ /* 0x000fe40000011403 */
[----:B0-----:R-:W-:-:S04]  /*5310*/  ISETP.NE.U32.AND P0, PT, R3, UR6, PT ;  /* 0x0000000603007c0c */ /* 0x001fc8000bf05070 */
[----:B------:R-:W-:-:S04]  /*5320*/  ISETP.NE.AND.EX P0, PT, R4, UR7, PT, P0 ;  /* 0x0000000704007c0c */ /* 0x000fc8000bf05300 */
[----:B------:R-:W-:-:S04]  /*5330*/  SEL R4, RZ, 0xffffffff, P0 ;  /* 0xffffffffff047807 */ /* 0x000fc80000000000 */
[----:B------:R-:W-:-:S05]  /*5340*/  IADD3 R3, PT, PT, R3, R4, RZ ;  /* 0x0000000403037210 */ /* 0x000fca0007ffe0ff */
[----:B------:R-:W-:-:S07]  /*5350*/  IMAD R3, R3, 0x8, R0 ;  /* 0x0000000803037824 */ /* 0x000fce00078e0200 */
.L_x_5896:
[----:B------:R-:W0:Y:S02]  /*5360*/  LDS.64 R4, [R3] ;  /* 0x0000000003047984 */ /* 0x000e240000000a00 */
[----:B0-----:R-:W-:-:S04]  /*5370*/  IADD3 R6, P0, PT, R4, 0x1, RZ ;  /* 0x0000000104067810 */ /* 0x001fc80007f1e0ff */
[----:B------:R-:W-:-:S08]  /*5380*/  IADD3.X R7, PT, PT, RZ, R5, RZ, P0, !PT ;  /* 0x00000005ff077210 */ /* 0x000fd000007fe4ff */
[----:B------:R-:W0:Y:S02]  /*5390*/  ATOMS.CAST.SPIN.64 P0, [R3], R4, R6 ;  /* 0x000000040300758d */ /* 0x000e240001800406 */
[----:B0-----:R-:W-:Y:S05]  /*53a0*/  @!P0 BRA `(.L_x_5896) ;  /* 0xfffffffc00ec8947 */ /* 0x001fea000383ffff */
.L_x_5892:
[----:B------:R-:W-:Y:S05]  /*53b0*/  BSYNC.RECONVERGENT B0 ;  /* 0x0000000000007941 */ /* 0x000fea0003800200 */
.L_x_5891:
        /* <DEDUP_REMOVED lines=47> */
.L_x_5900:
[----:B------:R-:W-:Y:S01]  /*56b0*/  MOV R7, R4 ;  /* 0x0000000400077202 */ /* 0x000fe20000000f00 */
[----:B------:R-:W-:Y:S01]  /*56c0*/  IMAD.MOV.U32 R5, RZ, RZ, R2 ;  /* 0x000000ffff057224 */ /* 0x000fe200078e0002 */
[----:B------:R-:W-:Y:S02]  /*56d0*/  MOV R4, R28 ;  /* 0x0000001c00047202 */ /* 0x000fe40000000f00 */
[----:B------:R-:W-:-:S07]  /*56e0*/  MOV R3, 0x5700 ;  /* 0x0000570000037802 */ /* 0x000fce0000000f00 */
[----:B------:R-:W-:Y:S05]  /*56f0*/  CALL.REL.NOINC `($__internal_130_$__cuda_sm20_div_s64) ;  /* 0x0000000c00987944 */ /* 0x000fea0003c00000 */
[----:B------:R-:W-:-:S07]  /*5700*/  IMAD.MOV.U32 R3, RZ, RZ, R5 ;  /* 0x000000ffff037224 */ /* 0x000fce00078e0005 */
.L_x_5901:
[----:B------:R-:W-:Y:S05]  /*5710*/  BSYNC.RECONVERGENT B1 ;  /* 0x0000000000017941 */ /* 0x000fea0003800200 */
.L_x_5899:
[----:B------:R-:W0:Y:S01]  /*5720*/  LDCU.64 UR6, c[0x0][0x860] ;  /* 0x00010c00ff0677ac */ /* 0x000e220008000a00 */
[----:B------:R-:W-:Y:S02]  /*5730*/  SHF.R.S32.HI R4, RZ, 0x1f, R3 ;  /* 0x0000001fff047819 */ /* 0x000fe40000011403 */
[----:B0-----:R-:W-:-:S04]  /*5740*/  ISETP.NE.U32.AND P0, PT, R3, UR6, PT ;  /* 0x0000000603007c0c */ /* 0x001fc8000bf05070 */
[----:B------:R-:W-:-:S04]  /*5750*/  ISETP.NE.AND.EX P0, PT, R4, UR7, PT, P0 ;  /* 0x0000000704007c0c */ /* 0x000fc8000bf05300 */
[----:B------:R-:W-:-:S04]  /*5760*/  SEL R4, RZ, 0xffffffff, P0 ;  /* 0xffffffffff047807 */ /* 0x000fc80000000000 */
[----:B------:R-:W-:-:S05]  /*5770*/  IADD3 R3, PT, PT, R3, R4, RZ ;  /* 0x0000000403037210 */ /* 0x000fca0007ffe0ff */
[----:B------:R-:W-:-:S07]  /*5780*/  IMAD R3, R3, 0x8, R0 ;  /* 0x0000000803037824 */ /* 0x000fce00078e0200 */
.L_x_5902:
[----:B------:R-:W0:Y:S02]  /*5790*/  LDS.64 R4, [R3] ;  /* 0x0000000003047984 */ /* 0x000e240000000a00 */
[----:B0-----:R-:W-:-:S04]  /*57a0*/  IADD3 R6, P0, PT, R4, 0x1, RZ ;  /* 0x0000000104067810 */ /* 0x001fc80007f1e0ff */
[----:B------:R-:W-:-:S08]  /*57b0*/  IADD3.X R7, PT, PT, RZ, R5, RZ, P0, !PT ;  /* 0x00000005ff077210 */ /* 0x000fd000007fe4ff */
[----:B------:R-:W0:Y:S02]  /*57c0*/  ATOMS.CAST.SPIN.64 P0, [R3], R4, R6 ;  /* 0x000000040300758d */ /* 0x000e240001800406 */
[----:B0-----:R-:W-:Y:S05]  /*57d0*/  @!P0 BRA `(.L_x_5902) ;  /* 0xfffffffc00ec8947 */ /* 0x001fea000383ffff */
.L_x_5898:
[----:B------:R-:W-:Y:S05]  /*57e0*/  BSYNC.RECONVERGENT B0 ;  /* 0x0000000000007941 */ /* 0x000fea0003800200 */
.L_x_5897:
        /* <DEDUP_REMOVED lines=47> */
.L_x_5906:
[----:B------:R-:W-:Y:S01]  /*5ae0*/  MOV R7, R4 ;  /* 0x0000000400077202 */ /* 0x000fe20000000f00 */
[----:B------:R-:W-:Y:S01]  /*5af0*/  IMAD.MOV.U32 R5, RZ, RZ, R2 ;  /* 0x000000ffff057224 */ /* 0x000fe200078e0002 */
[----:B------:R-:W-:Y:S02]  /*5b00*/  MOV R4, R28 ;  /* 0x0000001c00047202 */ /* 0x000fe40000000f00 */
[----:B------:R-:W-:-:S07]  /*5b10*/  MOV R3, 0x5b30 ;  /* 0x00005b3000037802 */ /* 0x000fce0000000f00 */
[----:B------:R-:W-:Y:S05]  /*5b20*/  CALL.REL.NOINC `($__internal_130_$__cuda_sm20_div_s64) ;  /* 0x00000008008c7944 */ /* 0x000fea0003c00000 */
[----:B------:R-:W-:-:S07]  /*5b30*/  IMAD.MOV.U32 R3, RZ, RZ, R5 ;  /* 0x000000ffff037224 */ /* 0x000fce00078e0005 */
.L_x_5907:
[----:B------:R-:W-:Y:S05]  /*5b40*/  BSYNC.RECONVERGENT B1 ;  /* 0x0000000000017941 */ /* 0x000fea0003800200 */
.L_x_5905:
[----:B------:R-:W0:Y:S01]  /*5b50*/  LDCU.64 UR6, c[0x0][0x860] ;  /* 0x00010c00ff0677ac */ /* 0x000e220008000a00 */
[----:B------:R-:W-:Y:S02]  /*5b60*/  SHF.R.S32.HI R4, RZ, 0x1f, R3 ;  /* 0x0000001fff047819 */ /* 0x000fe40000011403 */
[----:B0-----:R-:W-:-:S04]  /*5b70*/  ISETP.NE.U32.AND P0, PT, R3, UR6, PT ;  /* 0x0000000603007c0c */ /* 0x001fc8000bf05070 */
[----:B------:R-:W-:-:S04]  /*5b80*/  ISETP.NE.AND.EX P0, PT, R4, UR7, PT, P0 ;  /* 0x0000000704007c0c */ /* 0x000fc8000bf05300 */
[----:B------:R-:W-:-:S04]  /*5b90*/  SEL R4, RZ, 0xffffffff, P0 ;  /* 0xffffffffff047807 */ /* 0x000fc80000000000 */
[----:B------:R-:W-:-:S05]  /*5ba0*/  IADD3 R3, PT, PT, R3, R4, RZ ;  /* 0x0000000403037210 */ /* 0x000fca0007ffe0ff */
[----:B------:R-:W-:-:S07]  /*5bb0*/  IMAD R3, R3, 0x8, R0 ;  /* 0x0000000803037824 */ /* 0x000fce00078e0200 */
.L_x_5908:
[----:B------:R-:W0:Y:S02]  /*5bc0*/  LDS.64 R4, [R3] ;  /* 0x0000000003047984 */ /* 0x000e240000000a00 */
[----:B0-----:R-:W-:-:S04]  /*5bd0*/  IADD3 R6, P0, PT, R4, 0x1, RZ ;  /* 0x0000000104067810 */ /* 0x001fc80007f1e0ff */
[----:B------:R-:W-:-:S08]  /*5be0*/  IADD3.X R7, PT, PT, RZ, R5, RZ, P0, !PT ;  /* 0x00000005ff077210 */ /* 0x000fd000007fe4ff */
[----:B------:R-:W0:Y:S02]  /*5bf0*/  ATOMS.CAST.SPIN.64 P0, [R3], R4, R6 ;  /* 0x000000040300758d */ /* 0x000e240001800406 */
[----:B0-----:R-:W-:Y:S05]  /*5c00*/  @!P0 BRA `(.L_x_5908) ;  /* 0xfffffffc00ec8947 */ /* 0x001fea000383ffff */
.L_x_5904:
[----:B------:R-:W-:Y:S05]  /*5c10*/  BSYNC.RECONVERGENT B0 ;  /* 0x0000000000007941 */ /* 0x000fea0003800200 */
.L_x_5903:
[----:B------:R-:W0:Y:S01]  /*5c20*/  LDCU.64 UR6, c[0x0][0x878] ;  /* 0x00010f00ff0677ac */ /* 0x000e220008000a00 */
[----:B------:R-:W-:-:S05]  /*5c30*/  IADD3 R27, P0, PT, R32, R27, RZ ;  /* 0x0000001b201b7210 */ /* 0x000fca0007f1e0ff */
[----:B------:R-:W-:Y:S01]  /*5c40*/  IMAD.X R29, RZ, RZ, R29, P0 ;  /* 0x000000ffff1d7224 */ /* 0x000fe200000e061d */
[----:B0-----:R-:W-:-:S04]  /*5c50*/  ISETP.GE.U32.AND P0, PT, R27, UR6, PT ;  /* 0x000000061b007c0c */ /* 0x001fc8000bf06070 */
[----:B------:R-:W-:-:S13]  /*5c60*/  ISETP.GE.AND.EX P0, PT, R29, UR7, PT, P0 ;  /* 0x000000071d007c0c */ /* 0x000fda000bf06300 */
[----:B------:R-:W-:Y:S05]  /*5c70*/  @!P0 BRA `(.L_x_5909) ;  /* 0xffffffec00bc8947 */ /* 0x000fea000383ffff */
.L_x_5813:
        /* <DEDUP_REMOVED lines=40> */
.L_x_5911:
[----:B------:R-:W-:Y:S01]  /*5f00*/  IMAD.MOV.U32 R3, RZ, RZ, R6 ;  /* 0x000000ffff037224 */ /* 0x000fe200078e0006 */
[----:B------:R-:W-:Y:S02]  /*5f10*/  MOV R10, R30 ;  /* 0x0000001e000a7202 */ /* 0x000fe40000000f00 */
[----:B------:R-:W-:-:S07]  /*5f20*/  MOV R8, 0x5f40 ;  /* 0x00005f4000087802 */ /* 0x000fce0000000f00 */
[----:B------:R-:W-:Y:S05]  /*5f30*/  CALL.REL.NOINC `($__internal_131_$__cuda_sm20_div_u64) ;  /* 0x0000000800e47944 */ /* 0x000fea0003c00000 */
.L_x_5912:
[----:B------:R-:W-:Y:S05]  /*5f40*/  BSYNC.RECONVERGENT B0 ;  /* 0x0000000000007941 */ /* 0x000fea0003800200 */
.L_x_5910:
        /* <DEDUP_REMOVED lines=28> */
.L_x_5915:
        /* <DEDUP_REMOVED lines=14> */
.L_x_5914:
[----:B------:R-:W-:Y:S05]  /*61f0*/  BSYNC.RECONVERGENT B0 ;  /* 0x0000000000007941 */ /* 0x000fea0003800200 */
.L_x_5913:
[----:B------:R-:W-:Y:S05]  /*6200*/  @!P0 EXIT ;  /* 0x000000000000894d */ /* 0x000fea0003800000 */
[----:B------:R-:W1:Y:S01]  /*6210*/  S2UR UR5, SR_CgaCtaId ;  /* 0x00000000000579c3 */ /* 0x000e620000008800 */
[----:B------:R-:W-:Y:S01]  /*6220*/  UMOV UR4, 0x400 ;  /* 0x0000040000047882 */ /* 0x000fe20000000000 */
[----:B------:R-:W2:Y:S01]  /*6230*/  LDCU.64 UR6, c[0x0][0x450] ;  /* 0x00008a00ff0677ac */ /* 0x000ea20008000a00 */
[----:B------:R-:W3:Y:S02]  /*6240*/  LDCU.128 UR12, c[0x0][0x380] ;  /* 0x00007000ff0c77ac */ /* 0x000ee40008000c00 */
[----:B-123--:R-:W-:-:S12]  /*6250*/  ULEA UR4, UR5, UR4, 0x18 ;  /* 0x0000000405047291 */ /* 0x00efd8000f8ec0ff */
.L_x_5916:
        /* <DEDUP_REMOVED lines=48> */
        .weak           $__internal_130_$__cuda_sm20_div_s64
        .type           $__internal_130_$__cuda_sm20_div_s64,@function
        .size           $__internal_130_$__cuda_sm20_div_s64,($__internal_131_$__cuda_sm20_div_u64 - $__internal_130_$__cuda_sm20_div_s64)
$__internal_130_$__cuda_sm20_div_s64:
        /* <DEDUP_REMOVED lines=86> */
[----:B------:R-:W-:Y:S06]  /*6ac0*/  RET.REL.NODEC R8 `(_ZN2at4cuda17kernelHistogram1DIlhlLi1ELi2ELin1ELNS0_23CUDAHistogramMemoryTypeE0EZNS0_21CUDA_tensor_histogramIlhLb0EEEbNS_6TensorES4_S4_lNS_14AccumulateTypeIT0_Lb1EE4typeES8_NS0_13TensorArgTypeES9_S9_EUllE0_EEvNS0_6detail10TensorInfoIT_T1_EESF_NSC_IKS6_SE_EElS8_S8_SE_T6_) ;  /* 0xffffff94084c7950 */ /* 0x000fec0003c3ffff */
        .weak           $__internal_131_$__cuda_sm20_div_u64
        .type           $__internal_131_$__cuda_sm20_div_u64,@function
        .size           $__internal_131_$__cuda_sm20_div_u64,(.L_x_6507 - $__internal_131_$__cuda_sm20_div_u64)
$__internal_131_$__cuda_sm20_div_u64:
        /* <DEDUP_REMOVED lines=71> */
[----:B------:R-:W-:Y:S06]  /*6f40*/  RET.REL.NODEC R8 `(_ZN2at4cuda17kernelHistogram1DIlhlLi1ELi2ELin1ELNS0_23CUDAHistogramMemoryTypeE0EZNS0_21CUDA_tensor_histogramIlhLb0EEEbNS_6TensorES4_S4_lNS_14AccumulateTypeIT0_Lb1EE4typeES8_NS0_13TensorArgTypeES9_S9_EUllE0_EEvNS0_6detail10TensorInfoIT_T1_EESF_NSC_IKS6_SE_EElS8_S8_SE_T6_) ;  /* 0xffffff90082c7950 */ /* 0x000fec0003c3ffff */
.L_x_5917:
        /* <DEDUP_REMOVED lines=11> */
.L_x_6507:


//--------------------- .text._ZN2at4cuda17kernelHistogram1DIlhlLi1ELi2ELin1ELNS0_23CUDAHistogramMemoryTypeE1EZNS0_21CUDA_tensor_histogramIlhLb0EEEbNS_6TensorES4_S4_lNS_14AccumulateTypeIT0_Lb1EE4typeES8_NS0_13TensorArgTypeES9_S9_EUllE_EEvNS0_6detail10TensorInfoIT_T1_EESF_NSC_IKS6_SE_EElS8_S8_SE_T6_ --------------------------
	.section	.text._ZN2at4cuda17kernelHistogram1DIlhlLi1ELi2ELin1ELNS0_23CUDAHistogramMemoryTypeE1EZNS0_21CUDA_tensor_histogramIlhLb0EEEbNS_6TensorES4_S4_lNS_14AccumulateTypeIT0_Lb1EE4typeES8_NS0_13TensorArgTypeES9_S9_EUllE_EEvNS0_6detail10TensorInfoIT_T1_EESF_NSC_IKS6_SE_EElS8_S8_SE_T6_,"ax",@progbits
	.align	128
        .global         _ZN2at4cuda17kernelHistogram1DIlhlLi1ELi2ELin1ELNS0_23CUDAHistogramMemoryTypeE1EZNS0_21CUDA_tensor_histogramIlhLb0EEEbNS_6TensorES4_S4_lNS_14AccumulateTypeIT0_Lb1EE4typeES8_NS0_13TensorArgTypeES9_S9_EUllE_EEvNS0_6detail10TensorInfoIT_T1_EESF_NSC_IKS6_SE_EElS8_S8_SE_T6_
        .type           _ZN2at4cuda17kernelHistogram1DIlhlLi1ELi2ELin1ELNS0_23CUDAHistogramMemoryTypeE1EZNS0_21CUDA_tensor_histogramIlhLb0EEEbNS_6TensorES4_S4_lNS_14AccumulateTypeIT0_Lb1EE4typeES8_NS0_13TensorArgTypeES9_S9_EUllE_EEvNS0_6detail10TensorInfoIT_T1_EESF_NSC_IKS6_SE_EElS8_S8_SE_T6_,@function
        .size           _ZN2at4cuda17kernelHistogram1DIlhlLi1ELi2ELin1ELNS0_23CUDAHistogramMemoryTypeE1EZNS0_21CUDA_tensor_histogramIlhLb0EEEbNS_6TensorES4_S4_lNS_14AccumulateTypeIT0_Lb1EE4typeES8_NS0_13TensorArgTypeES9_S9_EUllE_EEvNS0_6detail10TensorInfoIT_T1_EESF_NSC_IKS6_SE_EElS8_S8_SE_T6_,(.L_x_6509 - _ZN2at4cuda17kernelHistogram1DIlhlLi1ELi2ELin1ELNS0_23CUDAHistogramMemoryTypeE1EZNS0_21CUDA_tensor_histogramIlhLb0EEEbNS_6TensorES4_S4_lNS_14AccumulateTypeIT0_Lb1EE4typeES8_NS0_13TensorArgTypeES9_S9_EUllE_EEvNS0_6detail10TensorInfoIT_T1_EESF_NSC_IKS6_SE_EElS8_S8_SE_T6_)
        .other          _ZN2at4cuda17kernelHistogram1DIlhlLi1ELi2ELin1ELNS0_23CUDAHistogramMemoryTypeE1EZNS0_21CUDA_tensor_histogramIlhLb0EEEbNS_6TensorES4_S4_lNS_14AccumulateTypeIT0_Lb1EE4typeES8_NS0_13TensorArgTypeES9_S9_EUllE_EEvNS0_6detail10TensorInfoIT_T1_EESF_NSC_IKS6_SE_EElS8_S8_SE_T6_,@"STO_CUDA_ENTRY STV_DEFAULT"
_ZN2at4cuda17kernelHistogram1DIlhlLi1ELi2ELin1ELNS0_23CUDAHistogramMemoryTypeE1EZNS0_21CUDA_tensor_histogramIlhLb0EEEbNS_6TensorES4_S4_lNS_14AccumulateTypeIT0_Lb1EE4typeES8_NS0_13TensorArgTypeES9_S9_EUllE_EEvNS0_6detail10TensorInfoIT_T1_EESF_NSC_IKS6_SE_EElS8_S8_SE_T6_:
.text._ZN2at4cuda17kernelHistogram1DIlhlLi1ELi2ELin1ELNS0_23CUDAHistogramMemoryTypeE1EZNS0_21CUDA_tensor_histogramIlhLb0EEEbNS_6TensorES4_S4_lNS_14AccumulateTypeIT0_Lb1EE4typeES8_NS0_13TensorArgTypeES9_S9_EUllE_EEvNS0_6detail10TensorInfoIT_T1_EESF_NSC_IKS6_SE_EElS8_S8_SE_T6_:
        /* <DEDUP_REMOVED lines=26> */
.L_x_5975:
        /* <DEDUP_REMOVED lines=10> */
.L_x_5944:
        /* <DEDUP_REMOVED lines=33> */
.L_x_5921:
[----:B------:R-:W-:Y:S01]  /*0450*/  MOV R10, R26 ;  /* 0x0000001a000a7202 */ /* 0x000fe20000000f00 */
[----:B------:R-:W-:Y:S01]  /*0460*/  IMAD.MOV.U32 R0, RZ, RZ, R22 ;  /* 0x000000ffff007224 */ /* 0x000fe200078e0016 */
[----:B------:R-:W-:Y:S01]  /*0470*/  MOV R6, 0x4a0 ;  /* 0x000004a000067802 */ /* 0x000fe20000000f00 */
[----:B------:R-:W-:-:S07]  /*0480*/  IMAD.MOV.U32 R3, RZ, RZ, R23 ;  /* 0x000000ffff037224 */ /* 0x000fce00078e0017 */
[----:B------:R-:W-:Y:S05]  /*0490*/  CALL.REL.NOINC `($__internal_132_$__cuda_sm20_div_s64) ;  /* 0x0000005000887944 */ /* 0x000fea0003c00000 */
        /* <DEDUP_REMOVED lines=9> */
.L_x_5922:
[----:B------:R-:W-:Y:S05]  /*0530*/  BSYNC.RECONVERGENT B0 ;  /* 0x0000000000007941 */ /* 0x000fea0003800200 */
.L_x_5920:
        /* <DEDUP_REMOVED lines=37> */
.L_x_5924:
[----:B------:R-:W-:Y:S01]  /*0790*/  MOV R10, R30 ;  /* 0x0000001e000a7202 */ /* 0x000fe20000000f00 */
[----:B------:R-:W-:Y:S01]  /*07a0*/  IMAD.MOV.U32 R5, RZ, RZ, R31 ;  /* 0x000000ffff057224 */ /* 0x000fe200078e001f */
[----:B------:R-:W-:Y:S01]  /*07b0*/  MOV R3, R27 ;  /* 0x0000001b00037202 */ /* 0x000fe20000000f00 */
[----:B------:R-:W-:Y:S01]  /*07c0*/  IMAD.MOV.U32 R0, RZ, RZ, R26 ;  /* 0x000000ffff007224 */ /* 0x000fe200078e001a */
[----:B------:R-:W-:-:S07]  /*07d0*/  MOV R6, 0x7f0 ;  /* 0x000007f000067802 */ /* 0x000fce0000000f00 */
[----:B------:R-:W-:Y:S05]  /*07e0*/  CALL.REL.NOINC `($__internal_132_$__cuda_sm20_div_s64) ;  /* 0x0000004c00b47944 */ /* 0x000fea0003c00000 */
        /* <DEDUP_REMOVED lines=10> */
.L_x_5925:
[----:B------:R-:W-:Y:S05]  /*0890*/  BSYNC.RECONVERGENT B0 ;  /* 0x0000000000007941 */ /* 0x000fea0003800200 */
.L_x_5923:
        /* <DEDUP_REMOVED lines=38> */
.L_x_5927:
        /* <DEDUP_REMOVED lines=16> */
.L_x_5928:
[----:B------:R-:W-:Y:S05]  /*0c00*/  BSYNC.RECONVERGENT B0 ;  /* 0x0000000000007941 */ /* 0x000fea0003800200 */
.L_x_5926:
        /* <DEDUP_REMOVED lines=37> */
.L_x_5930:
[----:B------:R-:W-:Y:S01]  /*0e60*/  IMAD.MOV.U32 R10, RZ, RZ, R26 ;  /* 0x000000ffff0a7224 */ /* 0x000fe200078e001a */
[----:B------:R-:W-:Y:S01]  /*0e70*/  MOV R5, R27 ;  /* 0x0000001b00057202 */ /* 0x000fe20000000f00 */
[----:B------:R-:W-:Y:S01]  /*0e80*/  IMAD.MOV.U32 R0, RZ, RZ, R16 ;  /* 0x000000ffff007224 */ /* 0x000fe200078e0010 */
[----:B------:R-:W-:Y:S01]  /*0e90*/  MOV R6, 0xec0 ;  /* 0x00000ec000067802 */ /* 0x000fe20000000f00 */
[----:B------:R-:W-:-:S07]  /*0ea0*/  IMAD.MOV.U32 R3, RZ, RZ, R17 ;  /* 0x000000ffff037224 */ /* 0x000fce00078e0011 */
[----:B------:R-:W-:Y:S05]  /*0eb0*/  CALL.REL.NOINC `($__internal_132_$__cuda_sm20_div_s64) ;  /* 0x0000004800007944 */ /* 0x000fea0003c00000 */
        /* <DEDUP_REMOVED lines=10> */
.L_x_5931:
[----:B------:R-:W-:Y:S05]  /*0f60*/  BSYNC.RECONVERGENT B0 ;  /* 0x0000000000007941 */ /* 0x000fea0003800200 */
.L_x_5929:
        /* <DEDUP_REMOVED lines=38> */
.L_x_5933:
        /* <DEDUP_REMOVED lines=16> */
.L_x_5934:
[----:B------:R-:W-:Y:S05]  /*12d0*/  BSYNC.RECONVERGENT B0 ;  /* 0x0000000000007941 */ /* 0x000fea0003800200 */
.L_x_5932:
        /* <DEDUP_REMOVED lines=38> */
.L_x_5936:
        /* <DEDUP_REMOVED lines=16> */
.L_x_5937:
[----:B------:R-:W-:Y:S05]  /*1640*/  BSYNC.RECONVERGENT B0 ;  /* 0x0000000000007941 */ /* 0x000fea0003800200 */
.L_x_5935:
        /* <DEDUP_REMOVED lines=38> */
.L_x_5939:
        /* <DEDUP_REMOVED lines=16> */
.L_x_5940:
[----:B------:R-:W-:Y:S05]  /*19b0*/  BSYNC.RECONVERGENT B0 ;  /* 0x0000000000007941 */ /* 0x000fea0003800200 */
.L_x_5938:
        /* <DEDUP_REMOVED lines=38> */
.L_x_5942:
[----:B------:R-:W-:Y:S01]  /*1c20*/  IMAD.MOV.U32 R10, RZ, RZ, R26 ;  /* 0x000000ffff0a7224 */ /* 0x000fe200078e001a */
[----:B------:R-:W-:Y:S01]  /*1c30*/  MOV R5, R27 ;  /* 0x0000001b00057202 */ /* 0x000fe20000000f00 */
[----:B------:R-:W-:Y:S01]  /*1c40*/  IMAD.MOV.U32 R0, RZ, RZ, R16 ;  /* 0x000000ffff007224 */ /* 0x000fe200078e0010 */
[----:B------:R-:W-:Y:S02]  /*1c50*/  MOV R3, R17 ;  /* 0x0000001100037202 */ /* 0x000fe40000000f00 */
[----:B------:R-:W-:-:S07]  /*1c60*/  MOV R6, 0x1c80 ;  /* 0x00001c8000067802 */ /* 0x000fce0000000f00 */
[----:B------:R-:W-:Y:S05]  /*1c70*/  CALL.REL.NOINC `($__internal_132_$__cuda_sm20_div_s64) ;  /* 0x0000003800907944 */ /* 0x000fea0003c00000 */
        /* <DEDUP_REMOVED lines=10> */
.L_x_5943:
[----:B------:R-:W-:Y:S05]  /*1d20*/  BSYNC.RECONVERGENT B0 ;  /* 0x0000000000007941 */ /* 0x000fea0003800200 */
.L_x_5941:
        /* <DEDUP_REMOVED lines=9> */
.L_x_5919:
        /* <DEDUP_REMOVED lines=40> */
.L_x_5949:
[----:B------:R-:W-:Y:S01]  /*2040*/  MOV R10, R26 ;  /* 0x0000001a000a7202 */ /* 0x000fe20000000f00 */
[----:B------:R-:W-:Y:S01]  /*2050*/  IMAD.MOV.U32 R0, RZ, RZ, R22 ;  /* 0x000000ffff007224 */ /* 0x000fe200078e0016 */
[----:B------:R-:W-:Y:S02]  /*2060*/  MOV R3, R23 ;  /* 0x0000001700037202 */ /* 0x000fe40000000f00 */
[----:B------:R-:W-:-:S07]  /*2070*/  MOV R6, 0x2090 ;  /* 0x0000209000067802 */ /* 0x000fce0000000f00 */
[----:B------:R-:W-:Y:S05]  /*2080*/  CALL.REL.NOINC `($__internal_132_$__cuda_sm20_div_s64) ;  /* 0x00000034008c7944 */ /* 0x000fea0003c00000 */
        /* <DEDUP_REMOVED lines=9> */
.L_x_5950:
[----:B------:R-:W-:Y:S05]  /*2120*/  BSYNC.RECONVERGENT B1 ;  /* 0x0000000000017941 */ /* 0x000fea0003800200 */
.L_x_5948:
        /* <DEDUP_REMOVED lines=37> */
.L_x_5952:
        /* <DEDUP_REMOVED lines=16> */
.L_x_5953:
[----:B------:R-:W-:Y:S05]  /*2480*/  BSYNC.RECONVERGENT B1 ;  /* 0x0000000000017941 */ /* 0x000fea0003800200 */
.L_x_5951:
        /* <DEDUP_REMOVED lines=38> */
.L_x_5955:
        /* <DEDUP_REMOVED lines=16> */
.L_x_5956:
[----:B------:R-:W-:Y:S05]  /*27f0*/  BSYNC.RECONVERGENT B1 ;  /* 0x0000000000017941 */ /* 0x000fea0003800200 */
.L_x_5954:
        /* <DEDUP_REMOVED lines=37> */
.L_x_5958:
        /* <DEDUP_REMOVED lines=16> */
.L_x_5959:
[----:B------:R-:W-:Y:S05]  /*2b50*/  BSYNC.RECONVERGENT B1 ;  /* 0x0000000000017941 */ /* 0x000fea0003800200 */
.L_x_5957:
        /* <DEDUP_REMOVED lines=8> */
.L_x_5947:
        /* <DEDUP_REMOVED lines=38> */
.L_x_5962:
        /* <DEDUP_REMOVED lines=14> */
.L_x_5963:
[----:B------:R-:W-:Y:S05]  /*2f20*/  BSYNC.RECONVERGENT B1 ;  /* 0x0000000000017941 */ /* 0x000fea0003800200 */
.L_x_5961:
        /* <DEDUP_REMOVED lines=36> */
.L_x_5965:
        /* <DEDUP_REMOVED lines=16> */
.L_x_5966:
[----:B------:R-:W-:Y:S05]  /*3270*/  BSYNC.RECONVERGENT B1 ;  /* 0x0000000000017941 */ /* 0x000fea0003800200 */
.L_x_5964:
        /* <DEDUP_REMOVED lines=8> */
.L_x_5960:
        /* <DEDUP_REMOVED lines=36> */
.L_x_5968:
[----:B------:R-:W-:Y:S01]  /*3540*/  MOV R10, R26 ;  /* 0x0000001a000a7202 */ /* 0x000fe20000000f00 */
[----:B------:R-:W-:Y:S01]  /*3550*/  IMAD.MOV.U32 R0, RZ, RZ, R22 ;  /* 0x000000ffff007224 */ /* 0x000fe200078e0016 */
[----:B------:R-:W-:Y:S02]  /*3560*/  MOV R3, R23 ;  /* 0x0000001700037202 */ /* 0x000fe40000000f00 */
[----:B------:R-:W-:-:S07]  /*3570*/  MOV R6, 0x3590 ;  /* 0x0000359000067802 */ /* 0x000fce0000000f00 */
[----:B------:R-:W-:Y:S05]  /*3580*/  CALL.REL.NOINC `($__internal_132_$__cuda_sm20_div_s64) ;  /* 0x00000020004c7944 */ /* 0x000fea0003c00000 */
        /* <DEDUP_REMOVED lines=9> */
.L_x_5969:
[----:B------:R-:W-:Y:S05]  /*3620*/  BSYNC.RECONVERGENT B1 ;  /* 0x0000000000017941 */ /* 0x000fea0003800200 */
.L_x_5967:
[----:B------:R-:W0:Y:S02]  /*3630*/  LDC.64 R20, c[0x0][R20+0x450] ;  /* 0x0001140014147b82 */ /* 0x000e240000000a00 */
[-C--:B0-----:R-:W-:Y:S02]  /*3640*/  IMAD R0, R21, R10.reuse, RZ ;  /* 0x0000000a15007224 */ /* 0x081fe400078e02ff */
[----:B------:R-:W-:-:S04]  /*3650*/  IMAD.WIDE.U32 R16, R20, R10, R16 ;  /* 0x0000000a14107225 */ /* 0x000fc800078e0010 */
[----:B------:R-:W-:-:S05]  /*3660*/  IMAD R3, R20, R3, R0 ;  /* 0x0000000314037224 */ /* 0x000fca00078e0200 */
[----:B------:R-:W-:-:S07]  /*3670*/  IADD3 R17, PT, PT, R17, R3, RZ ;  /* 0x0000000311117210 */ /* 0x000fce0007ffe0ff */
.L_x_5946:
[----:B------:R-:W-:Y:S05]  /*3680*/  BSYNC.RECONVERGENT B0 ;  /* 0x0000000000007941 */ /* 0x000fea0003800200 */
.L_x_5945:
        /* <DEDUP_REMOVED lines=9> */
[----:B------:R-:W0:Y:S01]  /*3720*/  LDG.E.U8 R9, desc[UR10][R8.64] ;  /* 0x0000000a08097981 */ /* 0x000e22000c1e1100 */
[----:B------:R-:W-:Y:S01]  /*3730*/  BSSY.RECONVERGENT B0, `(.L_x_5970) ;  /* 0x0000044000007945 */ /* 0x000fe20003800200 */
[C---:B0-----:R-:W-:Y:S02]  /*3740*/  ISETP.GT.U32.AND P0, PT, R9.reuse, UR12, PT ;  /* 0x0000000c09007c0c */ /* 0x041fe4000bf04070 */
        /* <DEDUP_REMOVED lines=35> */
.L_x_5973:
[----:B------:R-:W-:Y:S01]  /*3980*/  IMAD.U32 R0, RZ, RZ, UR4 ;  /* 0x00000004ff007e24 */ /* 0x000fe2000f8e00ff */
[----:B------:R-:W-:Y:S02]  /*3990*/  MOV R3, UR5 ;  /* 0x0000000500037c02 */ /* 0x000fe40008000f00 */
[----:B------:R-:W-:-:S07]  /*39a0*/  MOV R6, 0x39c0 ;  /* 0x000039c000067802 */ /* 0x000fce0000000f00 */
[----:B------:R-:W-:Y:S05]  /*39b0*/  CALL.REL.NOINC `($__internal_132_$__cuda_sm20_div_s64) ;  /* 0x0000001c00407944 */ /* 0x000fea0003c00000 */
[----:B------:R-:W-:-:S07]  /*39c0*/  IMAD.MOV.U32 R0, RZ, RZ, R8 ;  /* 0x000000ffff007224 */ /* 0x000fce00078e0008 */
.L_x_5974:
[----:B------:R-:W-:Y:S05]  /*39d0*/  BSYNC.RECONVERGENT B1 ;  /* 0x0000000000017941 */ /* 0x000fea0003800200 */
.L_x_5972:
        /* <DEDUP_REMOVED lines=25> */
.L_x_5971:
[----:B------:R-:W-:Y:S05]  /*3b70*/  BSYNC.RECONVERGENT B0 ;  /* 0x0000000000007941 */ /* 0x000fea0003800200 */
.L_x_5970:
[----:B------:R-:W1:Y:S01]  /*3b80*/  LDCU.64 UR12, c[0x0][0x878] ;  /* 0x00010f00ff0c77ac */ /* 0x000e620008000a00 */
[----:B------:R-:W-:-:S05]  /*3b90*/  IADD3 R7, P0, PT, R2, R7, RZ ;  /* 0x0000000702077210 */ /* 0x000fca0007f1e0ff */
[----:B------:R-:W-:Y:S01]  /*3ba0*/  IMAD.X R4, RZ, RZ, R4, P0 ;  /* 0x000000ffff047224 */ /* 0x000fe200000e0604 */
[----:B-1----:R-:W-:-:S04]  /*3bb0*/  ISETP.GE.U32.AND P0, PT, R7, UR12, PT ;  /* 0x0000000c07007c0c */ /* 0x002fc8000bf06070 */
[----:B------:R-:W-:-:S13]  /*3bc0*/  ISETP.GE.AND.EX P0, PT, R4, UR13, PT, P0 ;  /* 0x0000000d04007c0c */ /* 0x000fda000bf06300 */
[----:B------:R-:W-:Y:S05]  /*3bd0*/  @!P0 BRA `(.L_x_5975) ;  /* 0xffffffc400708947 */ /* 0x000fea000383ffff */
[----:B------:R-:W-:Y:S05]  /*3be0*/  EXIT ;  /* 0x000000000000794d */ /* 0x000fea0003800000 */
.L_x_5918:
        /* <DEDUP_REMOVED lines=34> */
.L_x_5977:
[----:B------:R-:W-:-:S07]  /*3e10*/  MOV R0, 0x3e30 ;  /* 0x00003e3000007802 */ /* 0x000fce0000000f00 */
[----:B------:R-:W-:Y:S05]  /*3e20*/  CALL.REL.NOINC `($__internal_133_$__cuda_sm20_div_u64) ;  /* 0x0000001c00807944 */ /* 0x000fea0003c00000 */
.L_x_5978:
[----:B------:R-:W-:Y:S05]  /*3e30*/  BSYNC.RECONVERGENT B0 ;  /* 0x0000000000007941 */ /* 0x000fea0003800200 */
.L_x_5976:
        /* <DEDUP_REMOVED lines=28> */
.L_x_5986:
        /* <DEDUP_REMOVED lines=45> */
.L_x_5984:
[----:B------:R-:W-:Y:S01]  /*42d0*/  MOV R0, UR4 ;  /* 0x0000000400007c02 */ /* 0x000fe20008000f00 */
[----:B------:R-:W-:Y:S01]  /*42e0*/  IMAD.U32 R3, RZ, RZ, UR5 ;  /* 0x00000005ff037e24 */ /* 0x000fe2000f8e00ff */
[----:B------:R-:W-:-:S07]  /*42f0*/  MOV R6, 0x4310 ;  /* 0x0000431000067802 */ /* 0x000fce0000000f00 */
[----:B--2---:R-:W-:Y:S05]  /*4300*/  CALL.REL.NOINC `($__internal_132_$__cuda_sm20_div_s64) ;  /* 0x0000001000ec7944 */ /* 0x004fea0003c00000 */
[----:B------:R-:W-:-:S07]  /*4310*/  MOV R0, R8 ;  /* 0x0000000800007202 */ /* 0x000fce0000000f00 */
.L_x_5985:
[----:B--2---:R-:W-:Y:S05]  /*4320*/  BSYNC.RECONVERGENT B2 ;  /* 0x0000000000027941 */ /* 0x004fea0003800200 */
.L_x_5983:
        /* <DEDUP_REMOVED lines=20> */
.L_x_5982:
[----:B--2---:R-:W-:Y:S05]  /*4470*/  BSYNC.RECONVERGENT B1 ;  /* 0x0000000000017941 */ /* 0x004fea0003800200 */
.L_x_5981:
[----:B------:R-:W-:-:S04]  /*4480*/  IADD3 R7, P1, PT, R2, R7, RZ ;  /* 0x0000000702077210 */ /* 0x000fc80007f3e0ff */
[----:B------:R-:W-:Y:S01]  /*4490*/  IADD3.X R4, PT, PT, RZ, R4, RZ, P1, !PT ;  /* 0x00000004ff047210 */ /* 0x000fe20000ffe4ff */
[----:B------:R-:W-:Y:S08]  /*44a0*/  @P0 BRA `(.L_x_5986) ;  /* 0xfffffff800d40947 */ /* 0x000ff0000383ffff */
.L_x_5980:
[----:B0-234-:R-:W-:Y:S05]  /*44b0*/  BSYNC B0 ;  /* 0x0000000000007941 */ /* 0x01dfea0003800000 */
.L_x_5979:
[----:B------:R-:W-:Y:S01]  /*44c0*/  ISETP.GE.U32.AND P0, PT, R20, 0x3, PT ;  /* 0x000000031400780c */ /* 0x000fe20003f06070 */
[----:B------:R-:W0:Y:S03]  /*44d0*/  LDC.64 R16, c[0x0][0x868] ;  /* 0x00021a00ff107b82 */ /* 0x000e260000000a00 */
[----:B------:R-:W-:-:S05]  /*44e0*/  ISETP.GE.U32.AND.EX P0, PT, R18, RZ, PT, P0 ;  /* 0x000000ff1200720c */ /* 0x000fca0003f06100 */
[----:B------:R-:W1:Y:S08]  /*44f0*/  LDC.64 R20, c[0x0][0x6c0] ;  /* 0x0001b000ff147b82 */ /* 0x000e700000000a00 */
[----:B------:R-:W-:Y:S05]  /*4500*/  @!P0 EXIT ;  /* 0x000000000000894d */ /* 0x000fea0003800000 */
[----:B------:R-:W-:Y:S01]  /*4510*/  BSSY B0, `(.L_x_5987) ;  /* 0x0000119000007945 */ /* 0x000fe20003800000 */
.L_x_6008:
[----:B------:R-:W-:Y:S02]  /*4520*/  IMAD R0, R4, UR22, RZ ;  /* 0x0000001604007c24 */ /* 0x000fe4000f8e02ff */
[----:B01----:R-:W-:-:S04]  /*4530*/  IMAD.WIDE.U32 R8, R7, UR22, R20 ;  /* 0x0000001607087c25 */ /* 0x003fc8000f8e0014 */
[----:B------:R-:W-:-:S04]  /*4540*/  IMAD R3, R7, UR23, R0 ;  /* 0x0000001707037c24 */ /* 0x000fc8000f8e0200 */
[----:B------:R-:W-:-:S06]  /*4550*/  IMAD.IADD R9, R9, 0x1, R3 ;  /* 0x0000000109097824 */ /* 0x000fcc00078e0203 */
[----:B------:R-:W2:Y:S01]  /*4560*/  LDG.E.U8 R9, desc[UR10][R8.64] ;  /* 0x0000000a08097981 */ /* 0x000ea2000c1e1100 */
[----:B------:R-:W-:Y:S05]  /*4570*/  YIELD ;  /* 0x0000000000007946 */ /* 0x000fea0003800000 */
[----:B------:R-:W-:Y:S01]  /*4580*/  BSSY.RECONVERGENT B1, `(.L_x_5988) ;  /* 0x000003d000017945 */ /* 0x000fe20003800200 */
[C---:B--2---:R-:W-:Y:S02]  /*4590*/  ISETP.GT.U32.AND P0, PT, R9.reuse, UR34, PT ;  /* 0x0000002209007c0c */ /* 0x044fe4000bf04070 */
[----:B0-----:R-:W-:Y:S02]  /*45a0*/  ISETP.LT.U32.AND P1, PT, R9, R16, PT ;  /* 0x000000100900720c */ /* 0x001fe40003f21070 */
        /* <DEDUP_REMOVED lines=32> */
.L_x_5991:
[----:B------:R-:W-:Y:S01]  /*47b0*/  IMAD.U32 R0, RZ, RZ, UR4 ;  /* 0x00000004ff007e24 */ /* 0x000fe2000f8e00ff */
[----:B------:R-:W-:Y:S02]  /*47c0*/  MOV R3, UR5 ;  /* 0x0000000500037c02 */ /* 0x000fe40008000f00 */
[----:B------:R-:W-:-:S07]  /*47d0*/  MOV R6, 0x47f0 ;  /* 0x000047f000067802 */ /* 0x000fce0000000f00 */
[----:B------:R-:W-:Y:S05]  /*47e0*/  CALL.REL.NOINC `($__internal_132_$__cuda_sm20_div_s64) ;  /* 0x0000000c00b47944 */ /* 0x000fea0003c00000 */
[----:B------:R-:W-:-:S07]  /*47f0*/  IMAD.MOV.U32 R0, RZ, RZ, R8 ;  /* 0x000000ffff007224 */ /* 0x000fce00078e0008 */
.L_x_5992:
[----:B------:R-:W-:Y:S05]  /*4800*/  BSYNC.RECONVERGENT B2 ;  /* 0x0000000000027941 */ /* 0x000fea0003800200 */
.L_x_5990:
        /* <DEDUP_REMOVED lines=20> */
.L_x_5989:
[----:B------:R-:W-:Y:S05]  /*4950*/  BSYNC.RECONVERGENT B1 ;  /* 0x0000000000017941 */ /* 0x000fea0003800200 */
.L_x_5988:
        /* <DEDUP_REMOVED lines=42> */
.L_x_5996:
[----:B------:R-:W-:Y:S01]  /*4c00*/  MOV R0, UR4 ;  /* 0x0000000400007c02 */ /* 0x000fe20008000f00 */
[----:B------:R-:W-:Y:S01]  /*4c10*/  IMAD.U32 R3, RZ, RZ, UR5 ;  /* 0x00000005ff037e24 */ /* 0x000fe2000f8e00ff */
[----:B------:R-:W-:-:S07]  /*4c20*/  MOV R6, 0x4c40 ;  /* 0x00004c4000067802 */ /* 0x000fce0000000f00 */
[----:B------:R-:W-:Y:S05]  /*4c30*/  CALL.REL.NOINC `($__internal_132_$__cuda_sm20_div_s64) ;  /* 0x0000000800a07944 */ /* 0x000fea0003c00000 */
[----:B------:R-:W-:-:S07]  /*4c40*/  MOV R0, R8 ;  /* 0x0000000800007202 */ /* 0x000fce0000000f00 */
.L_x_5997:
[----:B------:R-:W-:Y:S05]  /*4c50*/  BSYNC.RECONVERGENT B2 ;  /* 0x0000000000027941 */ /* 0x000fea0003800200 */
.L_x_5995:
        /* <DEDUP_REMOVED lines=20> */
.L_x_5994:
[----:B------:R-:W-:Y:S05]  /*4da0*/  BSYNC.RECONVERGENT B1 ;  /* 0x0000000000017941 */ /* 0x000fea0003800200 */
.L_x_5993:
        /* <DEDUP_REMOVED lines=42> */
.L_x_6001:
[----:B------:R-:W-:Y:S01]  /*5050*/  IMAD.U32 R0, RZ, RZ, UR4 ;  /* 0x00000004ff007e24 */ /* 0x000fe2000f8e00ff */
[----:B------:R-:W-:Y:S02]  /*5060*/  MOV R3, UR5 ;  /* 0x0000000500037c02 */ /* 0x000fe40008000f00 */
[----:B------:R-:W-:-:S07]  /*5070*/  MOV R6, 0x5090 ;  /* 0x0000509000067802 */ /* 0x000fce0000000f00 */
[----:B------:R-:W-:Y:S05]  /*5080*/  CALL.REL.NOINC `($__internal_132_$__cuda_sm20_div_s64) ;  /* 0x00000004008c7944 */ /* 0x000fea0003c00000 */
[----:B------:R-:W-:-:S07]  /*5090*/  IMAD.MOV.U32 R0, RZ, RZ, R8 ;  /* 0x000000ffff007224 */ /* 0x000fce00078e0008 */
.L_x_6002:
[----:B------:R-:W-:Y:S05]  /*50a0*/  BSYNC.RECONVERGENT B2 ;  /* 0x0000000000027941 */ /* 0x000fea0003800200 */
.L_x_6000:
        /* <DEDUP_REMOVED lines=20> */
.L_x_5999:
[----:B------:R-:W-:Y:S05]  /*51f0*/  BSYNC.RECONVERGENT B1 ;  /* 0x0000000000017941 */ /* 0x000fea0003800200 */
.L_x_5998:
        /* <DEDUP_REMOVED lines=42> */
.L_x_6006:
[----:B------:R-:W-:Y:S01]  /*54a0*/  MOV R0, UR4 ;  /* 0x0000000400007c02 */ /* 0x000fe20008000f00 */
[----:B------:R-:W-:Y:S01]  /*54b0*/  IMAD.U32 R3, RZ, RZ, UR5 ;  /* 0x00000005ff037e24 */ /* 0x000fe2000f8e00ff */
[----:B------:R-:W-:-:S07]  /*54c0*/  MOV R6, 0x54e0 ;  /* 0x000054e000067802 */ /* 0x000fce0000000f00 */
[----:B------:R-:W-:Y:S05]  /*54d0*/  CALL.REL.NOINC `($__internal_132_$__cuda_sm20_div_s64) ;  /* 0x0000000000787944 */ /* 0x000fea0003c00000 */
[----:B------:R-:W-:-:S07]  /*54e0*/  MOV R0, R8 ;  /* 0x0000000800007202 */ /* 0x000fce0000000f00 */
.L_x_6007:
[----:B------:R-:W-:Y:S05]  /*54f0*/  BSYNC.RECONVERGENT B2 ;  /* 0x0000000000027941 */ /* 0x000fea0003800200 */
.L_x_6005:
        /* <DEDUP_REMOVED lines=20> */
.L_x_6004:
[----:B------:R-:W-:Y:S05]  /*5640*/  BSYNC.RECONVERGENT B1 ;  /* 0x0000000000017941 */ /* 0x000fea0003800200 */
.L_x_6003:
[----:B------:R-:W-:-:S04]  /*5650*/  IADD3 R7, P0, PT, R2, R7, RZ ;  /* 0x0000000702077210 */ /* 0x000fc80007f1e0ff */
[----:B------:R-:W-:Y:S02]  /*5660*/  IADD3.X R4, PT, PT, RZ, R4, RZ, P0, !PT ;  /* 0x00000004ff047210 */ /* 0x000fe400007fe4ff */
[----:B------:R-:W-:-:S04]  /*5670*/  ISETP.GE.U32.AND P0, PT, R7, UR36, PT ;  /* 0x0000002407007c0c */ /* 0x000fc8000bf06070 */
[----:B------:R-:W-:-:S13]  /*5680*/  ISETP.GE.AND.EX P0, PT, R4, UR37, PT, P0 ;  /* 0x0000002504007c0c */ /* 0x000fda000bf06300 */
[----:B------:R-:W-:Y:S05]  /*5690*/  @!P0 BRA `(.L_x_6008) ;  /* 0xffffffec00a08947 */ /* 0x000fea000383ffff */
[----:B------:R-:W-:Y:S05]  /*56a0*/  BSYNC B0 ;  /* 0x0000000000007941 */ /* 0x000fea0003800000 */
.L_x_5987:
[----:B------:R-:W-:Y:S05]  /*56b0*/  EXIT ;  /* 0x000000000000794d */ /* 0x000fea0003800000 */
        .weak           $__internal_132_$__cuda_sm20_div_s64
        .type           $__internal_132_$__cuda_sm20_div_s64,@function
        .size           $__internal_132_$__cuda_sm20_div_s64,($__internal_133_$__cuda_sm20_div_u64 - $__internal_132_$__cuda_sm20_div_s64)
$__internal_132_$__cuda_sm20_div_s64:
        /* <DEDUP_REMOVED lines=86> */
[----:B------:R-:W-:Y:S06]  /*5c20*/  RET.REL.NODEC R10 `(_ZN2at4cuda17kernelHistogram1DIlhlLi1ELi2ELin1ELNS0_23CUDAHistogramMemoryTypeE1EZNS0_21CUDA_tensor_histogramIlhLb0EEEbNS_6TensorES4_S4_lNS_14AccumulateTypeIT0_Lb1EE4typeES8_NS0_13TensorArgTypeES9_S9_EUllE_EEvNS0_6detail10TensorInfoIT_T1_EESF_NSC_IKS6_SE_EElS8_S8_SE_T6_) ;  /* 0xffffffa00af47950 */ /* 0x000fec0003c3ffff */
        .weak           $__internal_133_$__cuda_sm20_div_u64
        .type           $__internal_133_$__cuda_sm20_div_u64,@function
        .size           $__internal_133_$__cuda_sm20_div_u64,(.L_x_6509 - $__internal_133_$__cuda_sm20_div_u64)
$__internal_133_$__cuda_sm20_div_u64:
        /* <DEDUP_REMOVED lines=69> */
[----:B------:R-:W-:Y:S06]  /*6080*/  RET.REL.NODEC R8 `(_ZN2at4cuda17kernelHistogram1DIlhlLi1ELi2ELin1ELNS0_23CUDAHistogramMemoryTypeE1EZNS0_21CUDA_tensor_histogramIlhLb0EEEbNS_6TensorES4_S4_lNS_14AccumulateTypeIT0_Lb1EE4typeES8_NS0_13TensorArgTypeES9_S9_EUllE_EEvNS0_6detail10TensorInfoIT_T1_EESF_NSC_IKS6_SE_EElS8_S8_SE_T6_) ;  /* 0xffffff9c08dc7950 */ /* 0x000fec0003c3ffff */
.L_x_6009:
        /* <DEDUP_REMOVED lines=15> */
.L_x_6509:


//--------------------- .text._ZN2at4cuda17kernelHistogram1DIlhlLi1ELi2ELin1ELNS0_23CUDAHistogramMemoryTypeE0EZNS0_21CUDA_tensor_histogramIlhLb0EEEbNS_6TensorES4_S4_lNS_14AccumulateTypeIT0_Lb1EE4typeES8_NS0_13TensorArgTypeES9_S9_EUllE_EEvNS0_6detail10TensorInfoIT_T1_EESF_NSC_IKS6_SE_EElS8_S8_SE_T6_ --------------------------
	.section	.text._ZN2at4cuda17kernelHistogram1DIlhlLi1ELi2ELin1ELNS0_23CUDAHistogramMemoryTypeE0EZNS0_21CUDA_tensor_histogramIlhLb0EEEbNS_6TensorES4_S4_lNS_14AccumulateTypeIT0_Lb1EE4typeES8_NS0_13TensorArgTypeES9_S9_EUllE_EEvNS0_6detail10TensorInfoIT_T1_EESF_NSC_IKS6_SE_EElS8_S8_SE_T6_,"ax",@progbits
	.align	128
        .global         _ZN2at4cuda17kernelHistogram1DIlhlLi1ELi2ELin1ELNS0_23CUDAHistogramMemoryTypeE0EZNS0_21CUDA_tensor_histogramIlhLb0EEEbNS_6TensorES4_S4_lNS_14AccumulateTypeIT0_Lb1EE4typeES8_NS0_13TensorArgTypeES9_S9_EUllE_EEvNS0_6detail10TensorInfoIT_T1_EESF_NSC_IKS6_SE_EElS8_S8_SE_T6_
        .type           _ZN2at4cuda17kernelHistogram1DIlhlLi1ELi2ELin1ELNS0_23CUDAHistogramMemoryTypeE0EZNS0_21CUDA_tensor_histogramIlhLb0EEEbNS_6TensorES4_S4_lNS_14AccumulateTypeIT0_Lb1EE4typeES8_NS0_13TensorArgTypeES9_S9_EUllE_EEvNS0_6detail10TensorInfoIT_T1_EESF_NSC_IKS6_SE_EElS8_S8_SE_T6_,@function
        .size           _ZN2at4cuda17kernelHistogram1DIlhlLi1ELi2ELin1ELNS0_23CUDAHistogramMemoryTypeE0EZNS0_21CUDA_tensor_histogramIlhLb0EEEbNS_6TensorES4_S4_lNS_14AccumulateTypeIT0_Lb1EE4typeES8_NS0_13TensorArgTypeES9_S9_EUllE_EEvNS0_6detail10TensorInfoIT_T1_EESF_NSC_IKS6_SE_EElS8_S8_SE_T6_,(.L_x_6511 - _ZN2at4cuda17kernelHistogram1DIlhlLi1ELi2ELin1ELNS0_23CUDAHistogramMemoryTypeE0EZNS0_21CUDA_tensor_histogramIlhLb0EEEbNS_6TensorES4_S4_lNS_14AccumulateTypeIT0_Lb1EE4typeES8_NS0_13TensorArgTypeES9_S9_EUllE_EEvNS0_6detail10TensorInfoIT_T1_EESF_NSC_IKS6_SE_EElS8_S8_SE_T6_)
        .other          _ZN2at4cuda17kernelHistogram1DIlhlLi1ELi2ELin1ELNS0_23CUDAHistogramMemoryTypeE0EZNS0_21CUDA_tensor_histogramIlhLb0EEEbNS_6TensorES4_S4_lNS_14AccumulateTypeIT0_Lb1EE4typeES8_NS0_13TensorArgTypeES9_S9_EUllE_EEvNS0_6detail10TensorInfoIT_T1_EESF_NSC_IKS6_SE_EElS8_S8_SE_T6_,@"STO_CUDA_ENTRY STV_DEFAULT"
_ZN2at4cuda17kernelHistogram1DIlhlLi1ELi2ELin1ELNS0_23CUDAHistogramMemoryTypeE0EZNS0_21CUDA_tensor_histogramIlhLb0EEEbNS_6TensorES4_S4_lNS_14AccumulateTypeIT0_Lb1EE4typeES8_NS0_13TensorArgTypeES9_S9_EUllE_EEvNS0_6detail10TensorInfoIT_T1_EESF_NSC_IKS6_SE_EElS8_S8_SE_T6_:
.text._ZN2at4cuda17kernelHistogram1DIlhlLi1ELi2ELin1ELNS0_23CUDAHistogramMemoryTypeE0EZNS0_21CUDA_tensor_histogramIlhLb0EEEbNS_6TensorES4_S4_lNS_14AccumulateTypeIT0_Lb1EE4typeES8_NS0_13TensorArgTypeES9_S9_EUllE_EEvNS0_6detail10TensorInfoIT_T1_EESF_NSC_IKS6_SE_EElS8_S8_SE_T6_:
        /* <DEDUP_REMOVED lines=45> */
.L_x_6013:
[----:B------:R-:W-:Y:S01]  /*02d0*/  IMAD.MOV.U32 R3, RZ, RZ, R8 ;  /* 0x000000ffff037224 */ /* 0x000fe200078e0008 */
[----:B------:R-:W-:-:S07]  /*02e0*/  MOV R8, 0x300 ;  /* 0x0000030000087802 */ /* 0x000fce0000000f00 */
[----:B------:R-:W-:Y:S05]  /*02f0*/  CALL.REL.NOINC `($__internal_135_$__cuda_sm20_div_u64) ;  /* 0x0000006800e87944 */ /* 0x000fea0003c00000 */
[----:B------:R-:W-:Y:S01]  /*0300*/  MOV R4, R0 ;  /* 0x0000000000047202 */ /* 0x000fe20000000f00 */
[----:B------:R-:W-:-:S07]  /*0310*/  IMAD.MOV.U32 R5, RZ, RZ, R3 ;  /* 0x000000ffff057224 */ /* 0x000fce00078e0003 */
.L_x_6014:
[----:B------:R-:W-:Y:S05]  /*0320*/  BSYNC.RECONVERGENT B1 ;  /* 0x0000000000017941 */ /* 0x000fea0003800200 */
.L_x_6012:
        /* <DEDUP_REMOVED lines=20> */
.L_x_6017:
        /* <DEDUP_REMOVED lines=9> */
.L_x_6016:
[----:B------:R-:W-:Y:S05]  /*0500*/  BSYNC.RECONVERGENT B1 ;  /* 0x0000000000017941 */ /* 0x000fea0003800200 */
.L_x_6015:
[----:B------:R-:W-:Y:S05]  /*0510*/  @!P1 BRA `(.L_x_6011) ;  /* 0x0000000000409947 */ /* 0x000fea0003800000 */
[----:B------:R-:W0:Y:S01]  /*0520*/  S2R R3, SR_CgaCtaId ;  /* 0x0000000000037919 */ /* 0x000e220000008800 */
[----:B------:R-:W-:-:S04]  /*0530*/  MOV R0, 0x400 ;  /* 0x0000040000007802 */ /* 0x000fc80000000f00 */
[----:B0-----:R-:W-:-:S07]  /*0540*/  LEA R5, R3, R0, 0x18 ;  /* 0x0000000003057211 */ /* 0x001fce00078ec0ff */
.L_x_6018:
        /* <DEDUP_REMOVED lines=13> */
.L_x_6011:
[----:B------:R-:W-:Y:S05]  /*0620*/  BSYNC.RECONVERGENT B0 ;  /* 0x0000000000007941 */ /* 0x000fea0003800200 */
.L_x_6010:
        /* <DEDUP_REMOVED lines=24> */
.L_x_6078:
        /* <DEDUP_REMOVED lines=10> */
.L_x_6046:
        /* <DEDUP_REMOVED lines=34> */
.L_x_6023:
[----:B------:R-:W-:Y:S01]  /*0a70*/  IMAD.MOV.U32 R7, RZ, RZ, R15 ;  /* 0x000000ffff077224 */ /* 0x000fe200078e000f */
[----:B------:R-:W-:Y:S01]  /*0a80*/  MOV R4, R13 ;  /* 0x0000000d00047202 */ /* 0x000fe20000000f00 */
[----:B------:R-:W-:Y:S01]  /*0a90*/  IMAD.MOV.U32 R5, RZ, RZ, R12 ;  /* 0x000000ffff057224 */ /* 0x000fe200078e000c */
[----:B------:R-:W-:-:S07]  /*0aa0*/  MOV R3, 0xac0 ;  /* 0x00000ac000037802 */ /* 0x000fce0000000f00 */
[----:B------:R-:W-:Y:S05]  /*0ab0*/  CALL.REL.NOINC `($__internal_134_$__cuda_sm20_div_s64) ;  /* 0x0000005c009c7944 */ /* 0x000fea0003c00000 */
        /* <DEDUP_REMOVED lines=11> */
.L_x_6024:
[----:B------:R-:W-:Y:S05]  /*0b70*/  BSYNC.RECONVERGENT B0 ;  /* 0x0000000000007941 */ /* 0x000fea0003800200 */
.L_x_6022:
        /* <DEDUP_REMOVED lines=40> */
.L_x_6026:
[----:B------:R-:W-:Y:S01]  /*0e00*/  MOV R7, R12 ;  /* 0x0000000c00077202 */ /* 0x000fe20000000f00 */
[----:B------:R-:W-:Y:S01]  /*0e10*/  IMAD.MOV.U32 R6, RZ, RZ, R13 ;  /* 0x000000ffff067224 */ /* 0x000fe200078e000d */
[----:B------:R-:W-:Y:S01]  /*0e20*/  MOV R4, R15 ;  /* 0x0000000f00047202 */ /* 0x000fe20000000f00 */
[----:B------:R-:W-:Y:S01]  /*0e30*/  IMAD.MOV.U32 R5, RZ, RZ, R14 ;  /* 0x000000ffff057224 */ /* 0x000fe200078e000e */
[----:B------:R-:W-:-:S07]  /*0e40*/  MOV R3, 0xe60 ;  /* 0x00000e6000037802 */ /* 0x000fce0000000f00 */
[----:B------:R-:W-:Y:S05]  /*0e50*/  CALL.REL.NOINC `($__internal_134_$__cuda_sm20_div_s64) ;  /* 0x0000005800b47944 */ /* 0x000fea0003c00000 */
        /* <DEDUP_REMOVED lines=10> */
.L_x_6027:
[----:B------:R-:W-:Y:S05]  /*0f00*/  BSYNC.RECONVERGENT B0 ;  /* 0x0000000000007941 */ /* 0x000fea0003800200 */
.L_x_6025:
        /* <DEDUP_REMOVED lines=38> */
.L_x_6029:
        /* <DEDUP_REMOVED lines=17> */
.L_x_6030:
[----:B------:R-:W-:Y:S05]  /*1280*/  BSYNC.RECONVERGENT B0 ;  /* 0x0000000000007941 */ /* 0x000fea0003800200 */
.L_x_6028:
        /* <DEDUP_REMOVED lines=37> */
.L_x_6032:
        /* <DEDUP_REMOVED lines=16> */
.L_x_6033:
[----:B------:R-:W-:Y:S05]  /*15e0*/  BSYNC.RECONVERGENT B0 ;  /* 0x0000000000007941 */ /* 0x000fea0003800200 */
.L_x_6031:
        /* <DEDUP_REMOVED lines=38> */
.L_x_6035:
        /* <DEDUP_REMOVED lines=16> */
.L_x_6036:
[----:B------:R-:W-:Y:S05]  /*1950*/  BSYNC.RECONVERGENT B0 ;  /* 0x0000000000007941 */ /* 0x000fea0003800200 */
.L_x_6034:
        /* <DEDUP_REMOVED lines=38> */
.L_x_6038:
        /* <DEDUP_REMOVED lines=16> */
.L_x_6039:
[----:B------:R-:W-:Y:S05]  /*1cc0*/  BSYNC.RECONVERGENT B0 ;  /* 0x0000000000007941 */ /* 0x000fea0003800200 */
.L_x_6037:
        /* <DEDUP_REMOVED lines=38> */
.L_x_6041:
        /* <DEDUP_REMOVED lines=16> */
.L_x_6042:
[----:B------:R-:W-:Y:S05]  /*2030*/  BSYNC.RECONVERGENT B0 ;  /* 0x0000000000007941 */ /* 0x000fea0003800200 */
.L_x_6040:
        /* <DEDUP_REMOVED lines=37> */
.L_x_6044:
[----:B------:R-:W-:Y:S01]  /*2290*/  IMAD.MOV.U32 R7, RZ, RZ, R12 ;  /* 0x000000ffff077224 */ /* 0x000fe200078e000c */
[----:B------:R-:W-:Y:S01]  /*22a0*/  MOV R6, R13 ;  /* 0x0000000d00067202 */ /* 0x000fe20000000f00 */
[----:B------:R-:W-:Y:S01]  /*22b0*/  IMAD.MOV.U32 R5, RZ, RZ, R14 ;  /* 0x000000ffff057224 */ /* 0x000fe200078e000e */
[----:B------:R-:W-:Y:S01]  /*22c0*/  MOV R3, 0x22f0 ;  /* 0x000022f000037802 */ /* 0x000fe20000000f00 */
[----:B------:R-:W-:-:S07]  /*22d0*/  IMAD.MOV.U32 R4, RZ, RZ, R15 ;  /* 0x000000ffff047224 */ /* 0x000fce00078e000f */
[----:B------:R-:W-:Y:S05]  /*22e0*/  CALL.REL.NOINC `($__internal_134_$__cuda_sm20_div_s64) ;  /* 0x0000004400907944 */ /* 0x000fea0003c00000 */
        /* <DEDUP_REMOVED lines=11> */
.L_x_6045:
[----:B------:R-:W-:Y:S05]  /*23a0*/  BSYNC.RECONVERGENT B0 ;  /* 0x0000000000007941 */ /* 0x000fea0003800200 */
.L_x_6043:
        /* <DEDUP_REMOVED lines=11> */
.L_x_6021:
        /* <DEDUP_REMOVED lines=41> */
.L_x_6051:
        /* <DEDUP_REMOVED lines=16> */
.L_x_6052:
[----:B------:R-:W-:Y:S05]  /*27f0*/  BSYNC.RECONVERGENT B1 ;  /* 0x0000000000017941 */ /* 0x000fea0003800200 */
.L_x_6050:
        /* <DEDUP_REMOVED lines=40> */
.L_x_6054:
        /* <DEDUP_REMOVED lines=17> */
.L_x_6055:
[----:B------:R-:W-:Y:S05]  /*2b90*/  BSYNC.RECONVERGENT B1 ;  /* 0x0000000000017941 */ /* 0x000fea0003800200 */
.L_x_6053:
        /* <DEDUP_REMOVED lines=38> */
.L_x_6057:
[----:B------:R-:W-:Y:S01]  /*2e00*/  IMAD.MOV.U32 R7, RZ, RZ, R12 ;  /* 0x000000ffff077224 */ /* 0x000fe200078e000c */
[----:B------:R-:W-:Y:S01]  /*2e10*/  MOV R5, R14 ;  /* 0x0000000e00057202 */ /* 0x000fe20000000f00 */
[----:B------:R-:W-:Y:S01]  /*2e20*/  IMAD.MOV.U32 R6, RZ, RZ, R13 ;  /* 0x000000ffff067224 */ /* 0x000fe200078e000d */
[----:B------:R-:W-:Y:S01]  /*2e30*/  MOV R3, 0x2e60 ;  /* 0x00002e6000037802 */ /* 0x000fe20000000f00 */
[----:B------:R-:W-:-:S07]  /*2e40*/  IMAD.MOV.U32 R4, RZ, RZ, R15 ;  /* 0x000000ffff047224 */ /* 0x000fce00078e000f */
[----:B------:R-:W-:Y:S05]  /*2e50*/  CALL.REL.NOINC `($__internal_134_$__cuda_sm20_div_s64) ;  /* 0x0000003800b47944 */ /* 0x000fea0003c00000 */
        /* <DEDUP_REMOVED lines=11> */
.L_x_6058:
[----:B------:R-:W-:Y:S05]  /*2f10*/  BSYNC.RECONVERGENT B1 ;  /* 0x0000000000017941 */ /* 0x000fea0003800200 */
.L_x_6056:
        /* <DEDUP_REMOVED lines=37> */
.L_x_6060:
        /* <DEDUP_REMOVED lines=17> */
.L_x_6061:
[----:B------:R-:W-:Y:S05]  /*3280*/  BSYNC.RECONVERGENT B1 ;  /* 0x0000000000017941 */ /* 0x000fea0003800200 */
.L_x_6059:
[----:B------:R0:W1:Y:S02]  /*3290*/  LDC.64 R4, c[0x0][R20+0x450] ;  /* 0x0001140014047b82 */ /* 0x0000640000000a00 */
[----:B0-----:R-:W-:Y:S01]  /*32a0*/  MOV R20, R18 ;  /* 0x0000001200147202 */ /* 0x001fe20000000f00 */
[----:B-1----:R-:W-:-:S04]  /*32b0*/  IMAD R5, R5, R9, RZ ;  /* 0x0000000905057224 */ /* 0x002fc800078e02ff */
[----:B------:R-:W-:-:S04]  /*32c0*/  IMAD.WIDE.U32 R8, R4, R9, R20 ;  /* 0x0000000904087225 */ /* 0x000fc800078e0014 */
[----:B------:R-:W-:Y:S02]  /*32d0*/  IMAD R5, R4, R3, R5 ;  /* 0x0000000304057224 */ /* 0x000fe400078e0205 */
[----:B------:R-:W-:Y:S02]  /*32e0*/  IMAD.MOV.U32 R19, RZ, RZ, R8 ;  /* 0x000000ffff137224 */ /* 0x000fe400078e0008 */
[----:B------:R-:W-:-:S07]  /*32f0*/  IMAD.IADD R18, R9, 0x1, R5 ;  /* 0x0000000109127824 */ /* 0x000fce00078e0205 */
.L_x_6049:
        /* <DEDUP_REMOVED lines=39> */
.L_x_6064:
        /* <DEDUP_REMOVED lines=16> */
.L_x_6065:
[----:B------:R-:W-:Y:S05]  /*3670*/  BSYNC.RECONVERGENT B1 ;  /* 0x0000000000017941 */ /* 0x000fea0003800200 */
.L_x_6063:
        /* <DEDUP_REMOVED lines=39> */
.L_x_6067:
        /* <DEDUP_REMOVED lines=17> */
.L_x_6068:
[----:B------:R-:W-:Y:S05]  /*3a00*/  BSYNC.RECONVERGENT B1 ;  /* 0x0000000000017941 */ /* 0x000fea0003800200 */
.L_x_6066:
[----:B------:R0:W1:Y:S02]  /*3a10*/  LDC.64 R4, c[0x0][R20+0x450] ;  /* 0x0001140014047b82 */ /* 0x0000640000000a00 */
[----:B0-----:R-:W-:Y:S02]  /*3a20*/  IMAD.MOV.U32 R20, RZ, RZ, R18 ;  /* 0x000000ffff147224 */ /* 0x001fe400078e0012 */
[-C--:B-1----:R-:W-:Y:S02]  /*3a30*/  IMAD R5, R5, R9.reuse, RZ ;  /* 0x0000000905057224 */ /* 0x082fe400078e02ff */
[----:B------:R-:W-:-:S04]  /*3a40*/  IMAD.WIDE.U32 R8, R4, R9, R20 ;  /* 0x0000000904087225 */ /* 0x000fc800078e0014 */
[----:B------:R-:W-:Y:S02]  /*3a50*/  IMAD R5, R4, R3, R5 ;  /* 0x0000000304057224 */ /* 0x000fe400078e0205 */
[----:B------:R-:W-:-:S03]  /*3a60*/  IMAD.MOV.U32 R19, RZ, RZ, R8 ;  /* 0x000000ffff137224 */ /* 0x000fc600078e0008 */
[----:B------:R-:W-:-:S07]  /*3a70*/  IADD3 R18, PT, PT, R9, R5, RZ ;  /* 0x0000000509127210 */ /* 0x000fce0007ffe0ff */
.L_x_6062:
        /* <DEDUP_REMOVED lines=36> */
.L_x_6070:
        /* <DEDUP_REMOVED lines=16> */
.L_x_6071:
[----:B------:R-:W-:Y:S05]  /*3dc0*/  BSYNC.RECONVERGENT B1 ;  /* 0x0000000000017941 */ /* 0x000fea0003800200 */
.L_x_6069:
        /* <DEDUP_REMOVED lines=9> */
.L_x_6048:
[----:B------:R-:W-:Y:S05]  /*3e60*/  BSYNC.RECONVERGENT B0 ;  /* 0x0000000000007941 */ /* 0x000fea0003800200 */
.L_x_6047:
        /* <DEDUP_REMOVED lines=48> */
.L_x_6075:
[----:B------:R-:W-:Y:S01]  /*4170*/  MOV R7, R4 ;  /* 0x0000000400077202 */ /* 0x000fe20000000f00 */
[----:B------:R-:W-:Y:S01]  /*4180*/  IMAD.MOV.U32 R5, RZ, RZ, R2 ;  /* 0x000000ffff057224 */ /* 0x000fe200078e0002 */
[----:B------:R-:W-:Y:S01]  /*4190*/  MOV R3, 0x41c0 ;  /* 0x000041c000037802 */ /* 0x000fe20000000f00 */
[----:B------:R-:W-:-:S07]  /*41a0*/  IMAD.MOV.U32 R4, RZ, RZ, R28 ;  /* 0x000000ffff047224 */ /* 0x000fce00078e001c */
[----:B------:R-:W-:Y:S05]  /*41b0*/  CALL.REL.NOINC `($__internal_134_$__cuda_sm20_div_s64) ;  /* 0x0000002400dc7944 */ /* 0x000fea0003c00000 */
[----:B------:R-:W-:-:S07]  /*41c0*/  MOV R7, R5 ;  /* 0x0000000500077202 */ /* 0x000fce0000000f00 */
.L_x_6076:
[----:B------:R-:W-:Y:S05]  /*41d0*/  BSYNC.RECONVERGENT B1 ;  /* 0x0000000000017941 */ /* 0x000fea0003800200 */
.L_x_6074:
        /* <DEDUP_REMOVED lines=19> */
.L_x_6077:
[----:B------:R-:W0:Y:S02]  /*4310*/  LDS.64 R4, [R3] ;  /* 0x0000000003047984 */ /* 0x000e240000000a00 */
[----:B0----5:R-:W-:-:S04]  /*4320*/  IADD3 R6, P0, PT, R8, R4, RZ ;  /* 0x0000000408067210 */ /* 0x021fc80007f1e0ff */
[----:B------:R-:W-:-:S08]  /*4330*/  IADD3.X R7, PT, PT, R9, R5, RZ, P0, !PT ;  /* 0x0000000509077210 */ /* 0x000fd000007fe4ff */
[----:B------:R-:W0:Y:S02]  /*4340*/  ATOMS.CAST.SPIN.64 P0, [R3], R4, R6 ;  /* 0x000000040300758d */ /* 0x000e240001800406 */
[----:B0-----:R-:W-:Y:S05]  /*4350*/  @!P0 BRA `(.L_x_6077) ;  /* 0xfffffffc00ec8947 */ /* 0x001fea000383ffff */
.L_x_6073:
[----:B------:R-:W-:Y:S05]  /*4360*/  BSYNC.RECONVERGENT B0 ;  /* 0x0000000000007941 */ /* 0x000fea0003800200 */
.L_x_6072:
[----:B------:R-:W0:Y:S01]  /*4370*/  LDCU.64 UR6, c[0x0][0x878] ;  /* 0x00010f00ff0677ac */ /* 0x000e220008000a00 */
[----:B------:R-:W-:-:S05]  /*4380*/  IADD3 R23, P0, PT, R31, R23, RZ ;  /* 0x000000171f177210 */ /* 0x000fca0007f1e0ff */
[----:B------:R-:W-:Y:S01]  /*4390*/  IMAD.X R27, RZ, RZ, R27, P0 ;  /* 0x000000ffff1b7224 */ /* 0x000fe200000e061b */
[----:B0-----:R-:W-:-:S04]  /*43a0*/  ISETP.GE.U32.AND P0, PT, R23, UR6, PT ;  /* 0x0000000617007c0c */ /* 0x001fc8000bf06070 */
[----:B------:R-:W-:-:S13]  /*43b0*/  ISETP.GE.AND.EX P0, PT, R27, UR7, PT, P0 ;  /* 0x000000071b007c0c */ /* 0x000fda000bf06300 */
[----:B------:R-:W-:Y:S05]  /*43c0*/  @!P0 BRA `(.L_x_6078) ;  /* 0xffffffc000f88947 */ /* 0x000fea000383ffff */
[----:B------:R-:W-:Y:S05]  /*43d0*/  BRA `(.L_x_6019) ;  /* 0x0000001c00147947 */ /* 0x000fea0003800000 */
.L_x_6020:
        /* <DEDUP_REMOVED lines=34> */
.L_x_6080:
[----:B------:R-:W-:Y:S01]  /*4600*/  IMAD.MOV.U32 R3, RZ, RZ, R8 ;  /* 0x000000ffff037224 */ /* 0x000fe200078e0008 */
[----:B------:R-:W-:Y:S02]  /*4610*/  MOV R9, R31 ;  /* 0x0000001f00097202 */ /* 0x000fe40000000f00 */
[----:B------:R-:W-:-:S07]  /*4620*/  MOV R8, 0x4640 ;  /* 0x0000464000087802 */ /* 0x000fce0000000f00 */
[----:B------:R-:W-:Y:S05]  /*4630*/  CALL.REL.NOINC `($__internal_135_$__cuda_sm20_div_u64) ;  /* 0x0000002800187944 */ /* 0x000fea0003c00000 */
[----:B------:R-:W-:Y:S01]  /*4640*/  IMAD.MOV.U32 R4, RZ, RZ, R0 ;  /* 0x000000ffff047224 */ /* 0x000fe200078e0000 */
[----:B------:R-:W-:-:S07]  /*4650*/  MOV R5, R3 ;  /* 0x0000000300057202 */ /* 0x000fce0000000f00 */
.L_x_6081:
[----:B------:R-:W-:Y:S05]  /*4660*/  BSYNC.RECONVERGENT B0 ;  /* 0x0000000000007941 */ /* 0x000fea0003800200 */
.L_x_6079:
        /* <DEDUP_REMOVED lines=8> */
[----:B------:R-:W-:Y:S01]  /*46f0*/  MOV R18, 0x400 ;  /* 0x0000040000127802 */ /* 0x000fe20000000f00 */
[----:B------:R-:W-:Y:S01]  /*4700*/  HFMA2 R0, -RZ, RZ, 0, 0 ;  /* 0x00000000ff007431 */ /* 0x000fe200000001ff */
[----:B------:R-:W-:Y:S01]  /*4710*/  IADD3 R13, PT, PT, R14, 0x1, RZ ;  /* 0x000000010e0d7810 */ /* 0x000fe20007ffe0ff */
[----:B------:R-:W-:-:S03]  /*4720*/  IMAD.MOV.U32 R12, RZ, RZ, RZ ;  /* 0x000000ffff0c7224 */ /* 0x000fc600078e00ff */
[----:B------:R-:W-:Y:S02]  /*4730*/  LOP3.LUT R13, R13, 0x3, RZ, 0xc0, !PT ;  /* 0x000000030d0d7812 */ /* 0x000fe400078ec0ff */
[----:B0-----:R-:W-:-:S07]  /*4740*/  LEA R18, R3, R18, 0x18 ;  /* 0x0000001203127211 */ /* 0x001fce00078ec0ff */
.L_x_6090:
        /* <DEDUP_REMOVED lines=11> */
[----:B------:R-:W-:Y:S03]  /*4800*/  BSSY.RECONVERGENT B1, `(.L_x_6084) ;  /* 0x0000043000017945 */ /* 0x000fe60003800200 */
[----:B------:R-:W-:Y:S02]  /*4810*/  IADD3.X R0, PT, PT, RZ, R0, RZ, P0, !PT ;  /* 0x00000000ff007210 */ /* 0x000fe400007fe4ff */
        /* <DEDUP_REMOVED lines=37> */
.L_x_6087:
[----:B------:R-:W-:Y:S01]  /*4a70*/  MOV R7, R4 ;  /* 0x0000000400077202 */ /* 0x000fe20000000f00 */
[----:B------:R-:W-:Y:S01]  /*4a80*/  IMAD.MOV.U32 R5, RZ, RZ, R2 ;  /* 0x000000ffff057224 */ /* 0x000fe200078e0002 */
[----:B------:R-:W-:Y:S02]  /*4a90*/  MOV R4, R28 ;  /* 0x0000001c00047202 */ /* 0x000fe40000000f00 */
[----:B------:R-:W-:-:S07]  /*4aa0*/  MOV R3, 0x4ac0 ;  /* 0x00004ac000037802 */ /* 0x000fce0000000f00 */
[----:B------:R-:W-:Y:S05]  /*4ab0*/  CALL.REL.NOINC `($__internal_134_$__cuda_sm20_div_s64) ;  /* 0x0000001c009c7944 */ /* 0x000fea0003c00000 */
[----:B------:R-:W-:-:S07]  /*4ac0*/  IMAD.MOV.U32 R3, RZ, RZ, R5 ;  /* 0x000000ffff037224 */ /* 0x000fce00078e0005 */
.L_x_6088:
[----:B------:R-:W-:Y:S05]  /*4ad0*/  BSYNC.RECONVERGENT B2 ;  /* 0x0000000000027941 */ /* 0x000fea0003800200 */
.L_x_6086:
        /* <DEDUP_REMOVED lines=16> */
.L_x_6089:
[----:B------:R-:W0:Y:S02]  /*4be0*/  LDS.64 R4, [R3] ;  /* 0x0000000003047984 */ /* 0x000e240000000a00 */
[----:B0----5:R-:W-:-:S05]  /*4bf0*/  IADD3 R6, P1, PT, R8, R4, RZ ;  /* 0x0000000408067210 */ /* 0x021fca0007f3e0ff */
[----:B------:R-:W-:-:S07]  /*4c00*/  IMAD.X R7, R9, 0x1, R5, P1 ;  /* 0x0000000109077824 */ /* 0x000fce00008e0605 */
[----:B------:R-:W0:Y:S02]  /*4c10*/  ATOMS.CAST.SPIN.64 P1, [R3], R4, R6 ;  /* 0x000000040300758d */ /* 0x000e240001820406 */
[----:B0-----:R-:W-:Y:S05]  /*4c20*/  @!P1 BRA `(.L_x_6089) ;  /* 0xfffffffc00ec9947 */ /* 0x001fea000383ffff */
.L_x_6085:
[----:B------:R-:W-:Y:S05]  /*4c30*/  BSYNC.RECONVERGENT B1 ;  /* 0x0000000000017941 */ /* 0x000fea0003800200 */
.L_x_6084:
[----:B------:R-:W-:-:S04]  /*4c40*/  IADD3 R23, P1, PT, R31, R23, RZ ;  /* 0x000000171f177210 */ /* 0x000fc80007f3e0ff */
[----:B------:R-:W-:Y:S01]  /*4c50*/  IADD3.X R27, PT, PT, RZ, R27, RZ, P1, !PT ;  /* 0x0000001bff1b7210 */ /* 0x000fe20000ffe4ff */
[----:B------:R-:W-:Y:S08]  /*4c60*/  @P0 BRA `(.L_x_6090) ;  /* 0xfffffff800b80947 */ /* 0x000ff0000383ffff */
.L_x_6083:
[----:B------:R-:W-:Y:S05]  /*4c70*/  BSYNC B0 ;  /* 0x0000000000007941 */ /* 0x000fea0003800000 */
.L_x_6082:
[----:B------:R-:W-:-:S04]  /*4c80*/  ISETP.GE.U32.AND P0, PT, R14, 0x3, PT ;  /* 0x000000030e00780c */ /* 0x000fc80003f06070 */
[----:B------:R-:W-:-:S13]  /*4c90*/  ISETP.GE.U32.AND.EX P0, PT, R15, RZ, PT, P0 ;  /* 0x000000ff0f00720c */ /* 0x000fda0003f06100 */
[----:B------:R-:W-:Y:S05]  /*4ca0*/  @!P0 BRA `(.L_x_6019) ;  /* 0x0000001000e08947 */ /* 0x000fea0003800000 */
[----:B------:R-:W0:Y:S01]  /*4cb0*/  S2R R3, SR_CgaCtaId ;  /* 0x0000000000037919 */ /* 0x000e220000008800 */
[----:B------:R-:W-:-:S04]  /*4cc0*/  MOV R0, 0x400 ;  /* 0x0000040000007802 */ /* 0x000fc80000000f00 */
[----:B0-----:R-:W-:-:S07]  /*4cd0*/  LEA R0, R3, R0, 0x18 ;  /* 0x0000000003007211 */ /* 0x001fce00078ec0ff */
.L_x_6115:
        /* <DEDUP_REMOVED lines=46> */
.L_x_6094:
[----:B------:R-:W-:Y:S01]  /*4fc0*/  IMAD.MOV.U32 R7, RZ, RZ, R4 ;  /* 0x000000ffff077224 */ /* 0x000fe200078e0004 */
[----:B------:R-:W-:Y:S01]  /*4fd0*/  MOV R5, R2 ;  /* 0x0000000200057202 */ /* 0x000fe20000000f00 */
[----:B------:R-:W-:Y:S01]  /*4fe0*/  IMAD.MOV.U32 R4, RZ, RZ, R28 ;  /* 0x000000ffff047224 */ /* 0x000fe200078e001c */
[----:B------:R-:W-:-:S07]  /*4ff0*/  MOV R3, 0x5010 ;  /* 0x0000501000037802 */ /* 0x000fce0000000f00 */
[----:B------:R-:W-:Y:S05]  /*5000*/  CALL.REL.NOINC `($__internal_134_$__cuda_sm20_div_s64) ;  /* 0x0000001800487944 */ /* 0x000fea0003c00000 */
[----:B------:R-:W-:-:S07]  /*5010*/  MOV R3, R5 ;  /* 0x0000000500037202 */ /* 0x000fce0000000f00 */
.L_x_6095:
[----:B------:R-:W-:Y:S05]  /*5020*/  BSYNC.RECONVERGENT B1 ;  /* 0x0000000000017941 */ /* 0x000fea0003800200 */
.L_x_6093:
        /* <DEDUP_REMOVED lines=16> */
.L_x_6096:
[----:B------:R-:W0:Y:S02]  /*5130*/  LDS.64 R4, [R3] ;  /* 0x0000000003047984 */ /* 0x000e240000000a00 */
[----:B0----5:R-:W-:-:S04]  /*5140*/  IADD3 R6, P0, PT, R8, R4, RZ ;  /* 0x0000000408067210 */ /* 0x021fc80007f1e0ff */
[----:B------:R-:W-:-:S08]  /*5150*/  IADD3.X R7, PT, PT, R9, R5, RZ, P0, !PT ;  /* 0x0000000509077210 */ /* 0x000fd000007fe4ff */
[----:B------:R-:W0:Y:S02]  /*5160*/  ATOMS.CAST.SPIN.64 P0, [R3], R4, R6 ;  /* 0x000000040300758d */ /* 0x000e240001800406 */
[----:B0-----:R-:W-:Y:S05]  /*5170*/  @!P0 BRA `(.L_x_6096) ;  /* 0xfffffffc00ec8947 */ /* 0x001fea000383ffff */
.L_x_6092:
[----:B------:R-:W-:Y:S05]  /*5180*/  BSYNC.RECONVERGENT B0 ;  /* 0x0000000000007941 */ /* 0x000fea0003800200 */
.L_x_6091:
        /* <DEDUP_REMOVED lines=47> */
.L_x_6100:
[----:B------:R-:W-:Y:S01]  /*5480*/  MOV R7, R4 ;  /* 0x0000000400077202 */ /* 0x000fe20000000f00 */
[----:B------:R-:W-:Y:S01]  /*5490*/  IMAD.MOV.U32 R5, RZ, RZ, R2 ;  /* 0x000000ffff057224 */ /* 0x000fe200078e0002 */
[----:B------:R-:W-:Y:S02]  /*54a0*/  MOV R4, R28 ;  /* 0x0000001c00047202 */ /* 0x000fe40000000f00 */
[----:B------:R-:W-:-:S07]  /*54b0*/  MOV R3, 0x54d0 ;  /* 0x000054d000037802 */ /* 0x000fce0000000f00 */
[----:B------:R-:W-:Y:S05]  /*54c0*/  CALL.REL.NOINC `($__internal_134_$__cuda_sm20_div_s64) ;  /* 0x0000001400187944 */ /* 0x000fea0003c00000 */
[----:B------:R-:W-:-:S07]  /*54d0*/  IMAD.MOV.U32 R3, RZ, RZ, R5 ;  /* 0x000000ffff037224 */ /* 0x000fce00078e0005 */
.L_x_6101:
[----:B------:R-:W-:Y:S05]  /*54e0*/  BSYNC.RECONVERGENT B1 ;  /* 0x0000000000017941 */ /* 0x000fea0003800200 */
.L_x_6099:
        /* <DEDUP_REMOVED lines=16> */
.L_x_6102:
[----:B------:R-:W0:Y:S02]  /*55f0*/  LDS.64 R4, [R3] ;  /* 0x0000000003047984 */ /* 0x000e240000000a00 */
[----:B0----5:R-:W-:-:S05]  /*5600*/  IADD3 R6, P0, PT, R8, R4, RZ ;  /* 0x0000000408067210 */ /* 0x021fca0007f1e0ff */
[----:B------:R-:W-:-:S07]  /*5610*/  IMAD.X R7, R9, 0x1, R5, P0 ;  /* 0x0000000109077824 */ /* 0x000fce00000e0605 */
[----:B------:R-:W0:Y:S02]  /*5620*/  ATOMS.CAST.SPIN.64 P0, [R3], R4, R6 ;  /* 0x000000040300758d */ /* 0x000e240001800406 */
[----:B0-----:R-:W-:Y:S05]  /*5630*/  @!P0 BRA `(.L_x_6102) ;  /* 0xfffffffc00ec8947 */ /* 0x001fea000383ffff */
.L_x_6098:
[----:B------:R-:W-:Y:S05]  /*5640*/  BSYNC.RECONVERGENT B0 ;  /* 0x0000000000007941 */ /* 0x000fea0003800200 */
.L_x_6097:
[----:B------:R-:W0:Y:S01]  /*5650*/  LDC.64 R4, c[0x0][0x6c0] ;  /* 0x0001b000ff047b82 */ /* 0x000e220000000a00 */
[----:B------:R-:W1:Y:S01]  /*5660*/  LDCU.64 UR6, c[0x0][0x790] ;  /* 0x0000f200ff0677ac */ /* 0x000e620008000a00 */
[----:B------:R-:W-:-:S04]  /*5670*/  IADD3 R23, P0, PT, R31, R23, RZ ;  /* 0x000000171f177210 */ /* 0x000fc80007f1e0ff */
[----:B------:R-:W-:-:S05]  /*5680*/  IADD3.X R27, PT, PT, RZ, R27, RZ, P0, !PT ;  /* 0x0000001bff1b7210 */ /* 0x000fca00007fe4ff */
[----:B-1----:R-:W-:-:S04]  /*5690*/  IMAD R6, R27, UR6, RZ ;  /* 0x000000061b067c24 */ /* 0x002fc8000f8e02ff */
[C---:B------:R-:W-:Y:S02]  /*56a0*/  IMAD R3, R23.reuse, UR7, R6 ;  /* 0x0000000717037c24 */ /* 0x040fe4000f8e0206 */
[----:B0-----:R-:W-:Y:S01]  /*56b0*/  IMAD.WIDE.U32 R4, R23, UR6, R4 ;  /* 0x0000000617047c25 */ /* 0x001fe2000f8e0004 */
[----:B------:R-:W0:Y:S01]  /*56c0*/  LDC.64 R6, c[0x0][0x868] ;  /* 0x00021a00ff067b82 */ /* 0x000e220000000a00 */
[----:B------:R-:W1:Y:S02]  /*56d0*/  LDCU.64 UR6, c[0x0][0x870] ;  /* 0x00010e00ff0677ac */ /* 0x000e640008000a00 */
[----:B------:R-:W-:-:S05]  /*56e0*/  IMAD.IADD R5, R5, 0x1, R3 ;  /* 0x0000000105057824 */ /* 0x000fca00078e0203 */
        /* <DEDUP_REMOVED lines=37> */
.L_x_6106:
[----:B------:R-:W-:Y:S01]  /*5940*/  IMAD.MOV.U32 R7, RZ, RZ, R4 ;  /* 0x000000ffff077224 */ /* 0x000fe200078e0004 */
[----:B------:R-:W-:Y:S01]  /*5950*/  MOV R5, R2 ;  /* 0x0000000200057202 */ /* 0x000fe20000000f00 */
[----:B------:R-:W-:Y:S01]  /*5960*/  IMAD.MOV.U32 R4, RZ, RZ, R28 ;  /* 0x000000ffff047224 */ /* 0x000fe200078e001c */
[----:B------:R-:W-:-:S07]  /*5970*/  MOV R3, 0x5990 ;  /* 0x0000599000037802 */ /* 0x000fce0000000f00 */
[----:B------:R-:W-:Y:S05]  /*5980*/  CALL.REL.NOINC `($__internal_134_$__cuda_sm20_div_s64) ;  /* 0x0000000c00e87944 */ /* 0x000fea0003c00000 */
[----:B------:R-:W-:-:S07]  /*5990*/  MOV R3, R5 ;  /* 0x0000000500037202 */ /* 0x000fce0000000f00 */
.L_x_6107:
[----:B------:R-:W-:Y:S05]  /*59a0*/  BSYNC.RECONVERGENT B1 ;  /* 0x0000000000017941 */ /* 0x000fea0003800200 */
.L_x_6105:
        /* <DEDUP_REMOVED lines=16> */
.L_x_6108:
[----:B------:R-:W0:Y:S02]  /*5ab0*/  LDS.64 R4, [R3] ;  /* 0x0000000003047984 */ /* 0x000e240000000a00 */
[----:B0----5:R-:W-:-:S04]  /*5ac0*/  IADD3 R6, P0, PT, R8, R4, RZ ;  /* 0x0000000408067210 */ /* 0x021fc80007f1e0ff */
[----:B------:R-:W-:-:S08]  /*5ad0*/  IADD3.X R7, PT, PT, R9, R5, RZ, P0, !PT ;  /* 0x0000000509077210 */ /* 0x000fd000007fe4ff */
[----:B------:R-:W0:Y:S02]  /*5ae0*/  ATOMS.CAST.SPIN.64 P0, [R3], R4, R6 ;  /* 0x000000040300758d */ /* 0x000e240001800406 */
[----:B0-----:R-:W-:Y:S05]  /*5af0*/  @!P0 BRA `(.L_x_6108) ;  /* 0xfffffffc00ec8947 */ /* 0x001fea000383ffff */
.L_x_6104:
[----:B------:R-:W-:Y:S05]  /*5b00*/  BSYNC.RECONVERGENT B0 ;  /* 0x0000000000007941 */ /* 0x000fea0003800200 */
.L_x_6103:
        /* <DEDUP_REMOVED lines=47> */
.L_x_6112:
[----:B------:R-:W-:Y:S01]  /*5e00*/  MOV R7, R4 ;  /* 0x0000000400077202 */ /* 0x000fe20000000f00 */
[----:B------:R-:W-:Y:S01]  /*5e10*/  IMAD.MOV.U32 R5, RZ, RZ, R2 ;  /* 0x000000ffff057224 */ /* 0x000fe200078e0002 */
[----:B------:R-:W-:Y:S02]  /*5e20*/  MOV R4, R28 ;  /* 0x0000001c00047202 */ /* 0x000fe40000000f00 */
[----:B------:R-:W-:-:S07]  /*5e30*/  MOV R3, 0x5e50 ;  /* 0x00005e5000037802 */ /* 0x000fce0000000f00 */
[----:B------:R-:W-:Y:S05]  /*5e40*/  CALL.REL.NOINC `($__internal_134_$__cuda_sm20_div_s64) ;  /* 0x0000000800b87944 */ /* 0x000fea0003c00000 */
[----:B------:R-:W-:-:S07]  /*5e50*/  IMAD.MOV.U32 R3, RZ, RZ, R5 ;  /* 0x000000ffff037224 */ /* 0x000fce00078e0005 */
.L_x_6113:
[----:B------:R-:W-:Y:S05]  /*5e60*/  BSYNC.RECONVERGENT B1 ;  /* 0x0000000000017941 */ /* 0x000fea0003800200 */
.L_x_6111:
        /* <DEDUP_REMOVED lines=16> */
.L_x_6114:
[----:B------:R-:W0:Y:S02]  /*5f70*/  LDS.64 R4, [R3] ;  /* 0x0000000003047984 */ /* 0x000e240000000a00 */
[----:B0----5:R-:W-:-:S05]  /*5f80*/  IADD3 R6, P0, PT, R8, R4, RZ ;  /* 0x0000000408067210 */ /* 0x021fca0007f1e0ff */
[----:B------:R-:W-:-:S07]  /*5f90*/  IMAD.X R7, R9, 0x1, R5, P0 ;  /* 0x0000000109077824 */ /* 0x000fce00000e0605 */
[----:B------:R-:W0:Y:S02]  /*5fa0*/  ATOMS.CAST.SPIN.64 P0, [R3], R4, R6 ;  /* 0x000000040300758d */ /* 0x000e240001800406 */
[----:B0-----:R-:W-:Y:S05]  /*5fb0*/  @!P0 BRA `(.L_x_6114) ;  /* 0xfffffffc00ec8947 */ /* 0x001fea000383ffff */
.L_x_6110:
[----:B------:R-:W-:Y:S05]  /*5fc0*/  BSYNC.RECONVERGENT B0 ;  /* 0x0000000000007941 */ /* 0x000fea0003800200 */
.L_x_6109:
[----:B------:R-:W0:Y:S01]  /*5fd0*/  LDCU.64 UR6, c[0x0][0x878] ;  /* 0x00010f00ff0677ac */ /* 0x000e220008000a00 */
[----:B------:R-:W-:-:S04]  /*5fe0*/  IADD3 R23, P0, PT, R31, R23, RZ ;  /* 0x000000171f177210 */ /* 0x000fc80007f1e0ff */
[----:B------:R-:W-:Y:S02]  /*5ff0*/  IADD3.X R27, PT, PT, RZ, R27, RZ, P0, !PT ;  /* 0x0000001bff1b7210 */ /* 0x000fe400007fe4ff */
[----:B0-----:R-:W-:-:S04]  /*6000*/  ISETP.GE.U32.AND P0, PT, R23, UR6, PT ;  /* 0x0000000617007c0c */ /* 0x001fc8000bf06070 */
[----:B------:R-:W-:-:S13]  /*6010*/  ISETP.GE.AND.EX P0, PT, R27, UR7, PT, P0 ;  /* 0x000000071b007c0c */ /* 0x000fda000bf06300 */
[----:B------:R-:W-:Y:S05]  /*6020*/  @!P0 BRA `(.L_x_6115) ;  /* 0xffffffec002c8947 */ /* 0x000fea000383ffff */
.L_x_6019:
        /* <DEDUP_REMOVED lines=40> */
.L_x_6117:
[----:B------:R-:W-:Y:S01]  /*62b0*/  MOV R3, R8 ;  /* 0x0000000800037202 */ /* 0x000fe20000000f00 */
[----:B------:R-:W-:Y:S01]  /*62c0*/  IMAD.MOV.U32 R9, RZ, RZ, R29 ;  /* 0x000000ffff097224 */ /* 0x000fe200078e001d */
[----:B------:R-:W-:-:S07]  /*62d0*/  MOV R8, 0x62f0 ;  /* 0x000062f000087802 */ /* 0x000fce0000000f00 */
[----:B------:R-:W-:Y:S05]  /*62e0*/  CALL.REL.NOINC `($__internal_135_$__cuda_sm20_div_u64) ;  /* 0x0000000800ec7944 */ /* 0x000fea0003c00000 */
[----:B------:R-:W-:Y:S01]  /*62f0*/  MOV R4, R0 ;  /* 0x0000000000047202 */ /* 0x000fe20000000f00 */
[----:B------:R-:W-:-:S07]  /*6300*/  IMAD.MOV.U32 R5, RZ, RZ, R3 ;  /* 0x000000ffff057224 */ /* 0x000fce00078e0003 */
.L_x_6118:
[----:B------:R-:W-:Y:S05]  /*6310*/  BSYNC.RECONVERGENT B0 ;  /* 0x0000000000007941 */ /* 0x000fea0003800200 */
.L_x_6116:
        /* <DEDUP_REMOVED lines=28> */
.L_x_6121:
        /* <DEDUP_REMOVED lines=14> */
.L_x_6120:
[----:B------:R-:W-:Y:S05]  /*65c0*/  BSYNC.RECONVERGENT B0 ;  /* 0x0000000000007941 */ /* 0x000fea0003800200 */
.L_x_6119:
[----:B------:R-:W-:Y:S05]  /*65d0*/  @!P0 EXIT ;  /* 0x000000000000894d */ /* 0x000fea0003800000 */
[----:B------:R-:W1:Y:S01]  /*65e0*/  S2UR UR5, SR_CgaCtaId ;  /* 0x00000000000579c3 */ /* 0x000e620000008800 */
[----:B------:R-:W-:Y:S01]  /*65f0*/  UMOV UR4, 0x400 ;  /* 0x0000040000047882 */ /* 0x000fe20000000000 */
[----:B------:R-:W2:Y:S01]  /*6600*/  LDCU.64 UR6, c[0x0][0x450] ;  /* 0x00008a00ff0677ac */ /* 0x000ea20008000a00 */
[----:B------:R-:W3:Y:S02]  /*6610*/  LDCU.128 UR12, c[0x0][0x380] ;  /* 0x00007000ff0c77ac */ /* 0x000ee40008000c00 */
[----:B-123--:R-:W-:-:S12]  /*6620*/  ULEA UR4, UR5, UR4, 0x18 ;  /* 0x0000000405047291 */ /* 0x00efd8000f8ec0ff */
.L_x_6122:
        /* <DEDUP_REMOVED lines=48> */
        .weak           $__internal_134_$__cuda_sm20_div_s64
        .type           $__internal_134_$__cuda_sm20_div_s64,@function
        .size           $__internal_134_$__cuda_sm20_div_s64,($__internal_135_$__cuda_sm20_div_u64 - $__internal_134_$__cuda_sm20_div_s64)
$__internal_134_$__cuda_sm20_div_s64:
        /* <DEDUP_REMOVED lines=86> */
[----:B------:R-:W-:Y:S06]  /*6e90*/  RET.REL.NODEC R8 `(_ZN2at4cuda17kernelHistogram1DIlhlLi1ELi2ELin1ELNS0_23CUDAHistogramMemoryTypeE0EZNS0_21CUDA_tensor_histogramIlhLb0EEEbNS_6TensorES4_S4_lNS_14AccumulateTypeIT0_Lb1EE4typeES8_NS0_13TensorArgTypeES9_S9_EUllE_EEvNS0_6detail10TensorInfoIT_T1_EESF_NSC_IKS6_SE_EElS8_S8_SE_T6_) ;  /* 0xffffff9008587950 */ /* 0x000fec0003c3ffff */
        .weak           $__internal_135_$__cuda_sm20_div_u64
        .type           $__internal_135_$__cuda_sm20_div_u64,@function
        .size           $__internal_135_$__cuda_sm20_div_u64,(.L_x_6511 - $__internal_135_$__cuda_sm20_div_u64)
$__internal_135_$__cuda_sm20_div_u64:
        /* <DEDUP_REMOVED lines=72> */
[----:B------:R-:W-:Y:S06]  /*7320*/  RET.REL.NODEC R4 `(_ZN2at4cuda17kernelHistogram1DIlhlLi1ELi2ELin1ELNS0_23CUDAHistogramMemoryTypeE0EZNS0_21CUDA_tensor_histogramIlhLb0EEEbNS_6TensorES4_S4_lNS_14AccumulateTypeIT0_Lb1EE4typeES8_NS0_13TensorArgTypeES9_S9_EUllE_EEvNS0_6detail10TensorInfoIT_T1_EESF_NSC_IKS6_SE_EElS8_S8_SE_T6_) ;  /* 0xffffff8c04347950 */ /* 0x000fec0003c3ffff */
.L_x_6123:
        /* <DEDUP_REMOVED lines=13> */
.L_x_6511:


//--------------------- .text._ZN2at4cuda17kernelHistogram1DIfhlLi1ELi2ELin1ELNS0_23CUDAHistogramMemoryTypeE1EZNS0_21CUDA_tensor_histogramIfhLb1EEEbNS_6TensorES4_S4_lNS_14AccumulateTypeIT0_Lb1EE4typeES8_NS0_13TensorArgTypeES9_S9_EUllE0_EEvNS0_6detail10TensorInfoIT_T1_EESF_NSC_IKS6_SE_EElS8_S8_SE_T6_ --------------------------
	.section	.text._ZN2at4cuda17kernelHistogram1DIfhlLi1ELi2ELin1ELNS0_23CUDAHistogramMemoryTypeE1EZNS0_21CUDA_tensor_histogramIfhLb1EEEbNS_6TensorES4_S4_lNS_14AccumulateTypeIT0_Lb1EE4typeES8_NS0_13TensorArgTypeES9_S9_EUllE0_EEvNS0_6detail10TensorInfoIT_T1_EESF_NSC_IKS6_SE_EElS8_S8_SE_T6_,"ax",@progbits
	.align	128
        .global         _ZN2at4cuda17kernelHistogram1DIfhlLi1ELi2ELin1ELNS0_23CUDAHistogramMemoryTypeE1EZNS0_21CUDA_tensor_histogramIfhLb1EEEbNS_6TensorES4_S4_lNS_14AccumulateTypeIT0_Lb1EE4typeES8_NS0_13TensorArgTypeES9_S9_EUllE0_EEvNS0_6detail10TensorInfoIT_T1_EESF_NSC_IKS6_SE_EElS8_S8_SE_T6_
        .type           _ZN2at4cuda17kernelHistogram1DIfhlLi1ELi2ELin1ELNS0_23CUDAHistogramMemoryTypeE1EZNS0_21CUDA_tensor_histogramIfhLb1EEEbNS_6TensorES4_S4_lNS_14AccumulateTypeIT0_Lb1EE4typeES8_NS0_13TensorArgTypeES9_S9_EUllE0_EEvNS0_6detail10TensorInfoIT_T1_EESF_NSC_IKS6_SE_EElS8_S8_SE_T6_,@function
        .size           _ZN2at4cuda17kernelHistogram1DIfhlLi1ELi2ELin1ELNS0_23CUDAHistogramMemoryTypeE1EZNS0_21CUDA_tensor_histogramIfhLb1EEEbNS_6TensorES4_S4_lNS_14AccumulateTypeIT0_Lb1EE4typeES8_NS0_13TensorArgTypeES9_S9_EUllE0_EEvNS0_6detail10TensorInfoIT_T1_EESF_NSC_IKS6_SE_EElS8_S8_SE_T6_,(.L_x_6512 - _ZN2at4cuda17kernelHistogram1DIfhlLi1ELi2ELin1ELNS0_23CUDAHistogramMemoryTypeE1EZNS0_21CUDA_tensor_histogramIfhLb1EEEbNS_6TensorES4_S4_lNS_14AccumulateTypeIT0_Lb1EE4typeES8_NS0_13TensorArgTypeES9_S9_EUllE0_EEvNS0_6detail10TensorInfoIT_T1_EESF_NSC_IKS6_SE_EElS8_S8_SE_T6_)
        .other          _ZN2at4cuda17kernelHistogram1DIfhlLi1ELi2ELin1ELNS0_23CUDAHistogramMemoryTypeE1EZNS0_21CUDA_tensor_histogramIfhLb1EEEbNS_6TensorES4_S4_lNS_14AccumulateTypeIT0_Lb1EE4typeES8_NS0_13TensorArgTypeES9_S9_EUllE0_EEvNS0_6detail10TensorInfoIT_T1_EESF_NSC_IKS6_SE_EElS8_S8_SE_T6_,@"STO_CUDA_ENTRY STV_DEFAULT"
_ZN2at4cuda17kernelHistogram1DIfhlLi1ELi2ELin1ELNS0_23CUDAHistogramMemoryTypeE1EZNS0_21CUDA_tensor_histogramIfhLb1EEEbNS_6TensorES4_S4_lNS_14AccumulateTypeIT0_Lb1EE4typeES8_NS0_13TensorArgTypeES9_S9_EUllE0_EEvNS0_6detail10TensorInfoIT_T1_EESF_NSC_IKS6_SE_EElS8_S8_SE_T6_:
.text._ZN2at4cuda17kernelHistogram1DIfhlLi1ELi2ELin1ELNS0_23CUDAHistogramMemoryTypeE1EZNS0_21CUDA_tensor_histogramIfhLb1EEEbNS_6TensorES4_S4_lNS_14AccumulateTypeIT0_Lb1EE4typeES8_NS0_13TensorArgTypeES9_S9_EUllE0_EEvNS0_6detail10TensorInfoIT_T1_EESF_NSC_IKS6_SE_EElS8_S8_SE_T6_:
        /* <DEDUP_REMOVED lines=22> */
.L_x_6179:
        /* <DEDUP_REMOVED lines=24> */
.L_x_6150:
        /* <DEDUP_REMOVED lines=33> */
.L_x_6127:
[----:B------:R-:W-:Y:S01]  /*04f0*/  MOV R24, R14 ;  /* 0x0000000e00187202 */ /* 0x000fe20000000f00 */
[----:B------:R-:W-:Y:S01]  /*0500*/  IMAD.MOV.U32 R20, RZ, RZ, R9 ;  /* 0x000000ffff147224 */ /* 0x000fe200078e0009 */
[----:B------:R-:W-:Y:S01]  /*0510*/  MOV R11, R16 ;  /* 0x00000010000b7202 */ /* 0x000fe20000000f00 */
[----:B------:R-:W-:Y:S01]  /*0520*/  IMAD.MOV.U32 R10, RZ, RZ, R17 ;  /* 0x000000ffff0a7224 */ /* 0x000fe200078e0011 */
[----:B------:R-:W-:-:S07]  /*0530*/  MOV R7, 0x550 ;  /* 0x0000055000077802 */ /* 0x000fce0000000f00 */
[----:B------:R-:W-:Y:S05]  /*0540*/  CALL.REL.NOINC `($__internal_136_$__cuda_sm20_div_s64) ;  /* 0x0000003400f87944 */ /* 0x000fea0003c00000 */
        /* <DEDUP_REMOVED lines=10> */
.L_x_6128:
[----:B------:R-:W-:Y:S05]  /*05f0*/  BSYNC.RECONVERGENT B0 ;  /* 0x0000000000007941 */ /* 0x000fea0003800200 */
.L_x_6126:
        /* <DEDUP_REMOVED lines=38> */
.L_x_6130:
[----:B------:R-:W-:Y:S01]  /*0860*/  MOV R24, R30 ;  /* 0x0000001e00187202 */ /* 0x000fe20000000f00 */
[----:B------:R-:W-:Y:S01]  /*0870*/  IMAD.MOV.U32 R20, RZ, RZ, R31 ;  /* 0x000000ffff147224 */ /* 0x000fe200078e001f */
[----:B------:R-:W-:Y:S01]  /*0880*/  MOV R11, R16 ;  /* 0x00000010000b7202 */ /* 0x000fe20000000f00 */
[----:B------:R-:W-:Y:S01]  /*0890*/  IMAD.MOV.U32 R10, RZ, RZ, R17 ;  /* 0x000000ffff0a7224 */ /* 0x000fe200078e0011 */
[----:B------:R-:W-:-:S07]  /*08a0*/  MOV R7, 0x8c0 ;  /* 0x000008c000077802 */ /* 0x000fce0000000f00 */
[----:B------:R-:W-:Y:S05]  /*08b0*/  CALL.REL.NOINC `($__internal_136_$__cuda_sm20_div_s64) ;  /* 0x00000034001c7944 */ /* 0x000fea0003c00000 */
        /* <DEDUP_REMOVED lines=11> */
.L_x_6131:
[----:B------:R-:W-:Y:S05]  /*0970*/  BSYNC.RECONVERGENT B0 ;  /* 0x0000000000007941 */ /* 0x000fea0003800200 */
.L_x_6129:
        /* <DEDUP_REMOVED lines=38> */
.L_x_6133:
[----:B------:R-:W-:Y:S01]  /*0be0*/  IMAD.MOV.U32 R24, RZ, RZ, R16 ;  /* 0x000000ffff187224 */ /* 0x000fe200078e0010 */
[----:B------:R-:W-:Y:S01]  /*0bf0*/  MOV R20, R17 ;  /* 0x0000001100147202 */ /* 0x000fe20000000f00 */
[----:B------:R-:W-:Y:S01]  /*0c00*/  IMAD.MOV.U32 R11, RZ, RZ, R12 ;  /* 0x000000ffff0b7224 */ /* 0x000fe200078e000c */
[----:B------:R-:W-:Y:S02]  /*0c10*/  MOV R10, R13 ;  /* 0x0000000d000a7202 */ /* 0x000fe40000000f00 */
[----:B------:R-:W-:-:S07]  /*0c20*/  MOV R7, 0xc40 ;  /* 0x00000c4000077802 */ /* 0x000fce0000000f00 */
[----:B------:R-:W-:Y:S05]  /*0c30*/  CALL.REL.NOINC `($__internal_136_$__cuda_sm20_div_s64) ;  /* 0x00000030003c7944 */ /* 0x000fea0003c00000 */
        /* <DEDUP_REMOVED lines=11> */
.L_x_6134:
[----:B------:R-:W-:Y:S05]  /*0cf0*/  BSYNC.RECONVERGENT B0 ;  /* 0x0000000000007941 */ /* 0x000fea0003800200 */
.L_x_6132:
        /* <DEDUP_REMOVED lines=37> */
.L_x_6136:
        /* <DEDUP_REMOVED lines=17> */
.L_x_6137:
[----:B------:R-:W-:Y:S05]  /*1060*/  BSYNC.RECONVERGENT B0 ;  /* 0x0000000000007941 */ /* 0x000fea0003800200 */
.L_x_6135:
        /* <DEDUP_REMOVED lines=38> */
.L_x_6139:
        /* <DEDUP_REMOVED lines=17> */
.L_x_6140:
[----:B------:R-:W-:Y:S05]  /*13e0*/  BSYNC.RECONVERGENT B0 ;  /* 0x0000000000007941 */ /* 0x000fea0003800200 */
.L_x_6138:
        /* <DEDUP_REMOVED lines=38> */
.L_x_6142:
        /* <DEDUP_REMOVED lines=17> */
.L_x_6143:
[----:B------:R-:W-:Y:S05]  /*1760*/  BSYNC.RECONVERGENT B0 ;  /* 0x0000000000007941 */ /* 0x000fea0003800200 */
.L_x_6141:
        /* <DEDUP_REMOVED lines=39> */
.L_x_6145:
        /* <DEDUP_REMOVED lines=17> */
.L_x_6146:
[----:B------:R-:W-:Y:S05]  /*1af0*/  BSYNC.RECONVERGENT B0 ;  /* 0x0000000000007941 */ /* 0x000fea0003800200 */
.L_x_6144:
        /* <DEDUP_REMOVED lines=38> */
.L_x_6148:
        /* <DEDUP_REMOVED lines=17> */
.L_x_6149:
[----:B------:R-:W-:Y:S05]  /*1e70*/  BSYNC.RECONVERGENT B0 ;  /* 0x0000000000007941 */ /* 0x000fea0003800200 */
.L_x_6147:
        /* <DEDUP_REMOVED lines=11> */
.L_x_6125:
        /* <DEDUP_REMOVED lines=35> */
.L_x_6153:
        /* <DEDUP_REMOVED lines=16> */
.L_x_6154:
[----:B------:R-:W-:Y:S05]  /*2260*/  BSYNC.RECONVERGENT B0 ;  /* 0x0000000000007941 */ /* 0x000fea0003800200 */
.L_x_6152:
        /* <DEDUP_REMOVED lines=38> */
.L_x_6156:
        /* <DEDUP_REMOVED lines=17> */
.L_x_6157:
[----:B------:R-:W-:Y:S05]  /*25e0*/  BSYNC.RECONVERGENT B0 ;  /* 0x0000000000007941 */ /* 0x000fea0003800200 */
.L_x_6155:
        /* <DEDUP_REMOVED lines=38> */
.L_x_6159:
        /* <DEDUP_REMOVED lines=17> */
.L_x_6160:
[----:B------:R-:W-:Y:S05]  /*2960*/  BSYNC.RECONVERGENT B0 ;  /* 0x0000000000007941 */ /* 0x000fea0003800200 */
.L_x_6158:
        /* <DEDUP_REMOVED lines=38> */
.L_x_6162:
        /* <DEDUP_REMOVED lines=17> */
.L_x_6163:
[----:B------:R-:W-:Y:S05]  /*2ce0*/  BSYNC.RECONVERGENT B0 ;  /* 0x0000000000007941 */ /* 0x000fea0003800200 */
.L_x_6161:
        /* <DEDUP_REMOVED lines=8> */
.L_x_6151:
        /* <DEDUP_REMOVED lines=36> */
.L_x_6166:
[----:B------:R-:W-:Y:S01]  /*2fb0*/  IMAD.MOV.U32 R24, RZ, RZ, R14 ;  /* 0x000000ffff187224 */ /* 0x000fe200078e000e */
[----:B------:R-:W-:Y:S01]  /*2fc0*/  MOV R20, R9 ;  /* 0x0000000900147202 */ /* 0x000fe20000000f00 */
[----:B------:R-:W-:Y:S01]  /*2fd0*/  IMAD.MOV.U32 R11, RZ, RZ, R16 ;  /* 0x000000ffff0b7224 */ /* 0x000fe200078e0010 */
[----:B------:R-:W-:Y:S02]  /*2fe0*/  MOV R10, R17 ;  /* 0x00000011000a7202 */ /* 0x000fe40000000f00 */
[----:B------:R-:W-:-:S07]  /*2ff0*/  MOV R7, 0x3010 ;  /* 0x0000301000077802 */ /* 0x000fce0000000f00 */
[----:B------:R-:W-:Y:S05]  /*3000*/  CALL.REL.NOINC `($__internal_136_$__cuda_sm20_div_s64) ;  /* 0x0000000c00487944 */ /* 0x000fea0003c00000 */
        /* <DEDUP_REMOVED lines=10> */
.L_x_6167:
[----:B------:R-:W-:Y:S05]  /*30b0*/  BSYNC.RECONVERGENT B0 ;  /* 0x0000000000007941 */ /* 0x000fea0003800200 */
.L_x_6165:
        /* <DEDUP_REMOVED lines=39> */
.L_x_6169:
        /* <DEDUP_REMOVED lines=17> */
.L_x_6170:
[----:B------:R-:W-:Y:S05]  /*3440*/  BSYNC.RECONVERGENT B0 ;  /* 0x0000000000007941 */ /* 0x000fea0003800200 */
.L_x_6168:
[----:B------:R0:W1:Y:S02]  /*3450*/  LDC.64 R6, c[0x0][R4+0x450] ;  /* 0x0001140004067b82 */ /* 0x0000640000000a00 */
[----:B0-----:R-:W-:Y:S02]  /*3460*/  IMAD.MOV.U32 R4, RZ, RZ, R28 ;  /* 0x000000ffff047224 */ /* 0x001fe400078e001c */
[-C--:B-1----:R-:W-:Y:S02]  /*3470*/  IMAD R7, R7, R15.reuse, RZ ;  /* 0x0000000f07077224 */ /* 0x082fe400078e02ff */
[----:B------:R-:W-:-:S04]  /*3480*/  IMAD.WIDE.U32 R10, R6, R15, R4 ;  /* 0x0000000f060a7225 */ /* 0x000fc800078e0004 */
[----:B------:R-:W-:Y:S01]  /*3490*/  IMAD R7, R6, R17, R7 ;  /* 0x0000001106077224 */ /* 0x000fe200078e0207 */
[----:B------:R-:W-:-:S03]  /*34a0*/  MOV R12, R10 ;  /* 0x0000000a000c7202 */ /* 0x000fc60000000f00 */
[----:B------:R-:W-:-:S07]  /*34b0*/  IMAD.IADD R8, R11, 0x1, R7 ;  /* 0x000000010b087824 */ /* 0x000fce00078e0207 */
.L_x_6164:
        /* <DEDUP_REMOVED lines=35> */
.L_x_6172:
        /* <DEDUP_REMOVED lines=15> */
.L_x_6173:
[----:B------:R-:W-:Y:S05]  /*37e0*/  BSYNC.RECONVERGENT B0 ;  /* 0x0000000000007941 */ /* 0x000fea0003800200 */
.L_x_6171:
[----:B------:R-:W0:Y:S01]  /*37f0*/  LDC.64 R4, c[0x0][R4+0x450] ;  /* 0x0001140004047b82 */ /* 0x000e220000000a00 */
[----:B------:R-:W-:Y:S02]  /*3800*/  IMAD.MOV.U32 R13, RZ, RZ, R8 ;  /* 0x000000ffff0d7224 */ /* 0x000fe400078e0008 */
[-C--:B0-----:R-:W-:Y:S02]  /*3810*/  IMAD R5, R5, R6.reuse, RZ ;  /* 0x0000000605057224 */ /* 0x081fe400078e02ff */
[----:B------:R-:W-:-:S04]  /*3820*/  IMAD.WIDE.U32 R12, R4, R6, R12 ;  /* 0x00000006040c7225 */ /* 0x000fc800078e000c */
[----:B------:R-:W-:-:S05]  /*3830*/  IMAD R5, R4, R15, R5 ;  /* 0x0000000f04057224 */ /* 0x000fca00078e0205 */
[----:B------:R-:W-:-:S07]  /*3840*/  IADD3 R8, PT, PT, R13, R5, RZ ;  /* 0x000000050d087210 */ /* 0x000fce0007ffe0ff */
.L_x_6124:
        /* <DEDUP_REMOVED lines=47> */
.L_x_6177:
[----:B------:R-:W-:Y:S01]  /*3b40*/  IMAD.U32 R11, RZ, RZ, UR6 ;  /* 0x00000006ff0b7e24 */ /* 0x000fe2000f8e00ff */
[----:B------:R-:W-:Y:S02]  /*3b50*/  MOV R10, UR7 ;  /* 0x00000007000a7c02 */ /* 0x000fe40008000f00 */
[----:B------:R-:W-:-:S07]  /*3b60*/  MOV R7, 0x3b80 ;  /* 0x00003b8000077802 */ /* 0x000fce0000000f00 */
[----:B------:R-:W-:Y:S05]  /*3b70*/  CALL.REL.NOINC `($__internal_136_$__cuda_sm20_div_s64) ;  /* 0x00000000006c7944 */ /* 0x000fea0003c00000 */
[----:B------:R-:W-:-:S07]  /*3b80*/  IMAD.MOV.U32 R5, RZ, RZ, R10 ;  /* 0x000000ffff057224 */ /* 0x000fce00078e000a */
.L_x_6178:
[----:B------:R-:W-:Y:S05]  /*3b90*/  BSYNC.RECONVERGENT B1 ;  /* 0x0000000000017941 */ /* 0x000fea0003800200 */
.L_x_6176:
        /* <DEDUP_REMOVED lines=17> */
.L_x_6175:
[----:B------:R-:W-:Y:S05]  /*3cb0*/  BSYNC.RECONVERGENT B0 ;  /* 0x0000000000007941 */ /* 0x000fea0003800200 */
.L_x_6174:
[----:B------:R-:W1:Y:S01]  /*3cc0*/  LDCU.64 UR14, c[0x0][0x878] ;  /* 0x00010f00ff0e77ac */ /* 0x000e620008000a00 */
[----:B------:R-:W-:-:S05]  /*3cd0*/  IADD3 R0, P0, PT, R3, R0, RZ ;  /* 0x0000000003007210 */ /* 0x000fca0007f1e0ff */
[----:B------:R-:W-:Y:S01]  /*3ce0*/  IMAD.X R2, RZ, RZ, R2, P0 ;  /* 0x000000ffff027224 */ /* 0x000fe200000e0602 */
[----:B-1----:R-:W-:-:S04]  /*3cf0*/  ISETP.GE.U32.AND P0, PT, R0, UR14, PT ;  /* 0x0000000e00007c0c */ /* 0x002fc8000bf06070 */
[----:B------:R-:W-:-:S13]  /*3d00*/  ISETP.GE.AND.EX P0, PT, R2, UR15, PT, P0 ;  /* 0x0000000f02007c0c */ /* 0x000fda000bf06300 */
[----:B------:R-:W-:Y:S05]  /*3d10*/  @!P0 BRA `(.L_x_6179) ;  /* 0xffffffc400108947 */ /* 0x000fea000383ffff */
[----:B------:R-:W-:Y:S05]  /*3d20*/  EXIT ;  /* 0x000000000000794d */ /* 0x000fea0003800000 */
        .weak           $__internal_136_$__cuda_sm20_div_s64
        .type           $__internal_136_$__cuda_sm20_div_s64,@function
        .size           $__internal_136_$__cuda_sm20_div_s64,(.L_x_6512 - $__internal_136_$__cuda_sm20_div_s64)
$__internal_136_$__cuda_sm20_div_s64:
        /* <DEDUP_REMOVED lines=86> */
[----:B------:R-:W-:Y:S05]  /*4290*/  RET.REL.NODEC R6 `(_ZN2at4cuda17kernelHistogram1DIfhlLi1ELi2ELin1ELNS0_23CUDAHistogramMemoryTypeE1EZNS0_21CUDA_tensor_histogramIfhLb1EEEbNS_6TensorES4_S4_lNS_14AccumulateTypeIT0_Lb1EE4typeES8_NS0_13TensorArgTypeES9_S9_EUllE0_EEvNS0_6detail10TensorInfoIT_T1_EESF_NSC_IKS6_SE_EElS8_S8_SE_T6_) ;  /* 0xffffffbc06587950 */ /* 0x000fea0003c3ffff */
.L_x_6180:
        /* <DEDUP_REMOVED lines=14> */
.L_x_6512:


//--------------------- .text._ZN2at4cuda17kernelHistogram1DIfhlLi1ELi2ELin1ELNS0_23CUDAHistogramMemoryTypeE0EZNS0_21CUDA_tensor_histogramIfhLb1EEEbNS_6TensorES4_S4_lNS_14AccumulateTypeIT0_Lb1EE4typeES8_NS0_13TensorArgTypeES9_S9_EUllE0_EEvNS0_6detail10TensorInfoIT_T1_EESF_NSC_IKS6_SE_EElS8_S8_SE_T6_ --------------------------
	.section	.text._ZN2at4cuda17kernelHistogram1DIfhlLi1ELi2ELin1ELNS0_23CUDAHistogramMemoryTypeE0EZNS0_21CUDA_tensor_histogramIfhLb1EEEbNS_6TensorES4_S4_lNS_14AccumulateTypeIT0_Lb1EE4typeES8_NS0_13TensorArgTypeES9_S9_EUllE0_EEvNS0_6detail10TensorInfoIT_T1_EESF_NSC_IKS6_SE_EElS8_S8_SE_T6_,"ax",@progbits
	.align	128
        .global         _ZN2at4cuda17kernelHistogram1DIfhlLi1ELi2ELin1ELNS0_23CUDAHistogramMemoryTypeE0EZNS0_21CUDA_tensor_histogramIfhLb1EEEbNS_6TensorES4_S4_lNS_14AccumulateTypeIT0_Lb1EE4typeES8_NS0_13TensorArgTypeES9_S9_EUllE0_EEvNS0_6detail10TensorInfoIT_T1_EESF_NSC_IKS6_SE_EElS8_S8_SE_T6_
        .type           _ZN2at4cuda17kernelHistogram1DIfhlLi1ELi2ELin1ELNS0_23CUDAHistogramMemoryTypeE0EZNS0_21CUDA_tensor_histogramIfhLb1EEEbNS_6TensorES4_S4_lNS_14AccumulateTypeIT0_Lb1EE4typeES8_NS0_13TensorArgTypeES9_S9_EUllE0_EEvNS0_6detail10TensorInfoIT_T1_EESF_NSC_IKS6_SE_EElS8_S8_SE_T6_,@function
        .size           _ZN2at4cuda17kernelHistogram1DIfhlLi1ELi2ELin1ELNS0_23CUDAHistogramMemoryTypeE0EZNS0_21CUDA_tensor_histogramIfhLb1EEEbNS_6TensorES4_S4_lNS_14AccumulateTypeIT0_Lb1EE4typeES8_NS0_13TensorArgTypeES9_S9_EUllE0_EEvNS0_6detail10TensorInfoIT_T1_EESF_NSC_IKS6_SE_EElS8_S8_SE_T6_,(.L_x_6514 - _ZN2at4cuda17kernelHistogram1DIfhlLi1ELi2ELin1ELNS0_23CUDAHistogramMemoryTypeE0EZNS0_21CUDA_tensor_histogramIfhLb1EEEbNS_6TensorES4_S4_lNS_14AccumulateTypeIT0_Lb1EE4typeES8_NS0_13TensorArgTypeES9_S9_EUllE0_EEvNS0_6detail10TensorInfoIT_T1_EESF_NSC_IKS6_SE_EElS8_S8_SE_T6_)
        .other          _ZN2at4cuda17kernelHistogram1DIfhlLi1ELi2ELin1ELNS0_23CUDAHistogramMemoryTypeE0EZNS0_21CUDA_tensor_histogramIfhLb1EEEbNS_6TensorES4_S4_lNS_14AccumulateTypeIT0_Lb1EE4typeES8_NS0_13TensorArgTypeES9_S9_EUllE0_EEvNS0_6detail10TensorInfoIT_T1_EESF_NSC_IKS6_SE_EElS8_S8_SE_T6_,@"STO_CUDA_ENTRY STV_DEFAULT"
_ZN2at4cuda17kernelHistogram1DIfhlLi1ELi2ELin1ELNS0_23CUDAHistogramMemoryTypeE0EZNS0_21CUDA_tensor_histogramIfhLb1EEEbNS_6TensorES4_S4_lNS_14AccumulateTypeIT0_Lb1EE4typeES8_NS0_13TensorArgTypeES9_S9_EUllE0_EEvNS0_6detail10TensorInfoIT_T1_EESF_NSC_IKS6_SE_EElS8_S8_SE_T6_:
.text._ZN2at4cuda17kernelHistogram1DIfhlLi1ELi2ELin1ELNS0_23CUDAHistogramMemoryTypeE0EZNS0_21CUDA_tensor_histogramIfhLb1EEEbNS_6TensorES4_S4_lNS_14AccumulateTypeIT0_Lb1EE4typeES8_NS0_13TensorArgTypeES9_S9_EUllE0_EEvNS0_6detail10TensorInfoIT_T1_EESF_NSC_IKS6_SE_EElS8_S8_SE_T6_:
        /* <DEDUP_REMOVED lines=44> */
.L_x_6184:
[----:B------:R-:W-:-:S07]  /*02c0*/  MOV R4, 0x2e0 ;  /* 0x000002e000047802 */ /* 0x000fce0000000f00 */
[----:B------:R-:W-:Y:S05]  /*02d0*/  CALL.REL.NOINC `($__internal_138_$__cuda_sm20_div_u64) ;  /* 0x0000004400d07944 */ /* 0x000fea0003c00000 */
[----:B------:R-:W-:Y:S01]  /*02e0*/  IMAD.MOV.U32 R4, RZ, RZ, R3 ;  /* 0x000000ffff047224 */ /* 0x000fe200078e0003 */
[----:B------:R-:W-:-:S07]  /*02f0*/  MOV R5, R6 ;  /* 0x0000000600057202 */ /* 0x000fce0000000f00 */
.L_x_6185:
[----:B------:R-:W-:Y:S05]  /*0300*/  BSYNC.RECONVERGENT B1 ;  /* 0x0000000000017941 */ /* 0x000fea0003800200 */
.L_x_6183:
        /* <DEDUP_REMOVED lines=19> */
.L_x_6188:
        /* <DEDUP_REMOVED lines=9> */
.L_x_6187:
[----:B------:R-:W-:Y:S05]  /*04d0*/  BSYNC.RECONVERGENT B1 ;  /* 0x0000000000017941 */ /* 0x000fea0003800200 */
.L_x_6186:
[----:B------:R-:W-:Y:S05]  /*04e0*/  @!P1 BRA `(.L_x_6182) ;  /* 0x0000000000409947 */ /* 0x000fea0003800000 */
[----:B------:R-:W0:Y:S01]  /*04f0*/  S2R R3, SR_CgaCtaId ;  /* 0x0000000000037919 */ /* 0x000e220000008800 */
[----:B------:R-:W-:-:S04]  /*0500*/  MOV R2, 0x400 ;  /* 0x0000040000027802 */ /* 0x000fc80000000f00 */
[----:B0-----:R-:W-:-:S07]  /*0510*/  LEA R4, R3, R2, 0x18 ;  /* 0x0000000203047211 */ /* 0x001fce00078ec0ff */
.L_x_6189:
        /* <DEDUP_REMOVED lines=13> */
.L_x_6182:
[----:B------:R-:W-:Y:S05]  /*05f0*/  BSYNC.RECONVERGENT B0 ;  /* 0x0000000000007941 */ /* 0x000fea0003800200 */
.L_x_6181:
        /* <DEDUP_REMOVED lines=21> */
.L_x_6247:
        /* <DEDUP_REMOVED lines=23> */
.L_x_6217:
        /* <DEDUP_REMOVED lines=33> */
.L_x_6194:
[----:B------:R-:W-:Y:S01]  /*0ad0*/  IMAD.MOV.U32 R33, RZ, RZ, R19 ;  /* 0x000000ffff217224 */ /* 0x000fe200078e0013 */
[----:B------:R-:W-:Y:S01]  /*0ae0*/  MOV R3, R20 ;  /* 0x0000001400037202 */ /* 0x000fe20000000f00 */
[----:B------:R-:W-:Y:S01]  /*0af0*/  IMAD.MOV.U32 R2, RZ, RZ, R21 ;  /* 0x000000ffff027224 */ /* 0x000fe200078e0015 */
[----:B------:R-:W-:-:S07]  /*0b00*/  MOV R27, 0xb20 ;  /* 0x00000b20001b7802 */ /* 0x000fce0000000f00 */
[----:B------:R-:W-:Y:S05]  /*0b10*/  CALL.REL.NOINC `($__internal_137_$__cuda_sm20_div_s64) ;  /* 0x0000003800647944 */ /* 0x000fea0003c00000 */
        /* <DEDUP_REMOVED lines=11> */
.L_x_6195:
[----:B------:R-:W-:Y:S05]  /*0bd0*/  BSYNC.RECONVERGENT B0 ;  /* 0x0000000000007941 */ /* 0x000fea0003800200 */
.L_x_6193:
        /* <DEDUP_REMOVED lines=39> */
.L_x_6197:
[----:B------:R-:W-:Y:S01]  /*0e50*/  MOV R33, R38 ;  /* 0x0000002600217202 */ /* 0x000fe20000000f00 */
[----:B------:R-:W-:Y:S01]  /*0e60*/  IMAD.MOV.U32 R4, RZ, RZ, R39 ;  /* 0x000000ffff047224 */ /* 0x000fe200078e0027 */
[----:B------:R-:W-:Y:S01]  /*0e70*/  MOV R2, R21 ;  /* 0x0000001500027202 */ /* 0x000fe20000000f00 */
[----:B------:R-:W-:Y:S01]  /*0e80*/  IMAD.MOV.U32 R3, RZ, RZ, R20 ;  /* 0x000000ffff037224 */ /* 0x000fe200078e0014 */
[----:B------:R-:W-:-:S07]  /*0e90*/  MOV R27, 0xeb0 ;  /* 0x00000eb0001b7802 */ /* 0x000fce0000000f00 */
[----:B------:R-:W-:Y:S05]  /*0ea0*/  CALL.REL.NOINC `($__internal_137_$__cuda_sm20_div_s64) ;  /* 0x0000003400807944 */ /* 0x000fea0003c00000 */
        /* <DEDUP_REMOVED lines=11> */
.L_x_6198:
[----:B------:R-:W-:Y:S05]  /*0f60*/  BSYNC.RECONVERGENT B0 ;  /* 0x0000000000007941 */ /* 0x000fea0003800200 */
.L_x_6196:
        /* <DEDUP_REMOVED lines=38> */
.L_x_6200:
[----:B------:R-:W-:Y:S01]  /*11d0*/  IMAD.MOV.U32 R33, RZ, RZ, R20 ;  /* 0x000000ffff217224 */ /* 0x000fe200078e0014 */
[----:B------:R-:W-:Y:S01]  /*11e0*/  MOV R3, R18 ;  /* 0x0000001200037202 */ /* 0x000fe20000000f00 */
[----:B------:R-:W-:Y:S01]  /*11f0*/  IMAD.MOV.U32 R4, RZ, RZ, R21 ;  /* 0x000000ffff047224 */ /* 0x000fe200078e0015 */
[----:B------:R-:W-:Y:S01]  /*1200*/  MOV R27, 0x1230 ;  /* 0x00001230001b7802 */ /* 0x000fe20000000f00 */
[----:B------:R-:W-:-:S07]  /*1210*/  IMAD.MOV.U32 R2, RZ, RZ, R19 ;  /* 0x000000ffff027224 */ /* 0x000fce00078e0013 */
        /* <DEDUP_REMOVED lines=12> */
.L_x_6201:
[----:B------:R-:W-:Y:S05]  /*12e0*/  BSYNC.RECONVERGENT B0 ;  /* 0x0000000000007941 */ /* 0x000fea0003800200 */
.L_x_6199:
        /* <DEDUP_REMOVED lines=37> */
.L_x_6203:
        /* <DEDUP_REMOVED lines=17> */
.L_x_6204:
[----:B------:R-:W-:Y:S05]  /*1650*/  BSYNC.RECONVERGENT B0 ;  /* 0x0000000000007941 */ /* 0x000fea0003800200 */
.L_x_6202:
        /* <DEDUP_REMOVED lines=38> */
.L_x_6206:
[----:B------:R-:W-:Y:S01]  /*18c0*/  IMAD.MOV.U32 R33, RZ, RZ, R20 ;  /* 0x000000ffff217224 */ /* 0x000fe200078e0014 */
[----:B------:R-:W-:Y:S01]  /*18d0*/  MOV R4, R21 ;  /* 0x0000001500047202 */ /* 0x000fe20000000f00 */
[----:B------:R-:W-:Y:S01]  /*18e0*/  IMAD.MOV.U32 R3, RZ, RZ, R18 ;  /* 0x000000ffff037224 */ /* 0x000fe200078e0012 */
[----:B------:R-:W-:Y:S02]  /*18f0*/  MOV R2, R19 ;  /* 0x0000001300027202 */ /* 0x000fe40000000f00 */
[----:B------:R-:W-:-:S07]  /*1900*/  MOV R27, 0x1920 ;  /* 0x00001920001b7802 */ /* 0x000fce0000000f00 */
[----:B------:R-:W-:Y:S05]  /*1910*/  CALL.REL.NOINC `($__internal_137_$__cuda_sm20_div_s64) ;  /* 0x0000002800e47944 */ /* 0x000fea0003c00000 */
        /* <DEDUP_REMOVED lines=11> */
.L_x_6207:
[----:B------:R-:W-:Y:S05]  /*19d0*/  BSYNC.RECONVERGENT B0 ;  /* 0x0000000000007941 */ /* 0x000fea0003800200 */
.L_x_6205:
        /* <DEDUP_REMOVED lines=38> */
.L_x_6209:
        /* <DEDUP_REMOVED lines=17> */
.L_x_6210:
[----:B------:R-:W-:Y:S05]  /*1d50*/  BSYNC.RECONVERGENT B0 ;  /* 0x0000000000007941 */ /* 0x000fea0003800200 */
.L_x_6208:
        /* <DEDUP_REMOVED lines=39> */
.L_x_6212:
        /* <DEDUP_REMOVED lines=17> */
.L_x_6213:
[----:B------:R-:W-:Y:S05]  /*20e0*/  BSYNC.RECONVERGENT B0 ;  /* 0x0000000000007941 */ /* 0x000fea0003800200 */
.L_x_6211:
        /* <DEDUP_REMOVED lines=38> */
.L_x_6215:
        /* <DEDUP_REMOVED lines=17> */
.L_x_6216:
[----:B------:R-:W-:Y:S05]  /*2460*/  BSYNC.RECONVERGENT B0 ;  /* 0x0000000000007941 */ /* 0x000fea0003800200 */
.L_x_6214:
        /* <DEDUP_REMOVED lines=11> */
.L_x_6192:
        /* <DEDUP_REMOVED lines=35> */
.L_x_6220:
        /* <DEDUP_REMOVED lines=16> */
.L_x_6221:
[----:B------:R-:W-:Y:S05]  /*2850*/  BSYNC.RECONVERGENT B0 ;  /* 0x0000000000007941 */ /* 0x000fea0003800200 */
.L_x_6219:
        /* <DEDUP_REMOVED lines=39> */
.L_x_6223:
        /* <DEDUP_REMOVED lines=17> */
.L_x_6224:
[----:B------:R-:W-:Y:S05]  /*2be0*/  BSYNC.RECONVERGENT B0 ;  /* 0x0000000000007941 */ /* 0x000fea0003800200 */
.L_x_6222:
        /* <DEDUP_REMOVED lines=38> */
.L_x_6226:
        /* <DEDUP_REMOVED lines=17> */
.L_x_6227:
[----:B------:R-:W-:Y:S05]  /*2f60*/  BSYNC.RECONVERGENT B0 ;  /* 0x0000000000007941 */ /* 0x000fea0003800200 */
.L_x_6225:
        /* <DEDUP_REMOVED lines=37> */
.L_x_6229:
        /* <DEDUP_REMOVED lines=17> */
.L_x_6230:
[----:B------:R-:W-:Y:S05]  /*32d0*/  BSYNC.RECONVERGENT B0 ;  /* 0x0000000000007941 */ /* 0x000fea0003800200 */
.L_x_6228:
[----:B------:R-:W0:Y:S01]  /*32e0*/  LDC.64 R2, c[0x0][R5+0x450] ;  /* 0x0001140005027b82 */ /* 0x000e220000000a00 */
[----:B------:R-:W-:Y:S01]  /*32f0*/  MOV R37, R0 ;  /* 0x0000000000257202 */ /* 0x000fe20000000f00 */
[-C--:B0-----:R-:W-:Y:S02]  /*3300*/  IMAD R3, R3, R21.reuse, RZ ;  /* 0x0000001503037224 */ /* 0x081fe400078e02ff */
[----:B------:R-:W-:-:S04]  /*3310*/  IMAD.WIDE.U32 R36, R2, R21, R36 ;  /* 0x0000001502247225 */ /* 0x000fc800078e0024 */
[----:B------:R-:W-:Y:S02]  /*3320*/  IMAD R3, R2, R17, R3 ;  /* 0x0000001102037224 */ /* 0x000fe400078e0203 */
[----:B------:R-:W-:-:S03]  /*3330*/  IMAD.MOV.U32 R17, RZ, RZ, R36 ;  /* 0x000000ffff117224 */ /* 0x000fc600078e0024 */
[----:B------:R-:W-:-:S07]  /*3340*/  IADD3 R0, PT, PT, R37, R3, RZ ;  /* 0x0000000325007210 */ /* 0x000fce0007ffe0ff */
.L_x_6218:
        /* <DEDUP_REMOVED lines=36> */
.L_x_6233:
        /* <DEDUP_REMOVED lines=16> */
.L_x_6234:
[----:B------:R-:W-:Y:S05]  /*3690*/  BSYNC.RECONVERGENT B0 ;  /* 0x0000000000007941 */ /* 0x000fea0003800200 */
.L_x_6232:
        /* <DEDUP_REMOVED lines=38> */
.L_x_6236:
        /* <DEDUP_REMOVED lines=17> */
.L_x_6237:
[----:B------:R-:W-:Y:S05]  /*3a10*/  BSYNC.RECONVERGENT B0 ;  /* 0x0000000000007941 */ /* 0x000fea0003800200 */
.L_x_6235:
[----:B------:R-:W0:Y:S01]  /*3a20*/  LDC.64 R2, c[0x0][R5+0x450] ;  /* 0x0001140005027b82 */ /* 0x000e220000000a00 */
[----:B------:R-:W-:Y:S01]  /*3a30*/  MOV R37, R0 ;  /* 0x0000000000257202 */ /* 0x000fe20000000f00 */
[-C--:B0-----:R-:W-:Y:S02]  /*3a40*/  IMAD R3, R3, R21.reuse, RZ ;  /* 0x0000001503037224 */ /* 0x081fe400078e02ff */
[----:B------:R-:W-:-:S04]  /*3a50*/  IMAD.WIDE.U32 R36, R2, R21, R36 ;  /* 0x0000001502247225 */ /* 0x000fc800078e0024 */
[----:B------:R-:W-:Y:S02]  /*3a60*/  IMAD R3, R2, R17, R3 ;  /* 0x0000001102037224 */ /* 0x000fe400078e0203 */
[----:B------:R-:W-:-:S03]  /*3a70*/  IMAD.MOV.U32 R17, RZ, RZ, R36 ;  /* 0x000000ffff117224 */ /* 0x000fc600078e0024 */
[----:B------:R-:W-:-:S07]  /*3a80*/  IADD3 R0, PT, PT, R37, R3, RZ ;  /* 0x0000000325007210 */ /* 0x000fce0007ffe0ff */
.L_x_6231:
        /* <DEDUP_REMOVED lines=35> */
.L_x_6239:
        /* <DEDUP_REMOVED lines=16> */
.L_x_6240:
[----:B------:R-:W-:Y:S05]  /*3dc0*/  BSYNC.RECONVERGENT B0 ;  /* 0x0000000000007941 */ /* 0x000fea0003800200 */
.L_x_6238:
        /* <DEDUP_REMOVED lines=8> */
.L_x_6191:
[----:B------:R-:W0:Y:S01]  /*3e50*/  LDCU.64 UR4, c[0x0][0x790] ;  /* 0x0000f200ff0477ac */ /* 0x000e220008000a00 */
[----:B------:R-:W-:Y:S01]  /*3e60*/  MOV R3, R0 ;  /* 0x0000000000037202 */ /* 0x000fe20000000f00 */
[----:B------:R-:W-:Y:S01]  /*3e70*/  IMAD.MOV.U32 R2, RZ, RZ, R17 ;  /* 0x000000ffff027224 */ /* 0x000fe200078e0011 */
[----:B------:R-:W1:Y:S03]  /*3e80*/  LDCU.64 UR8, c[0x0][0x6c0] ;  /* 0x0000d800ff0877ac */ /* 0x000e660008000a00 */
        /* <DEDUP_REMOVED lines=44> */
.L_x_6244:
[----:B------:R-:W-:Y:S01]  /*4150*/  MOV R33, R2 ;  /* 0x0000000200217202 */ /* 0x000fe20000000f00 */
[----:B------:R-:W-:Y:S01]  /*4160*/  IMAD.MOV.U32 R3, RZ, RZ, R15 ;  /* 0x000000ffff037224 */ /* 0x000fe200078e000f */
[----:B------:R-:W-:Y:S02]  /*4170*/  MOV R2, R14 ;  /* 0x0000000e00027202 */ /* 0x000fe40000000f00 */
[----:B------:R-:W-:-:S07]  /*4180*/  MOV R27, 0x41a0 ;  /* 0x000041a0001b7802 */ /* 0x000fce0000000f00 */
[----:B------:R-:W-:Y:S05]  /*4190*/  CALL.REL.NOINC `($__internal_137_$__cuda_sm20_div_s64) ;  /* 0x0000000000c47944 */ /* 0x000fea0003c00000 */
[----:B------:R-:W-:-:S07]  /*41a0*/  IMAD.MOV.U32 R5, RZ, RZ, R22 ;  /* 0x000000ffff057224 */ /* 0x000fce00078e0016 */
.L_x_6245:
[----:B------:R-:W-:Y:S05]  /*41b0*/  BSYNC.RECONVERGENT B1 ;  /* 0x0000000000017941 */ /* 0x000fea0003800200 */
.L_x_6243:
        /* <DEDUP_REMOVED lines=10> */
.L_x_6246:
[----:B------:R-:W0:Y:S02]  /*4260*/  LDS R2, [R5] ;  /* 0x0000000005027984 */ /* 0x000e240000000800 */
[----:B0-----:R-:W-:-:S05]  /*4270*/  FADD R3, R2, 1 ;  /* 0x3f80000002037421 */ /* 0x001fca0000000000 */
[----:B------:R-:W0:Y:S02]  /*4280*/  ATOMS.CAST.SPIN P0, [R5], R2, R3 ;  /* 0x000000020500758d */ /* 0x000e240001800003 */
[----:B0-----:R-:W-:Y:S05]  /*4290*/  @!P0 BRA `(.L_x_6246) ;  /* 0xfffffffc00f08947 */ /* 0x001fea000383ffff */
.L_x_6242:
[----:B------:R-:W-:Y:S05]  /*42a0*/  BSYNC.RECONVERGENT B0 ;  /* 0x0000000000007941 */ /* 0x000fea0003800200 */
.L_x_6241:
[----:B------:R-:W0:Y:S01]  /*42b0*/  LDCU.64 UR4, c[0x0][0x878] ;  /* 0x00010f00ff0477ac */ /* 0x000e220008000a00 */
[----:B------:R-:W-:-:S05]  /*42c0*/  IADD3 R13, P0, PT, R10, R13, RZ ;  /* 0x0000000d0a0d7210 */ /* 0x000fca0007f1e0ff */
[----:B------:R-:W-:Y:S01]  /*42d0*/  IMAD.X R11, RZ, RZ, R11, P0 ;  /* 0x000000ffff0b7224 */ /* 0x000fe200000e060b */
[----:B0-----:R-:W-:-:S04]  /*42e0*/  ISETP.GE.U32.AND P0, PT, R13, UR4, PT ;  /* 0x000000040d007c0c */ /* 0x001fc8000bf06070 */
[----:B------:R-:W-:-:S13]  /*42f0*/  ISETP.GE.AND.EX P0, PT, R11, UR5, PT, P0 ;  /* 0x000000050b007c0c */ /* 0x000fda000bf06300 */
[----:B------:R-:W-:Y:S05]  /*4300*/  @!P0 BRA `(.L_x_6247) ;  /* 0xffffffc400108947 */ /* 0x000fea000383ffff */
.L_x_6190:
        /* <DEDUP_REMOVED lines=11> */
.L_x_6248:
        /* <DEDUP_REMOVED lines=15> */
        .weak           $__internal_137_$__cuda_sm20_div_s64
        .type           $__internal_137_$__cuda_sm20_div_s64,@function
        .size           $__internal_137_$__cuda_sm20_div_s64,($__internal_138_$__cuda_sm20_div_u64 - $__internal_137_$__cuda_sm20_div_s64)
$__internal_137_$__cuda_sm20_div_s64:
        /* <DEDUP_REMOVED lines=86> */
[----:B------:R-:W-:Y:S06]  /*4a10*/  RET.REL.NODEC R2 `(_ZN2at4cuda17kernelHistogram1DIfhlLi1ELi2ELin1ELNS0_23CUDAHistogramMemoryTypeE0EZNS0_21CUDA_tensor_histogramIfhLb1EEEbNS_6TensorES4_S4_lNS_14AccumulateTypeIT0_Lb1EE4typeES8_NS0_13TensorArgTypeES9_S9_EUllE0_EEvNS0_6detail10TensorInfoIT_T1_EESF_NSC_IKS6_SE_EElS8_S8_SE_T6_) ;  /* 0xffffffb402787950 */ /* 0x000fec0003c3ffff */
        .weak           $__internal_138_$__cuda_sm20_div_u64
        .type           $__internal_138_$__cuda_sm20_div_u64,@function
        .size           $__internal_138_$__cuda_sm20_div_u64,(.L_x_6514 - $__internal_138_$__cuda_sm20_div_u64)
$__internal_138_$__cuda_sm20_div_u64:
        /* <DEDUP_REMOVED lines=68> */
[----:B------:R-:W-:Y:S06]  /*4e60*/  RET.REL.NODEC R4 `(_ZN2at4cuda17kernelHistogram1DIfhlLi1ELi2ELin1ELNS0_23CUDAHistogramMemoryTypeE0EZNS0_21CUDA_tensor_histogramIfhLb1EEEbNS_6TensorES4_S4_lNS_14AccumulateTypeIT0_Lb1EE4typeES8_NS0_13TensorArgTypeES9_S9_EUllE0_EEvNS0_6detail10TensorInfoIT_T1_EESF_NSC_IKS6_SE_EElS8_S8_SE_T6_) ;  /* 0xffffffb004647950 */ /* 0x000fec0003c3ffff */
.L_x_6249:
        /* <DEDUP_REMOVED lines=9> */
.L_x_6514:


//--------------------- .text._ZN2at4cuda17kernelHistogram1DIfhlLi1ELi2ELin1ELNS0_23CUDAHistogramMemoryTypeE1EZNS0_21CUDA_tensor_histogramIfhLb1EEEbNS_6TensorES4_S4_lNS_14AccumulateTypeIT0_Lb1EE4typeES8_NS0_13TensorArgTypeES9_S9_EUllE_EEvNS0_6detail10TensorInfoIT_T1_EESF_NSC_IKS6_SE_EElS8_S8_SE_T6_ --------------------------
	.section	.text._ZN2at4cuda17kernelHistogram1DIfhlLi1ELi2ELin1ELNS0_23CUDAHistogramMemoryTypeE1EZNS0_21CUDA_tensor_histogramIfhLb1EEEbNS_6TensorES4_S4_lNS_14AccumulateTypeIT0_Lb1EE4typeES8_NS0_13TensorArgTypeES9_S9_EUllE_EEvNS0_6detail10TensorInfoIT_T1_EESF_NSC_IKS6_SE_EElS8_S8_SE_T6_,"ax",@progbits
	.align	128
        .global         _ZN2at4cuda17kernelHistogram1DIfhlLi1ELi2ELin1ELNS0_23CUDAHistogramMemoryTypeE1EZNS0_21CUDA_tensor_histogramIfhLb1EEEbNS_6TensorES4_S4_lNS_14AccumulateTypeIT0_Lb1EE4typeES8_NS0_13TensorArgTypeES9_S9_EUllE_EEvNS0_6detail10TensorInfoIT_T1_EESF_NSC_IKS6_SE_EElS8_S8_SE_T6_
        .type           _ZN2at4cuda17kernelHistogram1DIfhlLi1ELi2ELin1ELNS0_23CUDAHistogramMemoryTypeE1EZNS0_21CUDA_tensor_histogramIfhLb1EEEbNS_6TensorES4_S4_lNS_14AccumulateTypeIT0_Lb1EE4typeES8_NS0_13TensorArgTypeES9_S9_EUllE_EEvNS0_6detail10TensorInfoIT_T1_EESF_NSC_IKS6_SE_EElS8_S8_SE_T6_,@function
        .size           _ZN2at4cuda17kernelHistogram1DIfhlLi1ELi2ELin1ELNS0_23CUDAHistogramMemoryTypeE1EZNS0_21CUDA_tensor_histogramIfhLb1EEEbNS_6TensorES4_S4_lNS_14AccumulateTypeIT0_Lb1EE4typeES8_NS0_13TensorArgTypeES9_S9_EUllE_EEvNS0_6detail10TensorInfoIT_T1_EESF_NSC_IKS6_SE_EElS8_S8_SE_T6_,(.L_x_6515 - _ZN2at4cuda17kernelHistogram1DIfhlLi1ELi2ELin1ELNS0_23CUDAHistogramMemoryTypeE1EZNS0_21CUDA_tensor_histogramIfhLb1EEEbNS_6TensorES4_S4_lNS_14AccumulateTypeIT0_Lb1EE4typeES8_NS0_13TensorArgTypeES9_S9_EUllE_EEvNS0_6detail10TensorInfoIT_T1_EESF_NSC_IKS6_SE_EElS8_S8_SE_T6_)
        .other          _ZN2at4cuda17kernelHistogram1DIfhlLi1ELi2ELin1ELNS0_23CUDAHistogramMemoryTypeE1EZNS0_21CUDA_tensor_histogramIfhLb1EEEbNS_6TensorES4_S4_lNS_14AccumulateTypeIT0_Lb1EE4typeES8_NS0_13TensorArgTypeES9_S9_EUllE_EEvNS0_6detail10TensorInfoIT_T1_EESF_NSC_IKS6_SE_EElS8_S8_SE_T6_,@"STO_CUDA_ENTRY STV_DEFAULT"
_ZN2at4cuda17kernelHistogram1DIfhlLi1ELi2ELin1ELNS0_23CUDAHistogramMemoryTypeE1EZNS0_21CUDA_tensor_histogramIfhLb1EEEbNS_6TensorES4_S4_lNS_14AccumulateTypeIT0_Lb1EE4typeES8_NS0_13TensorArgTypeES9_S9_EUllE_EEvNS0_6detail10TensorInfoIT_T1_EESF_NSC_IKS6_SE_EElS8_S8_SE_T6_:
.text._ZN2at4cuda17kernelHistogram1DIfhlLi1ELi2ELin1ELNS0_23CUDAHistogramMemoryTypeE1EZNS0_21CUDA_tensor_histogramIfhLb1EEEbNS_6TensorES4_S4_lNS_14AccumulateTypeIT0_Lb1EE4typeES8_NS0_13TensorArgTypeES9_S9_EUllE_EEvNS0_6detail10TensorInfoIT_T1_EESF_NSC_IKS6_SE_EElS8_S8_SE_T6_:
        /* <DEDUP_REMOVED lines=22> */
.L_x_6305:
        /* <DEDUP_REMOVED lines=24> */
.L_x_6276:
        /* <DEDUP_REMOVED lines=33> */
.L_x_6253:
[----:B------:R-:W-:Y:S01]  /*04f0*/  MOV R24, R14 ;  /* 0x0000000e00187202 */ /* 0x000fe20000000f00 */
[----:B------:R-:W-:Y:S01]  /*0500*/  IMAD.MOV.U32 R20, RZ, RZ, R9 ;  /* 0x000000ffff147224 */ /* 0x000fe200078e0009 */
[----:B------:R-:W-:Y:S01]  /*0510*/  MOV R11, R16 ;  /* 0x00000010000b7202 */ /* 0x000fe20000000f00 */
[----:B------:R-:W-:Y:S01]  /*0520*/  IMAD.MOV.U32 R10, RZ, RZ, R17 ;  /* 0x000000ffff0a7224 */ /* 0x000fe200078e0011 */
[----:B------:R-:W-:-:S07]  /*0530*/  MOV R7, 0x550 ;  /* 0x0000055000077802 */ /* 0x000fce0000000f00 */
[----:B------:R-:W-:Y:S05]  /*0540*/  CALL.REL.NOINC `($__internal_139_$__cuda_sm20_div_s64) ;  /* 0x0000003800187944 */ /* 0x000fea0003c00000 */
        /* <DEDUP_REMOVED lines=10> */
.L_x_6254:
[----:B------:R-:W-:Y:S05]  /*05f0*/  BSYNC.RECONVERGENT B0 ;  /* 0x0000000000007941 */ /* 0x000fea0003800200 */
.L_x_6252:
        /* <DEDUP_REMOVED lines=38> */
.L_x_6256:
[----:B------:R-:W-:Y:S01]  /*0860*/  MOV R24, R30 ;  /* 0x0000001e00187202 */ /* 0x000fe20000000f00 */
[----:B------:R-:W-:Y:S01]  /*0870*/  IMAD.MOV.U32 R20, RZ, RZ, R31 ;  /* 0x000000ffff147224 */ /* 0x000fe200078e001f */
[----:B------:R-:W-:Y:S01]  /*0880*/  MOV R11, R16 ;  /* 0x00000010000b7202 */ /* 0x000fe20000000f00 */
[----:B------:R-:W-:Y:S01]  /*0890*/  IMAD.MOV.U32 R10, RZ, RZ, R17 ;  /* 0x000000ffff0a7224 */ /* 0x000fe200078e0011 */
[----:B------:R-:W-:-:S07]  /*08a0*/  MOV R7, 0x8c0 ;  /* 0x000008c000077802 */ /* 0x000fce0000000f00 */
[----:B------:R-:W-:Y:S05]  /*08b0*/  CALL.REL.NOINC `($__internal_139_$__cuda_sm20_div_s64) ;  /* 0x00000034003c7944 */ /* 0x000fea0003c00000 */
        /* <DEDUP_REMOVED lines=11> */
.L_x_6257:
[----:B------:R-:W-:Y:S05]  /*0970*/  BSYNC.RECONVERGENT B0 ;  /* 0x0000000000007941 */ /* 0x000fea0003800200 */
.L_x_6255:
        /* <DEDUP_REMOVED lines=38> */
.L_x_6259:
[----:B------:R-:W-:Y:S01]  /*0be0*/  IMAD.MOV.U32 R24, RZ, RZ, R16 ;  /* 0x000000ffff187224 */ /* 0x000fe200078e0010 */
[----:B------:R-:W-:Y:S01]  /*0bf0*/  MOV R20, R17 ;  /* 0x0000001100147202 */ /* 0x000fe20000000f00 */
[----:B------:R-:W-:Y:S01]  /*0c00*/  IMAD.MOV.U32 R11, RZ, RZ, R12 ;  /* 0x000000ffff0b7224 */ /* 0x000fe200078e000c */
[----:B------:R-:W-:Y:S02]  /*0c10*/  MOV R10, R13 ;  /* 0x0000000d000a7202 */ /* 0x000fe40000000f00 */
[----:B------:R-:W-:-:S07]  /*0c20*/  MOV R7, 0xc40 ;  /* 0x00000c4000077802 */ /* 0x000fce0000000f00 */
[----:B------:R-:W-:Y:S05]  /*0c30*/  CALL.REL.NOINC `($__internal_139_$__cuda_sm20_div_s64) ;  /* 0x00000030005c7944 */ /* 0x000fea0003c00000 */
        /* <DEDUP_REMOVED lines=11> */
.L_x_6260:
[----:B------:R-:W-:Y:S05]  /*0cf0*/  BSYNC.RECONVERGENT B0 ;  /* 0x0000000000007941 */ /* 0x000fea0003800200 */
.L_x_6258:
        /* <DEDUP_REMOVED lines=37> */
.L_x_6262:
        /* <DEDUP_REMOVED lines=17> */
.L_x_6263:
[----:B------:R-:W-:Y:S05]  /*1060*/  BSYNC.RECONVERGENT B0 ;  /* 0x0000000000007941 */ /* 0x000fea0003800200 */
.L_x_6261:
        /* <DEDUP_REMOVED lines=38> */
.L_x_6265:
        /* <DEDUP_REMOVED lines=17> */
.L_x_6266:
[----:B------:R-:W-:Y:S05]  /*13e0*/  BSYNC.RECONVERGENT B0 ;  /* 0x0000000000007941 */ /* 0x000fea0003800200 */
.L_x_6264:
        /* <DEDUP_REMOVED lines=38> */
.L_x_6268:
        /* <DEDUP_REMOVED lines=17> */
.L_x_6269:
[----:B------:R-:W-:Y:S05]  /*1760*/  BSYNC.RECONVERGENT B0 ;  /* 0x0000000000007941 */ /* 0x000fea0003800200 */
.L_x_6267:
        /* <DEDUP_REMOVED lines=39> */
.L_x_6271:
        /* <DEDUP_REMOVED lines=17> */
.L_x_6272:
[----:B------:R-:W-:Y:S05]  /*1af0*/  BSYNC.RECONVERGENT B0 ;  /* 0x0000000000007941 */ /* 0x000fea0003800200 */
.L_x_6270:
        /* <DEDUP_REMOVED lines=38> */
.L_x_6274:
        /* <DEDUP_REMOVED lines=17> */
.L_x_6275:
[----:B------:R-:W-:Y:S05]  /*1e70*/  BSYNC.RECONVERGENT B0 ;  /* 0x0000000000007941 */ /* 0x000fea0003800200 */
.L_x_6273:
        /* <DEDUP_REMOVED lines=11> */
.L_x_6251:
        /* <DEDUP_REMOVED lines=35> */
.L_x_6279:
        /* <DEDUP_REMOVED lines=16> */
.L_x_6280:
[----:B------:R-:W-:Y:S05]  /*2260*/  BSYNC.RECONVERGENT B0 ;  /* 0x0000000000007941 */ /* 0x000fea0003800200 */
.L_x_6278:
        /* <DEDUP_REMOVED lines=38> */
.L_x_6282:
        /* <DEDUP_REMOVED lines=17> */
.L_x_6283:
[----:B------:R-:W-:Y:S05]  /*25e0*/  BSYNC.RECONVERGENT B0 ;  /* 0x0000000000007941 */ /* 0x000fea0003800200 */
.L_x_6281:
        /* <DEDUP_REMOVED lines=38> */
.L_x_6285:
        /* <DEDUP_REMOVED lines=17> */
.L_x_6286:
[----:B------:R-:W-:Y:S05]  /*2960*/  BSYNC.RECONVERGENT B0 ;  /* 0x0000000000007941 */ /* 0x000fea0003800200 */
.L_x_6284:
        /* <DEDUP_REMOVED lines=38> */
.L_x_6288:
        /* <DEDUP_REMOVED lines=17> */
.L_x_6289:
[----:B------:R-:W-:Y:S05]  /*2ce0*/  BSYNC.RECONVERGENT B0 ;  /* 0x0000000000007941 */ /* 0x000fea0003800200 */
.L_x_6287:
        /* <DEDUP_REMOVED lines=8> */
.L_x_6277:
        /* <DEDUP_REMOVED lines=36> */
.L_x_6292:
[----:B------:R-:W-:Y:S01]  /*2fb0*/  IMAD.MOV.U32 R24, RZ, RZ, R14 ;  /* 0x000000ffff187224 */ /* 0x000fe200078e000e */
[----:B------:R-:W-:Y:S01]  /*2fc0*/  MOV R20, R9 ;  /* 0x0000000900147202 */ /* 0x000fe20000000f00 */
[----:B------:R-:W-:Y:S01]  /*2fd0*/  IMAD.MOV.U32 R11, RZ, RZ, R16 ;  /* 0x000000ffff0b7224 */ /* 0x000fe200078e0010 */
[----:B------:R-:W-:Y:S02]  /*2fe0*/  MOV R10, R17 ;  /* 0x00000011000a7202 */ /* 0x000fe40000000f00 */
[----:B------:R-:W-:-:S07]  /*2ff0*/  MOV R7, 0x3010 ;  /* 0x0000301000077802 */ /* 0x000fce0000000f00 */
[----:B------:R-:W-:Y:S05]  /*3000*/  CALL.REL.NOINC `($__internal_139_$__cuda_sm20_div_s64) ;  /* 0x0000000c00687944 */ /* 0x000fea0003c00000 */
        /* <DEDUP_REMOVED lines=10> */
.L_x_6293:
[----:B------:R-:W-:Y:S05]  /*30b0*/  BSYNC.RECONVERGENT B0 ;  /* 0x0000000000007941 */ /* 0x000fea0003800200 */
.L_x_6291:
        /* <DEDUP_REMOVED lines=39> */
.L_x_6295:
        /* <DEDUP_REMOVED lines=17> */
.L_x_6296:
[----:B------:R-:W-:Y:S05]  /*3440*/  BSYNC.RECONVERGENT B0 ;  /* 0x0000000000007941 */ /* 0x000fea0003800200 */
.L_x_6294:
[----:B------:R0:W1:Y:S02]  /*3450*/  LDC.64 R6, c[0x0][R4+0x450] ;  /* 0x0001140004067b82 */ /* 0x0000640000000a00 */
[----:B0-----:R-:W-:Y:S02]  /*3460*/  IMAD.MOV.U32 R4, RZ, RZ, R28 ;  /* 0x000000ffff047224 */ /* 0x001fe400078e001c */
[-C--:B-1----:R-:W-:Y:S02]  /*3470*/  IMAD R7, R7, R15.reuse, RZ ;  /* 0x0000000f07077224 */ /* 0x082fe400078e02ff */
[----:B------:R-:W-:-:S04]  /*3480*/  IMAD.WIDE.U32 R10, R6, R15, R4 ;  /* 0x0000000f060a7225 */ /* 0x000fc800078e0004 */
[----:B------:R-:W-:Y:S01]  /*3490*/  IMAD R7, R6, R17, R7 ;  /* 0x0000001106077224 */ /* 0x000fe200078e0207 */
[----:B------:R-:W-:-:S03]  /*34a0*/  MOV R12, R10 ;  /* 0x0000000a000c7202 */ /* 0x000fc60000000f00 */
[----:B------:R-:W-:-:S07]  /*34b0*/  IMAD.IADD R8, R11, 0x1, R7 ;  /* 0x000000010b087824 */ /* 0x000fce00078e0207 */
.L_x_6290:
        /* <DEDUP_REMOVED lines=35> */
.L_x_6298:
        /* <DEDUP_REMOVED lines=15> */
.L_x_6299:
[----:B------:R-:W-:Y:S05]  /*37e0*/  BSYNC.RECONVERGENT B0 ;  /* 0x0000000000007941 */ /* 0x000fea0003800200 */
.L_x_6297:
[----:B------:R-:W0:Y:S01]  /*37f0*/  LDC.64 R4, c[0x0][R4+0x450] ;  /* 0x0001140004047b82 */ /* 0x000e220000000a00 */
[----:B------:R-:W-:Y:S02]  /*3800*/  IMAD.MOV.U32 R13, RZ, RZ, R8 ;  /* 0x000000ffff0d7224 */ /* 0x000fe400078e0008 */
[-C--:B0-----:R-:W-:Y:S02]  /*3810*/  IMAD R5, R5, R6.reuse, RZ ;  /* 0x0000000605057224 */ /* 0x081fe400078e02ff */
[----:B------:R-:W-:-:S04]  /*3820*/  IMAD.WIDE.U32 R12, R4, R6, R12 ;  /* 0x00000006040c7225 */ /* 0x000fc800078e000c */
[----:B------:R-:W-:-:S05]  /*3830*/  IMAD R5, R4, R15, R5 ;  /* 0x0000000f04057224 */ /* 0x000fca00078e0205 */
[----:B------:R-:W-:-:S07]  /*3840*/  IADD3 R8, PT, PT, R13, R5, RZ ;  /* 0x000000050d087210 */ /* 0x000fce0007ffe0ff */
.L_x_6250:
        /* <DEDUP_REMOVED lines=48> */
.L_x_6303:
[----:B------:R-:W-:Y:S01]  /*3b50*/  MOV R11, UR6 ;  /* 0x00000006000b7c02 */ /* 0x000fe20008000f00 */
[----:B------:R-:W-:Y:S01]  /*3b60*/  IMAD.U32 R10, RZ, RZ, UR7 ;  /* 0x00000007ff0a7e24 */ /* 0x000fe2000f8e00ff */
[----:B------:R-:W-:-:S07]  /*3b70*/  MOV R7, 0x3b90 ;  /* 0x00003b9000077802 */ /* 0x000fce0000000f00 */
[----:B------:R-:W-:Y:S05]  /*3b80*/  CALL.REL.NOINC `($__internal_139_$__cuda_sm20_div_s64) ;  /* 0x0000000000887944 */ /* 0x000fea0003c00000 */
.L_x_6304:
[----:B------:R-:W-:Y:S05]  /*3b90*/  BSYNC.RECONVERGENT B1 ;  /* 0x0000000000017941 */ /* 0x000fea0003800200 */
.L_x_6302:
        /* <DEDUP_REMOVED lines=25> */
.L_x_6301:
[----:B------:R-:W-:Y:S05]  /*3d30*/  BSYNC.RECONVERGENT B0 ;  /* 0x0000000000007941 */ /* 0x000fea0003800200 */
.L_x_6300:
[----:B------:R-:W1:Y:S01]  /*3d40*/  LDCU.64 UR14, c[0x0][0x878] ;  /* 0x00010f00ff0e77ac */ /* 0x000e620008000a00 */
[----:B------:R-:W-:-:S05]  /*3d50*/  IADD3 R0, P0, PT, R3, R0, RZ ;  /* 0x0000000003007210 */ /* 0x000fca0007f1e0ff */
[----:B------:R-:W-:Y:S01]  /*3d60*/  IMAD.X R2, RZ, RZ, R2, P0 ;  /* 0x000000ffff027224 */ /* 0x000fe200000e0602 */
[----:B-1----:R-:W-:-:S04]  /*3d70*/  ISETP.GE.U32.AND P0, PT, R0, UR14, PT ;  /* 0x0000000e00007c0c */ /* 0x002fc8000bf06070 */
[----:B------:R-:W-:-:S13]  /*3d80*/  ISETP.GE.AND.EX P0, PT, R2, UR15, PT, P0 ;  /* 0x0000000f02007c0c */ /* 0x000fda000bf06300 */
[----:B------:R-:W-:Y:S05]  /*3d90*/  @!P0 BRA `(.L_x_6305) ;  /* 0xffffffc000f08947 */ /* 0x000fea000383ffff */
[----:B------:R-:W-:Y:S05]  /*3da0*/  EXIT ;  /* 0x000000000000794d */ /* 0x000fea0003800000 */
        .weak           $__internal_139_$__cuda_sm20_div_s64
        .type           $__internal_139_$__cuda_sm20_div_s64,@function
        .size           $__internal_139_$__cuda_sm20_div_s64,(.L_x_6515 - $__internal_139_$__cuda_sm20_div_s64)
$__internal_139_$__cuda_sm20_div_s64:
        /* <DEDUP_REMOVED lines=86> */
[----:B------:R-:W-:Y:S05]  /*4310*/  RET.REL.NODEC R6 `(_ZN2at4cuda17kernelHistogram1DIfhlLi1ELi2ELin1ELNS0_23CUDAHistogramMemoryTypeE1EZNS0_21CUDA_tensor_histogramIfhLb1EEEbNS_6TensorES4_S4_lNS_14AccumulateTypeIT0_Lb1EE4typeES8_NS0_13TensorArgTypeES9_S9_EUllE_EEvNS0_6detail10TensorInfoIT_T1_EESF_NSC_IKS6_SE_EElS8_S8_SE_T6_) ;  /* 0xffffffbc06387950 */ /* 0x000fea0003c3ffff */
.L_x_6306:
        /* <DEDUP_REMOVED lines=14> */
.L_x_6515:


//--------------------- .text._ZN2at4cuda17kernelHistogram1DIfhlLi1ELi2ELin1ELNS0_23CUDAHistogramMemoryTypeE0EZNS0_21CUDA_tensor_histogramIfhLb1EEEbNS_6TensorES4_S4_lNS_14AccumulateTypeIT0_Lb1EE4typeES8_NS0_13TensorArgTypeES9_S9_EUllE_EEvNS0_6detail10TensorInfoIT_T1_EESF_NSC_IKS6_SE_EElS8_S8_SE_T6_ --------------------------
	.section	.text._ZN2at4cuda17kernelHistogram1DIfhlLi1ELi2ELin1ELNS0_23CUDAHistogramMemoryTypeE0EZNS0_21CUDA_tensor_histogramIfhLb1EEEbNS_6TensorES4_S4_lNS_14AccumulateTypeIT0_Lb1EE4typeES8_NS0_13TensorArgTypeES9_S9_EUllE_EEvNS0_6detail10TensorInfoIT_T1_EESF_NSC_IKS6_SE_EElS8_S8_SE_T6_,"ax",@progbits
	.align	128
        .global         _ZN2at4cuda17kernelHistogram1DIfhlLi1ELi2ELin1ELNS0_23CUDAHistogramMemoryTypeE0EZNS0_21CUDA_tensor_histogramIfhLb1EEEbNS_6TensorES4_S4_lNS_14AccumulateTypeIT0_Lb1EE4typeES8_NS0_13TensorArgTypeES9_S9_EUllE_EEvNS0_6detail10TensorInfoIT_T1_EESF_NSC_IKS6_SE_EElS8_S8_SE_T6_
        .type           _ZN2at4cuda17kernelHistogram1DIfhlLi1ELi2ELin1ELNS0_23CUDAHistogramMemoryTypeE0EZNS0_21CUDA_tensor_histogramIfhLb1EEEbNS_6TensorES4_S4_lNS_14AccumulateTypeIT0_Lb1EE4typeES8_NS0_13TensorArgTypeES9_S9_EUllE_EEvNS0_6detail10TensorInfoIT_T1_EESF_NSC_IKS6_SE_EElS8_S8_SE_T6_,@function
        .size           _ZN2at4cuda17kernelHistogram1DIfhlLi1ELi2ELin1ELNS0_23CUDAHistogramMemoryTypeE0EZNS0_21CUDA_tensor_histogramIfhLb1EEEbNS_6TensorES4_S4_lNS_14AccumulateTypeIT0_Lb1EE4typeES8_NS0_13TensorArgTypeES9_S9_EUllE_EEvNS0_6detail10TensorInfoIT_T1_EESF_NSC_IKS6_SE_EElS8_S8_SE_T6_,(.L_x_6517 - _ZN2at4cuda17kernelHistogram1DIfhlLi1ELi2ELin1ELNS0_23CUDAHistogramMemoryTypeE0EZNS0_21CUDA_tensor_histogramIfhLb1EEEbNS_6TensorES4_S4_lNS_14AccumulateTypeIT0_Lb1EE4typeES8_NS0_13TensorArgTypeES9_S9_EUllE_EEvNS0_6detail10TensorInfoIT_T1_EESF_NSC_IKS6_SE_EElS8_S8_SE_T6_)
        .other          _ZN2at4cuda17kernelHistogram1DIfhlLi1ELi2ELin1ELNS0_23CUDAHistogramMemoryTypeE0EZNS0_21CUDA_tensor_histogramIfhLb1EEEbNS_6TensorES4_S4_lNS_14AccumulateTypeIT0_Lb1EE4typeES8_NS0_13TensorArgTypeES9_S9_EUllE_EEvNS0_6detail10TensorInfoIT_T1_EESF_NSC_IKS6_SE_EElS8_S8_SE_T6_,@"STO_CUDA_ENTRY STV_DEFAULT"
_ZN2at4cuda17kernelHistogram1DIfhlLi1ELi2ELin1ELNS0_23CUDAHistogramMemoryTypeE0EZNS0_21CUDA_tensor_histogramIfhLb1EEEbNS_6TensorES4_S4_lNS_14AccumulateTypeIT0_Lb1EE4typeES8_NS0_13TensorArgTypeES9_S9_EUllE_EEvNS0_6detail10TensorInfoIT_T1_EESF_NSC_IKS6_SE_EElS8_S8_SE_T6_:
.text._ZN2at4cuda17kernelHistogram1DIfhlLi1ELi2ELin1ELNS0_23CUDAHistogramMemoryTypeE0EZNS0_21CUDA_tensor_histogramIfhLb1EEEbNS_6TensorES4_S4_lNS_14AccumulateTypeIT0_Lb1EE4typeES8_NS0_13TensorArgTypeES9_S9_EUllE_EEvNS0_6detail10TensorInfoIT_T1_EESF_NSC_IKS6_SE_EElS8_S8_SE_T6_:
        /* <DEDUP_REMOVED lines=44> */
.L_x_6310:
[----:B------:R-:W-:-:S07]  /*02c0*/  MOV R4, 0x2e0 ;  /* 0x000002e000047802 */ /* 0x000fce0000000f00 */
[----:B------:R-:W-:Y:S05]  /*02d0*/  CALL.REL.NOINC `($__internal_141_$__cuda_sm20_div_u64) ;  /* 0x0000004400f47944 */ /* 0x000fea0003c00000 */
[----:B------:R-:W-:Y:S01]  /*02e0*/  IMAD.MOV.U32 R4, RZ, RZ, R3 ;  /* 0x000000ffff047224 */ /* 0x000fe200078e0003 */
[----:B------:R-:W-:-:S07]  /*02f0*/  MOV R5, R6 ;  /* 0x0000000600057202 */ /* 0x000fce0000000f00 */
.L_x_6311:
[----:B------:R-:W-:Y:S05]  /*0300*/  BSYNC.RECONVERGENT B1 ;  /* 0x0000000000017941 */ /* 0x000fea0003800200 */
.L_x_6309:
        /* <DEDUP_REMOVED lines=19> */
.L_x_6314:
        /* <DEDUP_REMOVED lines=9> */
.L_x_6313:
[----:B------:R-:W-:Y:S05]  /*04d0*/  BSYNC.RECONVERGENT B1 ;  /* 0x0000000000017941 */ /* 0x000fea0003800200 */
.L_x_6312:
[----:B------:R-:W-:Y:S05]  /*04e0*/  @!P1 BRA `(.L_x_6308) ;  /* 0x0000000000409947 */ /* 0x000fea0003800000 */
[----:B------:R-:W0:Y:S01]  /*04f0*/  S2R R3, SR_CgaCtaId ;  /* 0x0000000000037919 */ /* 0x000e220000008800 */
[----:B------:R-:W-:-:S04]  /*0500*/  MOV R2, 0x400 ;  /* 0x0000040000027802 */ /* 0x000fc80000000f00 */
[----:B0-----:R-:W-:-:S07]  /*0510*/  LEA R4, R3, R2, 0x18 ;  /* 0x0000000203047211 */ /* 0x001fce00078ec0ff */
.L_x_6315:
        /* <DEDUP_REMOVED lines=13> */
.L_x_6308:
[----:B------:R-:W-:Y:S05]  /*05f0*/  BSYNC.RECONVERGENT B0 ;  /* 0x0000000000007941 */ /* 0x000fea0003800200 */
.L_x_6307:
        /* <DEDUP_REMOVED lines=21> */
.L_x_6373:
        /* <DEDUP_REMOVED lines=23> */
.L_x_6343:
        /* <DEDUP_REMOVED lines=33> */
.L_x_6320:
[----:B------:R-:W-:Y:S01]  /*0ad0*/  IMAD.MOV.U32 R33, RZ, RZ, R19 ;  /* 0x000000ffff217224 */ /* 0x000fe200078e0013 */
[----:B------:R-:W-:Y:S01]  /*0ae0*/  MOV R3, R20 ;  /* 0x0000001400037202 */ /* 0x000fe20000000f00 */
[----:B------:R-:W-:Y:S01]  /*0af0*/  IMAD.MOV.U32 R2, RZ, RZ, R21 ;  /* 0x000000ffff027224 */ /* 0x000fe200078e0015 */
[----:B------:R-:W-:-:S07]  /*0b00*/  MOV R27, 0xb20 ;  /* 0x00000b20001b7802 */ /* 0x000fce0000000f00 */
[----:B------:R-:W-:Y:S05]  /*0b10*/  CALL.REL.NOINC `($__internal_140_$__cuda_sm20_div_s64) ;  /* 0x0000003800887944 */ /* 0x000fea0003c00000 */
        /* <DEDUP_REMOVED lines=11> */
.L_x_6321:
[----:B------:R-:W-:Y:S05]  /*0bd0*/  BSYNC.RECONVERGENT B0 ;  /* 0x0000000000007941 */ /* 0x000fea0003800200 */
.L_x_6319:
        /* <DEDUP_REMOVED lines=39> */
.L_x_6323:
[----:B------:R-:W-:Y:S01]  /*0e50*/  MOV R33, R38 ;  /* 0x0000002600217202 */ /* 0x000fe20000000f00 */
[----:B------:R-:W-:Y:S01]  /*0e60*/  IMAD.MOV.U32 R4, RZ, RZ, R39 ;  /* 0x000000ffff047224 */ /* 0x000fe200078e0027 */
[----:B------:R-:W-:Y:S01]  /*0e70*/  MOV R2, R21 ;  /* 0x0000001500027202 */ /* 0x000fe20000000f00 */
[----:B------:R-:W-:Y:S01]  /*0e80*/  IMAD.MOV.U32 R3, RZ, RZ, R20 ;  /* 0x000000ffff037224 */ /* 0x000fe200078e0014 */
[----:B------:R-:W-:-:S07]  /*0e90*/  MOV R27, 0xeb0 ;  /* 0x00000eb0001b7802 */ /* 0x000fce0000000f00 */
[----:B------:R-:W-:Y:S05]  /*0ea0*/  CALL.REL.NOINC `($__internal_140_$__cuda_sm20_div_s64) ;  /* 0x0000003400a47944 */ /* 0x000fea0003c00000 */
        /* <DEDUP_REMOVED lines=11> */
.L_x_6324:
[----:B------:R-:W-:Y:S05]  /*0f60*/  BSYNC.RECONVERGENT B0 ;  /* 0x0000000000007941 */ /* 0x000fea0003800200 */
.L_x_6322:
        /* <DEDUP_REMOVED lines=38> */
.L_x_6326:
[----:B------:R-:W-:Y:S01]  /*11d0*/  IMAD.MOV.U32 R33, RZ, RZ, R20 ;  /* 0x000000ffff217224 */ /* 0x000fe200078e0014 */
[----:B------:R-:W-:Y:S01]  /*11e0*/  MOV R3, R18 ;  /* 0x0000001200037202 */ /* 0x000fe20000000f00 */
[----:B------:R-:W-:Y:S01]  /*11f0*/  IMAD.MOV.U32 R4, RZ, RZ, R21 ;  /* 0x000000ffff047224 */ /* 0x000fe200078e0015 */
[----:B------:R-:W-:Y:S01]  /*1200*/  MOV R27, 0x1230 ;  /* 0x00001230001b7802 */ /* 0x000fe20000000f00 */
[----:B------:R-:W-:-:S07]  /*1210*/  IMAD.MOV.U32 R2, RZ, RZ, R19 ;  /* 0x000000ffff027224 */ /* 0x000fce00078e0013 */
        /* <DEDUP_REMOVED lines=12> */
.L_x_6327:
[----:B------:R-:W-:Y:S05]  /*12e0*/  BSYNC.RECONVERGENT B0 ;  /* 0x0000000000007941 */ /* 0x000fea0003800200 */
.L_x_6325:
        /* <DEDUP_REMOVED lines=37> */
.L_x_6329:
        /* <DEDUP_REMOVED lines=17> */
.L_x_6330:
[----:B------:R-:W-:Y:S05]  /*1650*/  BSYNC.RECONVERGENT B0 ;  /* 0x0000000000007941 */ /* 0x000fea0003800200 */
.L_x_6328:
        /* <DEDUP_REMOVED lines=38> */
.L_x_6332:
        /* <DEDUP_REMOVED lines=17> */
.L_x_6333:
[----:B------:R-:W-:Y:S05]  /*19d0*/  BSYNC.RECONVERGENT B0 ;  /* 0x0000000000007941 */ /* 0x000fea0003800200 */
.L_x_6331:
        /* <DEDUP_REMOVED lines=38> */
.L_x_6335:
[----:B------:R-:W-:Y:S01]  /*1c40*/  IMAD.MOV.U32 R33, RZ, RZ, R20 ;  /* 0x000000ffff217224 */ /* 0x000fe200078e0014 */
[----:B------:R-:W-:Y:S01]  /*1c50*/  MOV R4, R21 ;  /* 0x0000001500047202 */ /* 0x000fe20000000f00 */
[----:B------:R-:W-:Y:S01]  /*1c60*/  IMAD.MOV.U32 R3, RZ, RZ, R18 ;  /* 0x000000ffff037224 */ /* 0x000fe200078e0012 */
[----:B------:R-:W-:Y:S02]  /*1c70*/  MOV R2, R19 ;  /* 0x0000001300027202 */ /* 0x000fe40000000f00 */
[----:B------:R-:W-:-:S07]  /*1c80*/  MOV R27, 0x1ca0 ;  /* 0x00001ca0001b7802 */ /* 0x000fce0000000f00 */
[----:B------:R-:W-:Y:S05]  /*1c90*/  CALL.REL.NOINC `($__internal_140_$__cuda_sm20_div_s64) ;  /* 0x0000002800287944 */ /* 0x000fea0003c00000 */
        /* <DEDUP_REMOVED lines=11> */
.L_x_6336:
[----:B------:R-:W-:Y:S05]  /*1d50*/  BSYNC.RECONVERGENT B0 ;  /* 0x0000000000007941 */ /* 0x000fea0003800200 */
.L_x_6334:
        /* <DEDUP_REMOVED lines=39> */
.L_x_6338:
        /* <DEDUP_REMOVED lines=17> */
.L_x_6339:
[----:B------:R-:W-:Y:S05]  /*20e0*/  BSYNC.RECONVERGENT B0 ;  /* 0x0000000000007941 */ /* 0x000fea0003800200 */
.L_x_6337:
        /* <DEDUP_REMOVED lines=38> */
.L_x_6341:
        /* <DEDUP_REMOVED lines=17> */
.L_x_6342:
[----:B------:R-:W-:Y:S05]  /*2460*/  BSYNC.RECONVERGENT B0 ;  /* 0x0000000000007941 */ /* 0x000fea0003800200 */
.L_x_6340:
        /* <DEDUP_REMOVED lines=11> */
.L_x_6318:
        /* <DEDUP_REMOVED lines=35> */
.L_x_6346:
[----:B------:R-:W-:Y:S01]  /*2750*/  MOV R33, R19 ;  /* 0x0000001300217202 */ /* 0x000fe20000000f00 */
[----:B------:R-:W-:Y:S01]  /*2760*/  IMAD.MOV.U32 R3, RZ, RZ, R20 ;  /* 0x000000ffff037224 */ /* 0x000fe200078e0014 */
[----:B------:R-:W-:Y:S02]  /*2770*/  MOV R2, R21 ;  /* 0x0000001500027202 */ /* 0x000fe40000000f00 */
[----:B------:R-:W-:-:S07]  /*2780*/  MOV R27, 0x27a0 ;  /* 0x000027a0001b7802 */ /* 0x000fce0000000f00 */
[----:B------:R-:W-:Y:S05]  /*2790*/  CALL.REL.NOINC `($__internal_140_$__cuda_sm20_div_s64) ;  /* 0x0000001c00687944 */ /* 0x000fea0003c00000 */
        /* <DEDUP_REMOVED lines=11> */
.L_x_6347:
[----:B------:R-:W-:Y:S05]  /*2850*/  BSYNC.RECONVERGENT B0 ;  /* 0x0000000000007941 */ /* 0x000fea0003800200 */
.L_x_6345:
        /* <DEDUP_REMOVED lines=39> */
.L_x_6349:
        /* <DEDUP_REMOVED lines=17> */
.L_x_6350:
[----:B------:R-:W-:Y:S05]  /*2be0*/  BSYNC.RECONVERGENT B0 ;  /* 0x0000000000007941 */ /* 0x000fea0003800200 */
.L_x_6348:
        /* <DEDUP_REMOVED lines=38> */
.L_x_6352:
        /* <DEDUP_REMOVED lines=17> */
.L_x_6353:
[----:B------:R-:W-:Y:S05]  /*2f60*/  BSYNC.RECONVERGENT B0 ;  /* 0x0000000000007941 */ /* 0x000fea0003800200 */
.L_x_6351:
        /* <DEDUP_REMOVED lines=37> */
.L_x_6355:
        /* <DEDUP_REMOVED lines=17> */
.L_x_6356:
[----:B------:R-:W-:Y:S05]  /*32d0*/  BSYNC.RECONVERGENT B0 ;  /* 0x0000000000007941 */ /* 0x000fea0003800200 */
.L_x_6354:
[----:B------:R-:W0:Y:S01]  /*32e0*/  LDC.64 R2, c[0x0][R5+0x450] ;  /* 0x0001140005027b82 */ /* 0x000e220000000a00 */
[----:B------:R-:W-:Y:S02]  /*32f0*/  IMAD.MOV.U32 R37, RZ, RZ, R0 ;  /* 0x000000ffff257224 */ /* 0x000fe400078e0000 */
[-C--:B0-----:R-:W-:Y:S02]  /*3300*/  IMAD R3, R3, R21.reuse, RZ ;  /* 0x0000001503037224 */ /* 0x081fe400078e02ff */
[----:B------:R-:W-:-:S04]  /*3310*/  IMAD.WIDE.U32 R36, R2, R21, R36 ;  /* 0x0000001502247225 */ /* 0x000fc800078e0024 */
[----:B------:R-:W-:Y:S01]  /*3320*/  IMAD R3, R2, R17, R3 ;  /* 0x0000001102037224 */ /* 0x000fe200078e0203 */
[----:B------:R-:W-:-:S03]  /*3330*/  MOV R17, R36 ;  /* 0x0000002400117202 */ /* 0x000fc60000000f00 */
[----:B------:R-:W-:-:S07]  /*3340*/  IMAD.IADD R0, R37, 0x1, R3 ;  /* 0x0000000125007824 */ /* 0x000fce00078e0203 */
.L_x_6344:
        /* <DEDUP_REMOVED lines=36> */
.L_x_6359:
        /* <DEDUP_REMOVED lines=16> */
.L_x_6360:
[----:B------:R-:W-:Y:S05]  /*3690*/  BSYNC.RECONVERGENT B0 ;  /* 0x0000000000007941 */ /* 0x000fea0003800200 */
.L_x_6358:
        /* <DEDUP_REMOVED lines=38> */
.L_x_6362:
        /* <DEDUP_REMOVED lines=17> */
.L_x_6363:
[----:B------:R-:W-:Y:S05]  /*3a10*/  BSYNC.RECONVERGENT B0 ;  /* 0x0000000000007941 */ /* 0x000fea0003800200 */
.L_x_6361:
[----:B------:R-:W0:Y:S01]  /*3a20*/  LDC.64 R2, c[0x0][R5+0x450] ;  /* 0x0001140005027b82 */ /* 0x000e220000000a00 */
[----:B------:R-:W-:Y:S02]  /*3a30*/  IMAD.MOV.U32 R37, RZ, RZ, R0 ;  /* 0x000000ffff257224 */ /* 0x000fe400078e0000 */
[-C--:B0-----:R-:W-:Y:S02]  /*3a40*/  IMAD R3, R3, R21.reuse, RZ ;  /* 0x0000001503037224 */ /* 0x081fe400078e02ff */
[----:B------:R-:W-:-:S04]  /*3a50*/  IMAD.WIDE.U32 R36, R2, R21, R36 ;  /* 0x0000001502247225 */ /* 0x000fc800078e0024 */
[----:B------:R-:W-:Y:S01]  /*3a60*/  IMAD R3, R2, R17, R3 ;  /* 0x0000001102037224 */ /* 0x000fe200078e0203 */
[----:B------:R-:W-:-:S03]  /*3a70*/  MOV R17, R36 ;  /* 0x0000002400117202 */ /* 0x000fc60000000f00 */
[----:B------:R-:W-:-:S07]  /*3a80*/  IMAD.IADD R0, R37, 0x1, R3 ;  /* 0x0000000125007824 */ /* 0x000fce00078e0203 */
.L_x_6357:
        /* <DEDUP_REMOVED lines=35> */
.L_x_6365:
        /* <DEDUP_REMOVED lines=16> */
.L_x_6366:
[----:B------:R-:W-:Y:S05]  /*3dc0*/  BSYNC.RECONVERGENT B0 ;  /* 0x0000000000007941 */ /* 0x000fea0003800200 */
.L_x_6364:
        /* <DEDUP_REMOVED lines=8> */
.L_x_6317:
        /* <DEDUP_REMOVED lines=49> */
.L_x_6370:
[----:B------:R-:W-:Y:S01]  /*4160*/  MOV R33, R2 ;  /* 0x0000000200217202 */ /* 0x000fe20000000f00 */
[----:B------:R-:W-:Y:S01]  /*4170*/  IMAD.MOV.U32 R3, RZ, RZ, R15 ;  /* 0x000000ffff037224 */ /* 0x000fe200078e000f */
[----:B------:R-:W-:Y:S02]  /*4180*/  MOV R2, R14 ;  /* 0x0000000e00027202 */ /* 0x000fe40000000f00 */
[----:B------:R-:W-:-:S07]  /*4190*/  MOV R27, 0x41b0 ;  /* 0x000041b0001b7802 */ /* 0x000fce0000000f00 */
[----:B------:R-:W-:Y:S05]  /*41a0*/  CALL.REL.NOINC `($__internal_140_$__cuda_sm20_div_s64) ;  /* 0x0000000000e47944 */ /* 0x000fea0003c00000 */
.L_x_6371:
[----:B------:R-:W-:Y:S05]  /*41b0*/  BSYNC.RECONVERGENT B1 ;  /* 0x0000000000017941 */ /* 0x000fea0003800200 */
.L_x_6369:
        /* <DEDUP_REMOVED lines=19> */
.L_x_6372:
[----:B------:R-:W0:Y:S02]  /*42f0*/  LDS R2, [R22] ;  /* 0x0000000016027984 */ /* 0x000e240000000800 */
[----:B0----5:R-:W-:-:S05]  /*4300*/  FADD R3, R5, R2 ;  /* 0x0000000205037221 */ /* 0x021fca0000000000 */
[----:B------:R-:W0:Y:S02]  /*4310*/  ATOMS.CAST.SPIN P0, [R22], R2, R3 ;  /* 0x000000021600758d */ /* 0x000e240001800003 */
[----:B0-----:R-:W-:Y:S05]  /*4320*/  @!P0 BRA `(.L_x_6372) ;  /* 0xfffffffc00f08947 */ /* 0x001fea000383ffff */
.L_x_6368:
[----:B------:R-:W-:Y:S05]  /*4330*/  BSYNC.RECONVERGENT B0 ;  /* 0x0000000000007941 */ /* 0x000fea0003800200 */
.L_x_6367:
[----:B------:R-:W0:Y:S01]  /*4340*/  LDCU.64 UR4, c[0x0][0x878] ;  /* 0x00010f00ff0477ac */ /* 0x000e220008000a00 */
[----:B------:R-:W-:-:S05]  /*4350*/  IADD3 R13, P0, PT, R10, R13, RZ ;  /* 0x0000000d0a0d7210 */ /* 0x000fca0007f1e0ff */
[----:B------:R-:W-:Y:S01]  /*4360*/  IMAD.X R11, RZ, RZ, R11, P0 ;  /* 0x000000ffff0b7224 */ /* 0x000fe200000e060b */
[----:B0-----:R-:W-:-:S04]  /*4370*/  ISETP.GE.U32.AND P0, PT, R13, UR4, PT ;  /* 0x000000040d007c0c */ /* 0x001fc8000bf06070 */
[----:B------:R-:W-:-:S13]  /*4380*/  ISETP.GE.AND.EX P0, PT, R11, UR5, PT, P0 ;  /* 0x000000050b007c0c */ /* 0x000fda000bf06300 */
[----:B------:R-:W-:Y:S05]  /*4390*/  @!P0 BRA `(.L_x_6373) ;  /* 0xffffffc000ec8947 */ /* 0x000fea000383ffff */
.L_x_6316:
        /* <DEDUP_REMOVED lines=11> */
.L_x_6374:
        /* <DEDUP_REMOVED lines=15> */
        .weak           $__internal_140_$__cuda_sm20_div_s64
        .type           $__internal_140_$__cuda_sm20_div_s64,@function
        .size           $__internal_140_$__cuda_sm20_div_s64,($__internal_141_$__cuda_sm20_div_u64 - $__internal_140_$__cuda_sm20_div_s64)
$__internal_140_$__cuda_sm20_div_s64:
        /* <DEDUP_REMOVED lines=86> */
[----:B------:R-:W-:Y:S06]  /*4aa0*/  RET.REL.NODEC R2 `(_ZN2at4cuda17kernelHistogram1DIfhlLi1ELi2ELin1ELNS0_23CUDAHistogramMemoryTypeE0EZNS0_21CUDA_tensor_histogramIfhLb1EEEbNS_6TensorES4_S4_lNS_14AccumulateTypeIT0_Lb1EE4typeES8_NS0_13TensorArgTypeES9_S9_EUllE_EEvNS0_6detail10TensorInfoIT_T1_EESF_NSC_IKS6_SE_EElS8_S8_SE_T6_) ;  /* 0xffffffb402547950 */ /* 0x000fec0003c3ffff */
        .weak           $__internal_141_$__cuda_sm20_div_u64
        .type           $__internal_141_$__cuda_sm20_div_u64,@function
        .size           $__internal_141_$__cuda_sm20_div_u64,(.L_x_6517 - $__internal_141_$__cuda_sm20_div_u64)
$__internal_141_$__cuda_sm20_div_u64:
        /* <DEDUP_REMOVED lines=68> */
[----:B------:R-:W-:Y:S06]  /*4ef0*/  RET.REL.NODEC R4 `(_ZN2at4cuda17kernelHistogram1DIfhlLi1ELi2ELin1ELNS0_23CUDAHistogramMemoryTypeE0EZNS0_21CUDA_tensor_histogramIfhLb1EEEbNS_6TensorES4_S4_lNS_14AccumulateTypeIT0_Lb1EE4typeES8_NS0_13TensorArgTypeES9_S9_EUllE_EEvNS0_6detail10TensorInfoIT_T1_EESF_NSC_IKS6_SE_EElS8_S8_SE_T6_) ;  /* 0xffffffb004407950 */ /* 0x000fec0003c3ffff */
.L_x_6375:
        /* <DEDUP_REMOVED lines=16> */
.L_x_6517:


//--------------------- .nv.shared._ZN2at4cuda17kernelHistogram1DIfflLi1ELi2ELin1ELNS0_23CUDAHistogramMemoryTypeE1EZNS0_21CUDA_tensor_histogramIffLb0EEEbNS_6TensorES4_S4_lNS_14AccumulateTypeIT0_Lb1EE4typeES8_NS0_13TensorArgTypeES9_S9_EUllE0_EEvNS0_6detail10TensorInfoIT_T1_EESF_NSC_IKS6_SE_EElS8_S8_SE_T6_ --------------------------
	.section	.nv.shared._ZN2at4cuda17kernelHistogram1DIfflLi1ELi2ELin1ELNS0_23CUDAHistogramMemoryTypeE1EZNS0_21CUDA_tensor_histogramIffLb0EEEbNS_6TensorES4_S4_lNS_14AccumulateTypeIT0_Lb1EE4typeES8_NS0_13TensorArgTypeES9_S9_EUllE0_EEvNS0_6detail10TensorInfoIT_T1_EESF_NSC_IKS6_SE_EElS8_S8_SE_T6_,"aw",@nobits
	.sectionflags	@""
	.align	16
	.zero		1024


//--------------------- .nv.shared.reserved.0     --------------------------
	.section	.nv.shared.reserved.0,"aw",@nobits
	.weak		__nv_reservedSMEM_offset_0_alias
	.size		__nv_reservedSMEM_offset_0_alias, 0, 64
	.other		__nv_reservedSMEM_offset_0_alias,@"STO_CUDA_RESERVED_SHARED STV_DEFAULT"
__nv_reservedSMEM_offset_0_alias:
	.zero		0
	.zero		64


//--------------------- .nv.global                --------------------------
	.section	.nv.global,"aw",@nobits
.nv.global:
	.type		_ZN44_INTERNAL_5a08d5d2_13_SummaryOps_cu_68b272b84cuda3std3__48in_placeE,@object
	.size		_ZN44_INTERNAL_5a08d5d2_13_SummaryOps_cu_68b272b84cuda3std3__48in_placeE,(_ZN44_INTERNAL_5a08d5d2_13_SummaryOps_cu_68b272b84cuda3std6ranges3__45__cpo8distanceE - _ZN44_INTERNAL_5a08d5d2_13_SummaryOps_cu_68b272b84cuda3std3__48in_placeE)
_ZN44_INTERNAL_5a08d5d2_13_SummaryOps_cu_68b272b84cuda3std3__48in_placeE:
	.zero		1
	.type		_ZN44_INTERNAL_5a08d5d2_13_SummaryOps_cu_68b272b84cuda3std6ranges3__45__cpo8distanceE,@object
	.size		_ZN44_INTERNAL_5a08d5d2_13_SummaryOps_cu_68b272b84cuda3std6ranges3__45__cpo8distanceE,(_ZN44_INTERNAL_5a08d5d2_13_SummaryOps_cu_68b272b84cuda3std3__45__cpo6cbeginE - _ZN44_INTERNAL_5a08d5d2_13_SummaryOps_cu_68b272b84cuda3std6ranges3__45__cpo8distanceE)
_ZN44_INTERNAL_5a08d5d2_13_SummaryOps_cu_68b272b84cuda3std6ranges3__45__cpo8distanceE:
	.zero		1
	.type		_ZN44_INTERNAL_5a08d5d2_13_SummaryOps_cu_68b272b84cuda3std3__45__cpo6cbeginE,@object
	.size		_ZN44_INTERNAL_5a08d5d2_13_SummaryOps_cu_68b272b84cuda3std3__45__cpo6cbeginE,(_ZN44_INTERNAL_5a08d5d2_13_SummaryOps_cu_68b272b84cuda3std6ranges3__45__cpo7advanceE - _ZN44_INTERNAL_5a08d5d2_13_SummaryOps_cu_68b272b84cuda3std3__45__cpo6cbeginE)
_ZN44_INTERNAL_5a08d5d2_13_SummaryOps_cu_68b272b84cuda3std3__45__cpo6cbeginE:
	.zero		1
	.type		_ZN44_INTERNAL_5a08d5d2_13_SummaryOps_cu_68b272b84cuda3std6ranges3__45__cpo7advanceE,@object
	.size		_ZN44_INTERNAL_5a08d5d2_13_SummaryOps_cu_68b272b84cuda3std6ranges3__45__cpo7advanceE,(_ZN44_INTERNAL_5a08d5d2_13_SummaryOps_cu_68b272b84cuda3std3__45__cpo7crbeginE - _ZN44_INTERNAL_5a08d5d2_13_SummaryOps_cu_68b272b84cuda3std6ranges3__45__cpo7advanceE)
_ZN44_INTERNAL_5a08d5d2_13_SummaryOps_cu_68b272b84cuda3std6ranges3__45__cpo7advanceE:
	.zero		1
	.type		_ZN44_INTERNAL_5a08d5d2_13_SummaryOps_cu_68b272b84cuda3std3__45__cpo7crbeginE,@object
	.size		_ZN44_INTERNAL_5a08d5d2_13_SummaryOps_cu_68b272b84cuda3std3__45__cpo7crbeginE,(_ZN44_INTERNAL_5a08d5d2_13_SummaryOps_cu_68b272b84cuda3std6ranges3__45__cpo4dataE - _ZN44_INTERNAL_5a08d5d2_13_SummaryOps_cu_68b272b84cuda3std3__45__cpo7crbeginE)
_ZN44_INTERNAL_5a08d5d2_13_SummaryOps_cu_68b272b84cuda3std3__45__cpo7crbeginE:
	.zero		1
	.type		_ZN44_INTERNAL_5a08d5d2_13_SummaryOps_cu_68b272b84cuda3std6ranges3__45__cpo4dataE,@object
	.size		_ZN44_INTERNAL_5a08d5d2_13_SummaryOps_cu_68b272b84cuda3std6ranges3__45__cpo4dataE,(_ZN44_INTERNAL_5a08d5d2_13_SummaryOps_cu_68b272b84cuda3std6ranges3__45__cpo5beginE - _ZN44_INTERNAL_5a08d5d2_13_SummaryOps_cu_68b272b84cuda3std6ranges3__45__cpo4dataE)
_ZN44_INTERNAL_5a08d5d2_13_SummaryOps_cu_68b272b84cuda3std6ranges3__45__cpo4dataE:
	.zero		1
	.type		_ZN44_INTERNAL_5a08d5d2_13_SummaryOps_cu_68b272b84cuda3std6ranges3__45__cpo5beginE,@object
	.size		_ZN44_INTERNAL_5a08d5d2_13_SummaryOps_cu_68b272b84cuda3std6ranges3__45__cpo5beginE,(_ZN44_INTERNAL_5a08d5d2_13_SummaryOps_cu_68b272b84cuda3std3__446_GLOBAL__N__5a08d5d2_13_SummaryOps_cu_68b272b86ignoreE - _ZN44_INTERNAL_5a08d5d2_13_SummaryOps_cu_68b272b84cuda3std6ranges3__45__cpo5beginE)
_ZN44_INTERNAL_5a08d5d2_13_SummaryOps_cu_68b272b84cuda3std6ranges3__45__cpo5beginE:
	.zero		1
	.type		_ZN44_INTERNAL_5a08d5d2_13_SummaryOps_cu_68b272b84cuda3std3__446_GLOBAL__N__5a08d5d2_13_SummaryOps_cu_68b272b86ignoreE,@object
	.size		_ZN44_INTERNAL_5a08d5d2_13_SummaryOps_cu_68b272b84cuda3std3__446_GLOBAL__N__5a08d5d2_13_SummaryOps_cu_68b272b86ignoreE,(_ZN44_INTERNAL_5a08d5d2_13_SummaryOps_cu_68b272b84cuda3std6ranges3__45__cpo4sizeE - _ZN44_INTERNAL_5a08d5d2_13_SummaryOps_cu_68b272b84cuda3std3__446_GLOBAL__N__5a08d5d2_13_SummaryOps_cu_68b272b86ignoreE)
_ZN44_INTERNAL_5a08d5d2_13_SummaryOps_cu_68b272b84cuda3std3__446_GLOBAL__N__5a08d5d2_13_SummaryOps_cu_68b272b86ignoreE:
	.zero		1
	.type		_ZN44_INTERNAL_5a08d5d2_13_SummaryOps_cu_68b272b84cuda3std6ranges3__45__cpo4sizeE,@object
	.size		_ZN44_INTERNAL_5a08d5d2_13_SummaryOps_cu_68b272b84cuda3std6ranges3__45__cpo4sizeE,(_ZN44_INTERNAL_5a08d5d2_13_SummaryOps_cu_68b272b84cuda3std3__45__cpo5beginE - _ZN44_INTERNAL_5a08d5d2_13_SummaryOps_cu_68b272b84cuda3std6ranges3__45__cpo4sizeE)
_ZN44_INTERNAL_5a08d5d2_13_SummaryOps_cu_68b272b84cuda3std6ranges3__45__cpo4sizeE:
	.zero		1
	.type		_ZN44_INTERNAL_5a08d5d2_13_SummaryOps_cu_68b272b84cuda3std3__45__cpo5beginE,@object
	.size		_ZN44_INTERNAL_5a08d5d2_13_SummaryOps_cu_68b272b84cuda3std3__45__cpo5beginE,(_ZN44_INTERNAL_5a08d5d2_13_SummaryOps_cu_68b272b84cuda3std6ranges3__45__cpo6cbeginE - _ZN44_INTERNAL_5a08d5d2_13_SummaryOps_cu_68b272b84cuda3std3__45__cpo5beginE)
_ZN44_INTERNAL_5a08d5d2_13_SummaryOps_cu_68b272b84cuda3std3__45__cpo5beginE:
	.zero		1
	.type		_ZN44_INTERNAL_5a08d5d2_13_SummaryOps_cu_68b272b84cuda3std6ranges3__45__cpo6cbeginE,@object
	.size		_ZN44_INTERNAL_5a08d5d2_13_SummaryOps_cu_68b272b84cuda3std6ranges3__45__cpo6cbeginE,(_ZN44_INTERNAL_5a08d5d2_13_SummaryOps_cu_68b272b84cuda3std3__45__cpo6rbeginE - _ZN44_INTERNAL_5a08d5d2_13_SummaryOps_cu_68b272b84cuda3std6ranges3__45__cpo6cbeginE)
_ZN44_INTERNAL_5a08d5d2_13_SummaryOps_cu_68b272b84cuda3std6ranges3__45__cpo6cbeginE:
	.zero		1
	.type		_ZN44_INTERNAL_5a08d5d2_13_SummaryOps_cu_68b272b84cuda3std3__45__cpo6rbeginE,@object
	.size		_ZN44_INTERNAL_5a08d5d2_13_SummaryOps_cu_68b272b84cuda3std3__45__cpo6rbeginE,(_ZN44_INTERNAL_5a08d5d2_13_SummaryOps_cu_68b272b84cuda3std6ranges3__45__cpo4nextE - _ZN44_INTERNAL_5a08d5d2_13_SummaryOps_cu_68b272b84cuda3std3__45__cpo6rbeginE)
_ZN44_INTERNAL_5a08d5d2_13_SummaryOps_cu_68b272b84cuda3std3__45__cpo6rbeginE:
	.zero		1
	.type		_ZN44_INTERNAL_5a08d5d2_13_SummaryOps_cu_68b272b84cuda3std6ranges3__45__cpo4nextE,@object
	.size		_ZN44_INTERNAL_5a08d5d2_13_SummaryOps_cu_68b272b84cuda3std6ranges3__45__cpo4nextE,(_ZN44_INTERNAL_5a08d5d2_13_SummaryOps_cu_68b272b84cuda3std6ranges3__45__cpo4swapE - _ZN44_INTERNAL_5a08d5d2_13_SummaryOps_cu_68b272b84cuda3std6ranges3__45__cpo4nextE)
_ZN44_INTERNAL_5a08d5d2_13_SummaryOps_cu_68b272b84cuda3std6ranges3__45__cpo4nextE:
	.zero		1
	.type		_ZN44_INTERNAL_5a08d5d2_13_SummaryOps_cu_68b272b84cuda3std6ranges3__45__cpo4swapE,@object
	.size		_ZN44_INTERNAL_5a08d5d2_13_SummaryOps_cu_68b272b84cuda3std6ranges3__45__cpo4swapE,(_ZN44_INTERNAL_5a08d5d2_13_SummaryOps_cu_68b272b84cuda3std3__420unreachable_sentinelE - _ZN44_INTERNAL_5a08d5d2_13_SummaryOps_cu_68b272b84cuda3std6ranges3__45__cpo4swapE)
_ZN44_INTERNAL_5a08d5d2_13_SummaryOps_cu_68b272b84cuda3std6ranges3__45__cpo4swapE:
	.zero		1
	.type		_ZN44_INTERNAL_5a08d5d2_13_SummaryOps_cu_68b272b84cuda3std3__420unreachable_sentinelE,@object
	.size		_ZN44_INTERNAL_5a08d5d2_13_SummaryOps_cu_68b272b84cuda3std3__420unreachable_sentinelE,(_ZN44_INTERNAL_5a08d5d2_13_SummaryOps_cu_68b272b86thrust24THRUST_300001_SM_1030_NS6system6detail10sequential3seqE - _ZN44_INTERNAL_5a08d5d2_13_SummaryOps_cu_68b272b84cuda3std3__420unreachable_sentinelE)
_ZN44_INTERNAL_5a08d5d2_13_SummaryOps_cu_68b272b84cuda3std3__420unreachable_sentinelE:
	.zero		1
	.type		_ZN44_INTERNAL_5a08d5d2_13_SummaryOps_cu_68b272b86thrust24THRUST_300001_SM_1030_NS6system6detail10sequential3seqE,@object
	.size		_ZN44_INTERNAL_5a08d5d2_13_SummaryOps_cu_68b272b86thrust24THRUST_300001_SM_1030_NS6system6detail10sequential3seqE,(_ZN44_INTERNAL_5a08d5d2_13_SummaryOps_cu_68b272b84cuda3std3__45__cpo4cendE - _ZN44_INTERNAL_5a08d5d2_13_SummaryOps_cu_68b272b86thrust24THRUST_300001_SM_1030_NS6system6detail10sequential3seqE)
_ZN44_INTERNAL_5a08d5d2_13_SummaryOps_cu_68b272b86thrust24THRUST_300001_SM_1030_NS6system6detail10sequential3seqE:
	.zero		1
	.type		_ZN44_INTERNAL_5a08d5d2_13_SummaryOps_cu_68b272b84cuda3std3__45__cpo4cendE,@object
	.size		_ZN44_INTERNAL_5a08d5d2_13_SummaryOps_cu_68b272b84cuda3std3__45__cpo4cendE,(_ZN44_INTERNAL_5a08d5d2_13_SummaryOps_cu_68b272b84cuda3std6ranges3__45__cpo9iter_swapE - _ZN44_INTERNAL_5a08d5d2_13_SummaryOps_cu_68b272b84cuda3std3__45__cpo4cendE)
_ZN44_INTERNAL_5a08d5d2_13_SummaryOps_cu_68b272b84cuda3std3__45__cpo4cendE:
	.zero		1
	.type		_ZN44_INTERNAL_5a08d5d2_13_SummaryOps_cu_68b272b84cuda3std6ranges3__45__cpo9iter_swapE,@object
	.size		_ZN44_INTERNAL_5a08d5d2_13_SummaryOps_cu_68b272b84cuda3std6ranges3__45__cpo9iter_swapE,(_ZN44_INTERNAL_5a08d5d2_13_SummaryOps_cu_68b272b84cuda3std3__45__cpo5crendE - _ZN44_INTERNAL_5a08d5d2_13_SummaryOps_cu_68b272b84cuda3std6ranges3__45__cpo9iter_swapE)
_ZN44_INTERNAL_5a08d5d2_13_SummaryOps_cu_68b272b84cuda3std6ranges3__45__cpo9iter_swapE:
	.zero		1
	.type		_ZN44_INTERNAL_5a08d5d2_13_SummaryOps_cu_68b272b84cuda3std3__45__cpo5crendE,@object
	.size		_ZN44_INTERNAL_5a08d5d2_13_SummaryOps_cu_68b272b84cuda3std3__45__cpo5crendE,(_ZN44_INTERNAL_5a08d5d2_13_SummaryOps_cu_68b272b84cuda3std6ranges3__45__cpo5cdataE - _ZN44_INTERNAL_5a08d5d2_13_SummaryOps_cu_68b272b84cuda3std3__45__cpo5crendE)
_ZN44_INTERNAL_5a08d5d2_13_SummaryOps_cu_68b272b84cuda3std3__45__cpo5crendE:
	.zero		1
	.type		_ZN44_INTERNAL_5a08d5d2_13_SummaryOps_cu_68b272b84cuda3std6ranges3__45__cpo5cdataE,@object
	.size		_ZN44_INTERNAL_5a08d5d2_13_SummaryOps_cu_68b272b84cuda3std6ranges3__45__cpo5cdataE,(_ZN44_INTERNAL_5a08d5d2_13_SummaryOps_cu_68b272b84cuda3std6ranges3__45__cpo3endE - _ZN44_INTERNAL_5a08d5d2_13_SummaryOps_cu_68b272b84cuda3std6ranges3__45__cpo5cdataE)
_ZN44_INTERNAL_5a08d5d2_13_SummaryOps_cu_68b272b84cuda3std6ranges3__45__cpo5cdataE:
	.zero		1
	.type		_ZN44_INTERNAL_5a08d5d2_13_SummaryOps_cu_68b272b84cuda3std6ranges3__45__cpo3endE,@object
	.size		_ZN44_INTERNAL_5a08d5d2_13_SummaryOps_cu_68b272b84cuda3std6ranges3__45__cpo3endE,(_ZN44_INTERNAL_5a08d5d2_13_SummaryOps_cu_68b272b84cuda3std3__419piecewise_constructE - _ZN44_INTERNAL_5a08d5d2_13_SummaryOps_cu_68b272b84cuda3std6ranges3__45__cpo3endE)
_ZN44_INTERNAL_5a08d5d2_13_SummaryOps_cu_68b272b84cuda3std6ranges3__45__cpo3endE:
	.zero		1
	.type		_ZN44_INTERNAL_5a08d5d2_13_SummaryOps_cu_68b272b84cuda3std3__419piecewise_constructE,@object
	.size		_ZN44_INTERNAL_5a08d5d2_13_SummaryOps_cu_68b272b84cuda3std3__419piecewise_constructE,(_ZN44_INTERNAL_5a08d5d2_13_SummaryOps_cu_68b272b84cuda3std6ranges3__45__cpo5ssizeE - _ZN44_INTERNAL_5a08d5d2_13_SummaryOps_cu_68b272b84cuda3std3__419piecewise_constructE)
_ZN44_INTERNAL_5a08d5d2_13_SummaryOps_cu_68b272b84cuda3std3__419piecewise_constructE:
	.zero		1
	.type		_ZN44_INTERNAL_5a08d5d2_13_SummaryOps_cu_68b272b84cuda3std6ranges3__45__cpo5ssizeE,@object
	.size		_ZN44_INTERNAL_5a08d5d2_13_SummaryOps_cu_68b272b84cuda3std6ranges3__45__cpo5ssizeE,(_ZN44_INTERNAL_5a08d5d2_13_SummaryOps_cu_68b272b84cuda3std3__45__cpo3endE - _ZN44_INTERNAL_5a08d5d2_13_SummaryOps_cu_68b272b84cuda3std6ranges3__45__cpo5ssizeE)
_ZN44_INTERNAL_5a08d5d2_13_SummaryOps_cu_68b272b84cuda3std6ranges3__45__cpo5ssizeE:
	.zero		1
	.type		_ZN44_INTERNAL_5a08d5d2_13_SummaryOps_cu_68b272b84cuda3std3__45__cpo3endE,@object
	.size		_ZN44_INTERNAL_5a08d5d2_13_SummaryOps_cu_68b272b84cuda3std3__45__cpo3endE,(_ZN44_INTERNAL_5a08d5d2_13_SummaryOps_cu_68b272b84cuda3std6ranges3__45__cpo4cendE - _ZN44_INTERNAL_5a08d5d2_13_SummaryOps_cu_68b272b84cuda3std3__45__cpo3endE)
_ZN44_INTERNAL_5a08d5d2_13_SummaryOps_cu_68b272b84cuda3std3__45__cpo3endE:
	.zero		1
	.type		_ZN44_INTERNAL_5a08d5d2_13_SummaryOps_cu_68b272b84cuda3std6ranges3__45__cpo4cendE,@object
	.size		_ZN44_INTERNAL_5a08d5d2_13_SummaryOps_cu_68b272b84cuda3std6ranges3__45__cpo4cendE,(_ZN44_INTERNAL_5a08d5d2_13_SummaryOps_cu_68b272b84cuda3std3__45__cpo4rendE - _ZN44_INTERNAL_5a08d5d2_13_SummaryOps_cu_68b272b84cuda3std6ranges3__45__cpo4cendE)
_ZN44_INTERNAL_5a08d5d2_13_SummaryOps_cu_68b272b84cuda3std6ranges3__45__cpo4cendE:
	.zero		1
	.type		_ZN44_INTERNAL_5a08d5d2_13_SummaryOps_cu_68b272b84cuda3std3__45__cpo4rendE,@object
	.size		_ZN44_INTERNAL_5a08d5d2_13_SummaryOps_cu_68b272b84cuda3std3__45__cpo4rendE,(_ZN44_INTERNAL_5a08d5d2_13_SummaryOps_cu_68b272b84cuda3std6ranges3__45__cpo4prevE - _ZN44_INTERNAL_5a08d5d2_13_SummaryOps_cu_68b272b84cuda3std3__45__cpo4rendE)
_ZN44_INTERNAL_5a08d5d2_13_SummaryOps_cu_68b272b84cuda3std3__45__cpo4rendE:
	.zero		1
	.type		_ZN44_INTERNAL_5a08d5d2_13_SummaryOps_cu_68b272b84cuda3std6ranges3__45__cpo4prevE,@object
	.size		_ZN44_INTERNAL_5a08d5d2_13_SummaryOps_cu_68b272b84cuda3std6ranges3__45__cpo4prevE,(_ZN44_INTERNAL_5a08d5d2_13_SummaryOps_cu_68b272b84cuda3std6ranges3__45__cpo9iter_moveE - _ZN44_INTERNAL_5a08d5d2_13_SummaryOps_cu_68b272b84cuda3std6ranges3__45__cpo4prevE)
_ZN44_INTERNAL_5a08d5d2_13_SummaryOps_cu_68b272b84cuda3std6ranges3__45__cpo4prevE:
	.zero		1
	.type		_ZN44_INTERNAL_5a08d5d2_13_SummaryOps_cu_68b272b84cuda3std6ranges3__45__cpo9iter_moveE,@object
	.size		_ZN44_INTERNAL_5a08d5d2_13_SummaryOps_cu_68b272b84cuda3std6ranges3__45__cpo9iter_moveE,(.L_13 - _ZN44_INTERNAL_5a08d5d2_13_SummaryOps_cu_68b272b84cuda3std6ranges3__45__cpo9iter_moveE)
_ZN44_INTERNAL_5a08d5d2_13_SummaryOps_cu_68b272b84cuda3std6ranges3__45__cpo9iter_moveE:
	.zero		1
.L_13:


//--------------------- .nv.shared._ZN2at4cuda17kernelHistogram1DIfflLi1ELi2ELin1ELNS0_23CUDAHistogramMemoryTypeE0EZNS0_21CUDA_tensor_histogramIffLb0EEEbNS_6TensorES4_S4_lNS_14AccumulateTypeIT0_Lb1EE4typeES8_NS0_13TensorArgTypeES9_S9_EUllE0_EEvNS0_6detail10TensorInfoIT_T1_EESF_NSC_IKS6_SE_EElS8_S8_SE_T6_ --------------------------
	.section	.nv.shared._ZN2at4cuda17kernelHistogram1DIfflLi1ELi2ELin1ELNS0_23CUDAHistogramMemoryTypeE0EZNS0_21CUDA_tensor_histogramIffLb0EEEbNS_6TensorES4_S4_lNS_14AccumulateTypeIT0_Lb1EE4typeES8_NS0_13TensorArgTypeES9_S9_EUllE0_EEvNS0_6detail10TensorInfoIT_T1_EESF_NSC_IKS6_SE_EElS8_S8_SE_T6_,"aw",@nobits
	.sectionflags	@""
	.align	16
	.zero		1024


//--------------------- .nv.shared._ZN2at4cuda17kernelHistogram1DIfflLi1ELi2ELin1ELNS0_23CUDAHistogramMemoryTypeE1EZNS0_21CUDA_tensor_histogramIffLb0EEEbNS_6TensorES4_S4_lNS_14AccumulateTypeIT0_Lb1EE4typeES8_NS0_13TensorArgTypeES9_S9_EUllE_EEvNS0_6detail10TensorInfoIT_T1_EESF_NSC_IKS6_SE_EElS8_S8_SE_T6_ --------------------------
	.section	.nv.shared._ZN2at4cuda17kernelHistogram1DIfflLi1ELi2ELin1ELNS0_23CUDAHistogramMemoryTypeE1EZNS0_21CUDA_tensor_histogramIffLb0EEEbNS_6TensorES4_S4_lNS_14AccumulateTypeIT0_Lb1EE4typeES8_NS0_13TensorArgTypeES9_S9_EUllE_EEvNS0_6detail10TensorInfoIT_T1_EESF_NSC_IKS6_SE_EElS8_S8_SE_T6_,"aw",@nobits
	.sectionflags	@""
	.align	16
	.zero		1024


//--------------------- .nv.shared._ZN2at4cuda17kernelHistogram1DIfflLi1ELi2ELin1ELNS0_23CUDAHistogramMemoryTypeE0EZNS0_21CUDA_tensor_histogramIffLb0EEEbNS_6TensorES4_S4_lNS_14AccumulateTypeIT0_Lb1EE4typeES8_NS0_13TensorArgTypeES9_S9_EUllE_EEvNS0_6detail10TensorInfoIT_T1_EESF_NSC_IKS6_SE_EElS8_S8_SE_T6_ --------------------------
	.section	.nv.shared._ZN2at4cuda17kernelHistogram1DIfflLi1ELi2ELin1ELNS0_23CUDAHistogramMemoryTypeE0EZNS0_21CUDA_tensor_histogramIffLb0EEEbNS_6TensorES4_S4_lNS_14AccumulateTypeIT0_Lb1EE4typeES8_NS0_13TensorArgTypeES9_S9_EUllE_EEvNS0_6detail10TensorInfoIT_T1_EESF_NSC_IKS6_SE_EElS8_S8_SE_T6_,"aw",@nobits
	.sectionflags	@""
	.align	16
	.zero		1024


//--------------------- .nv.shared._ZN2at4cuda17kernelHistogram1DIddlLi1ELi2ELin1ELNS0_23CUDAHistogramMemoryTypeE1EZNS0_21CUDA_tensor_histogramIddLb0EEEbNS_6TensorES4_S4_lNS_14AccumulateTypeIT0_Lb1EE4typeES8_NS0_13TensorArgTypeES9_S9_EUllE0_EEvNS0_6detail10TensorInfoIT_T1_EESF_NSC_IKS6_SE_EElS8_S8_SE_T6_ --------------------------
	.section	.nv.shared._ZN2at4cuda17kernelHistogram1DIddlLi1ELi2ELin1ELNS0_23CUDAHistogramMemoryTypeE1EZNS0_21CUDA_tensor_histogramIddLb0EEEbNS_6TensorES4_S4_lNS_14AccumulateTypeIT0_Lb1EE4typeES8_NS0_13TensorArgTypeES9_S9_EUllE0_EEvNS0_6detail10TensorInfoIT_T1_EESF_NSC_IKS6_SE_EElS8_S8_SE_T6_,"aw",@nobits
	.sectionflags	@""
	.align	16
	.zero		1024


//--------------------- .nv.shared._ZN2at4cuda17kernelHistogram1DIddlLi1ELi2ELin1ELNS0_23CUDAHistogramMemoryTypeE0EZNS0_21CUDA_tensor_histogramIddLb0EEEbNS_6TensorES4_S4_lNS_14AccumulateTypeIT0_Lb1EE4typeES8_NS0_13TensorArgTypeES9_S9_EUllE0_EEvNS0_6detail10TensorInfoIT_T1_EESF_NSC_IKS6_SE_EElS8_S8_SE_T6_ --------------------------
	.section	.nv.shared._ZN2at4cuda17kernelHistogram1DIddlLi1ELi2ELin1ELNS0_23CUDAHistogramMemoryTypeE0EZNS0_21CUDA_tensor_histogramIddLb0EEEbNS_6TensorES4_S4_lNS_14AccumulateTypeIT0_Lb1EE4typeES8_NS0_13TensorArgTypeES9_S9_EUllE0_EEvNS0_6detail10TensorInfoIT_T1_EESF_NSC_IKS6_SE_EElS8_S8_SE_T6_,"aw",@nobits
	.sectionflags	@""
	.align	16
	.zero		1024


//--------------------- .nv.shared._ZN2at4cuda17kernelHistogram1DIddlLi1ELi2ELin1ELNS0_23CUDAHistogramMemoryTypeE1EZNS0_21CUDA_tensor_histogramIddLb0EEEbNS_6TensorES4_S4_lNS_14AccumulateTypeIT0_Lb1EE4typeES8_NS0_13TensorArgTypeES9_S9_EUllE_EEvNS0_6detail10TensorInfoIT_T1_EESF_NSC_IKS6_SE_EElS8_S8_SE_T6_ --------------------------
	.section	.nv.shared._ZN2at4cuda17kernelHistogram1DIddlLi1ELi2ELin1ELNS0_23CUDAHistogramMemoryTypeE1EZNS0_21CUDA_tensor_histogramIddLb0EEEbNS_6TensorES4_S4_lNS_14AccumulateTypeIT0_Lb1EE4typeES8_NS0_13TensorArgTypeES9_S9_EUllE_EEvNS0_6detail10TensorInfoIT_T1_EESF_NSC_IKS6_SE_EElS8_S8_SE_T6_,"aw",@nobits
	.sectionflags	@""
	.align	16
	.zero		1024


//--------------------- .nv.shared._ZN2at4cuda17kernelHistogram1DIddlLi1ELi2ELin1ELNS0_23CUDAHistogramMemoryTypeE0EZNS0_21CUDA_tensor_histogramIddLb0EEEbNS_6TensorES4_S4_lNS_14AccumulateTypeIT0_Lb1EE4typeES8_NS0_13TensorArgTypeES9_S9_EUllE_EEvNS0_6detail10TensorInfoIT_T1_EESF_NSC_IKS6_SE_EElS8_S8_SE_T6_ --------------------------
	.section	.nv.shared._ZN2at4cuda17kernelHistogram1DIddlLi1ELi2ELin1ELNS0_23CUDAHistogramMemoryTypeE0EZNS0_21CUDA_tensor_histogramIddLb0EEEbNS_6TensorES4_S4_lNS_14AccumulateTypeIT0_Lb1EE4typeES8_NS0_13TensorArgTypeES9_S9_EUllE_EEvNS0_6detail10TensorInfoIT_T1_EESF_NSC_IKS6_SE_EElS8_S8_SE_T6_,"aw",@nobits
	.sectionflags	@""
	.align	16
	.zero		1024


//--------------------- .nv.shared._ZN2at4cuda17kernelHistogram1DIsslLi1ELi2ELin1ELNS0_23CUDAHistogramMemoryTypeE1EZNS0_21CUDA_tensor_histogramIssLb0EEEbNS_6TensorES4_S4_lNS_14AccumulateTypeIT0_Lb1EE4typeES8_NS0_13TensorArgTypeES9_S9_EUllE0_EEvNS0_6detail10TensorInfoIT_T1_EESF_NSC_IKS6_SE_EElS8_S8_SE_T6_ --------------------------
	.section	.nv.shared._ZN2at4cuda17kernelHistogram1DIsslLi1ELi2ELin1ELNS0_23CUDAHistogramMemoryTypeE1EZNS0_21CUDA_tensor_histogramIssLb0EEEbNS_6TensorES4_S4_lNS_14AccumulateTypeIT0_Lb1EE4typeES8_NS0_13TensorArgTypeES9_S9_EUllE0_EEvNS0_6detail10TensorInfoIT_T1_EESF_NSC_IKS6_SE_EElS8_S8_SE_T6_,"aw",@nobits
	.sectionflags	@""
	.align	16
	.zero		1024


//--------------------- .nv.shared._ZN2at4cuda17kernelHistogram1DIsslLi1ELi2ELin1ELNS0_23CUDAHistogramMemoryTypeE0EZNS0_21CUDA_tensor_histogramIssLb0EEEbNS_6TensorES4_S4_lNS_14AccumulateTypeIT0_Lb1EE4typeES8_NS0_13TensorArgTypeES9_S9_EUllE0_EEvNS0_6detail10TensorInfoIT_T1_EESF_NSC_IKS6_SE_EElS8_S8_SE_T6_ --------------------------
	.section	.nv.shared._ZN2at4cuda17kernelHistogram1DIsslLi1ELi2ELin1ELNS0_23CUDAHistogramMemoryTypeE0EZNS0_21CUDA_tensor_histogramIssLb0EEEbNS_6TensorES4_S4_lNS_14AccumulateTypeIT0_Lb1EE4typeES8_NS0_13TensorArgTypeES9_S9_EUllE0_EEvNS0_6detail10TensorInfoIT_T1_EESF_NSC_IKS6_SE_EElS8_S8_SE_T6_,"aw",@nobits
	.sectionflags	@""
	.align	16
	.zero		1024


//--------------------- .nv.shared._ZN2at4cuda17kernelHistogram1DIsslLi1ELi2ELin1ELNS0_23CUDAHistogramMemoryTypeE1EZNS0_21CUDA_tensor_histogramIssLb0EEEbNS_6TensorES4_S4_lNS_14AccumulateTypeIT0_Lb1EE4typeES8_NS0_13TensorArgTypeES9_S9_EUllE_EEvNS0_6detail10TensorInfoIT_T1_EESF_NSC_IKS6_SE_EElS8_S8_SE_T6_ --------------------------
	.section	.nv.shared._ZN2at4cuda17kernelHistogram1DIsslLi1ELi2ELin1ELNS0_23CUDAHistogramMemoryTypeE1EZNS0_21CUDA_tensor_histogramIssLb0EEEbNS_6TensorES4_S4_lNS_14AccumulateTypeIT0_Lb1EE4typeES8_NS0_13TensorArgTypeES9_S9_EUllE_EEvNS0_6detail10TensorInfoIT_T1_EESF_NSC_IKS6_SE_EElS8_S8_SE_T6_,"aw",@nobits
	.sectionflags	@""
	.align	16
	.zero		1024


//--------------------- .nv.shared._ZN2at4cuda17kernelHistogram1DIsslLi1ELi2ELin1ELNS0_23CUDAHistogramMemoryTypeE0EZNS0_21CUDA_tensor_histogramIssLb0EEEbNS_6TensorES4_S4_lNS_14AccumulateTypeIT0_Lb1EE4typeES8_NS0_13TensorArgTypeES9_S9_EUllE_EEvNS0_6detail10TensorInfoIT_T1_EESF_NSC_IKS6_SE_EElS8_S8_SE_T6_ --------------------------
	.section	.nv.shared._ZN2at4cuda17kernelHistogram1DIsslLi1ELi2ELin1ELNS0_23CUDAHistogramMemoryTypeE0EZNS0_21CUDA_tensor_histogramIssLb0EEEbNS_6TensorES4_S4_lNS_14AccumulateTypeIT0_Lb1EE4typeES8_NS0_13TensorArgTypeES9_S9_EUllE_EEvNS0_6detail10TensorInfoIT_T1_EESF_NSC_IKS6_SE_EElS8_S8_SE_T6_,"aw",@nobits
	.sectionflags	@""
	.align	16
	.zero		1024


//--------------------- .nv.shared._ZN2at4cuda17kernelHistogram1DIiilLi1ELi2ELin1ELNS0_23CUDAHistogramMemoryTypeE1EZNS0_21CUDA_tensor_histogramIiiLb0EEEbNS_6TensorES4_S4_lNS_14AccumulateTypeIT0_Lb1EE4typeES8_NS0_13TensorArgTypeES9_S9_EUllE0_EEvNS0_6detail10TensorInfoIT_T1_EESF_NSC_IKS6_SE_EElS8_S8_SE_T6_ --------------------------
	.section	.nv.shared._ZN2at4cuda17kernelHistogram1DIiilLi1ELi2ELin1ELNS0_23CUDAHistogramMemoryTypeE1EZNS0_21CUDA_tensor_histogramIiiLb0EEEbNS_6TensorES4_S4_lNS_14AccumulateTypeIT0_Lb1EE4typeES8_NS0_13TensorArgTypeES9_S9_EUllE0_EEvNS0_6detail10TensorInfoIT_T1_EESF_NSC_IKS6_SE_EElS8_S8_SE_T6_,"aw",@nobits
	.sectionflags	@""
	.align	16
	.zero		1024


//--------------------- .nv.shared._ZN2at4cuda17kernelHistogram1DIiilLi1ELi2ELin1ELNS0_23CUDAHistogramMemoryTypeE0EZNS0_21CUDA_tensor_histogramIiiLb0EEEbNS_6TensorES4_S4_lNS_14AccumulateTypeIT0_Lb1EE4typeES8_NS0_13TensorArgTypeES9_S9_EUllE0_EEvNS0_6detail10TensorInfoIT_T1_EESF_NSC_IKS6_SE_EElS8_S8_SE_T6_ --------------------------
	.section	.nv.shared._ZN2at4cuda17kernelHistogram1DIiilLi1ELi2ELin1ELNS0_23CUDAHistogramMemoryTypeE0EZNS0_21CUDA_tensor_histogramIiiLb0EEEbNS_6TensorES4_S4_lNS_14AccumulateTypeIT0_Lb1EE4typeES8_NS0_13TensorArgTypeES9_S9_EUllE0_EEvNS0_6detail10TensorInfoIT_T1_EESF_NSC_IKS6_SE_EElS8_S8_SE_T6_,"aw",@nobits
	.sectionflags	@""
	.align	16
	.zero		1024


//--------------------- .nv.shared._ZN2at4cuda17kernelHistogram1DIiilLi1ELi2ELin1ELNS0_23CUDAHistogramMemoryTypeE1EZNS0_21CUDA_tensor_histogramIiiLb0EEEbNS_6TensorES4_S4_lNS_14AccumulateTypeIT0_Lb1EE4typeES8_NS0_13TensorArgTypeES9_S9_EUllE_EEvNS0_6detail10TensorInfoIT_T1_EESF_NSC_IKS6_SE_EElS8_S8_SE_T6_ --------------------------
	.section	.nv.shared._ZN2at4cuda17kernelHistogram1DIiilLi1ELi2ELin1ELNS0_23CUDAHistogramMemoryTypeE1EZNS0_21CUDA_tensor_histogramIiiLb0EEEbNS_6TensorES4_S4_lNS_14AccumulateTypeIT0_Lb1EE4typeES8_NS0_13TensorArgTypeES9_S9_EUllE_EEvNS0_6detail10TensorInfoIT_T1_EESF_NSC_IKS6_SE_EElS8_S8_SE_T6_,"aw",@nobits
	.sectionflags	@""
	.align	16
	.zero		1024


//--------------------- .nv.shared._ZN2at4cuda17kernelHistogram1DIiilLi1ELi2ELin1ELNS0_23CUDAHistogramMemoryTypeE0EZNS0_21CUDA_tensor_histogramIiiLb0EEEbNS_6TensorES4_S4_lNS_14AccumulateTypeIT0_Lb1EE4typeES8_NS0_13TensorArgTypeES9_S9_EUllE_EEvNS0_6detail10TensorInfoIT_T1_EESF_NSC_IKS6_SE_EElS8_S8_SE_T6_ --------------------------
	.section	.nv.shared._ZN2at4cuda17kernelHistogram1DIiilLi1ELi2ELin1ELNS0_23CUDAHistogramMemoryTypeE0EZNS0_21CUDA_tensor_histogramIiiLb0EEEbNS_6TensorES4_S4_lNS_14AccumulateTypeIT0_Lb1EE4typeES8_NS0_13TensorArgTypeES9_S9_EUllE_EEvNS0_6detail10TensorInfoIT_T1_EESF_NSC_IKS6_SE_EElS8_S8_SE_T6_,"aw",@nobits
	.sectionflags	@""
	.align	16
	.zero		1024


//--------------------- .nv.shared._ZN2at4cuda17kernelHistogram1DIaalLi1ELi2ELin1ELNS0_23CUDAHistogramMemoryTypeE1EZNS0_21CUDA_tensor_histogramIaaLb0EEEbNS_6TensorES4_S4_lNS_14AccumulateTypeIT0_Lb1EE4typeES8_NS0_13TensorArgTypeES9_S9_EUllE0_EEvNS0_6detail10TensorInfoIT_T1_EESF_NSC_IKS6_SE_EElS8_S8_SE_T6_ --------------------------
	.section	.nv.shared._ZN2at4cuda17kernelHistogram1DIaalLi1ELi2ELin1ELNS0_23CUDAHistogramMemoryTypeE1EZNS0_21CUDA_tensor_histogramIaaLb0EEEbNS_6TensorES4_S4_lNS_14AccumulateTypeIT0_Lb1EE4typeES8_NS0_13TensorArgTypeES9_S9_EUllE0_EEvNS0_6detail10TensorInfoIT_T1_EESF_NSC_IKS6_SE_EElS8_S8_SE_T6_,"aw",@nobits
	.sectionflags	@""
	.align	16
	.zero		1024


//--------------------- .nv.shared._ZN2at4cuda17kernelHistogram1DIaalLi1ELi2ELin1ELNS0_23CUDAHistogramMemoryTypeE0EZNS0_21CUDA_tensor_histogramIaaLb0EEEbNS_6TensorES4_S4_lNS_14AccumulateTypeIT0_Lb1EE4typeES8_NS0_13TensorArgTypeES9_S9_EUllE0_EEvNS0_6detail10TensorInfoIT_T1_EESF_NSC_IKS6_SE_EElS8_S8_SE_T6_ --------------------------
	.section	.nv.shared._ZN2at4cuda17kernelHistogram1DIaalLi1ELi2ELin1ELNS0_23CUDAHistogramMemoryTypeE0EZNS0_21CUDA_tensor_histogramIaaLb0EEEbNS_6TensorES4_S4_lNS_14AccumulateTypeIT0_Lb1EE4typeES8_NS0_13TensorArgTypeES9_S9_EUllE0_EEvNS0_6detail10TensorInfoIT_T1_EESF_NSC_IKS6_SE_EElS8_S8_SE_T6_,"aw",@nobits
	.sectionflags	@""
	.align	16
	.zero		1024


//--------------------- .nv.shared._ZN2at4cuda17kernelHistogram1DIaalLi1ELi2ELin1ELNS0_23CUDAHistogramMemoryTypeE1EZNS0_21CUDA_tensor_histogramIaaLb0EEEbNS_6TensorES4_S4_lNS_14AccumulateTypeIT0_Lb1EE4typeES8_NS0_13TensorArgTypeES9_S9_EUllE_EEvNS0_6detail10TensorInfoIT_T1_EESF_NSC_IKS6_SE_EElS8_S8_SE_T6_ --------------------------
	.section	.nv.shared._ZN2at4cuda17kernelHistogram1DIaalLi1ELi2ELin1ELNS0_23CUDAHistogramMemoryTypeE1EZNS0_21CUDA_tensor_histogramIaaLb0EEEbNS_6TensorES4_S4_lNS_14AccumulateTypeIT0_Lb1EE4typeES8_NS0_13TensorArgTypeES9_S9_EUllE_EEvNS0_6detail10TensorInfoIT_T1_EESF_NSC_IKS6_SE_EElS8_S8_SE_T6_,"aw",@nobits
	.sectionflags	@""
	.align	16
	.zero		1024


//--------------------- .nv.shared._ZN2at4cuda17kernelHistogram1DIaalLi1ELi2ELin1ELNS0_23CUDAHistogramMemoryTypeE0EZNS0_21CUDA_tensor_histogramIaaLb0EEEbNS_6TensorES4_S4_lNS_14AccumulateTypeIT0_Lb1EE4typeES8_NS0_13TensorArgTypeES9_S9_EUllE_EEvNS0_6detail10TensorInfoIT_T1_EESF_NSC_IKS6_SE_EElS8_S8_SE_T6_ --------------------------
	.section	.nv.shared._ZN2at4cuda17kernelHistogram1DIaalLi1ELi2ELin1ELNS0_23CUDAHistogramMemoryTypeE0EZNS0_21CUDA_tensor_histogramIaaLb0EEEbNS_6TensorES4_S4_lNS_14AccumulateTypeIT0_Lb1EE4typeES8_NS0_13TensorArgTypeES9_S9_EUllE_EEvNS0_6detail10TensorInfoIT_T1_EESF_NSC_IKS6_SE_EElS8_S8_SE_T6_,"aw",@nobits
	.sectionflags	@""
	.align	16
	.zero		1024


//--------------------- .nv.shared._ZN2at4cuda17kernelHistogram1DIhhlLi1ELi2ELin1ELNS0_23CUDAHistogramMemoryTypeE1EZNS0_21CUDA_tensor_histogramIhhLb0EEEbNS_6TensorES4_S4_lNS_14AccumulateTypeIT0_Lb1EE4typeES8_NS0_13TensorArgTypeES9_S9_EUllE0_EEvNS0_6detail10TensorInfoIT_T1_EESF_NSC_IKS6_SE_EElS8_S8_SE_T6_ --------------------------
	.section	.nv.shared._ZN2at4cuda17kernelHistogram1DIhhlLi1ELi2ELin1ELNS0_23CUDAHistogramMemoryTypeE1EZNS0_21CUDA_tensor_histogramIhhLb0EEEbNS_6TensorES4_S4_lNS_14AccumulateTypeIT0_Lb1EE4typeES8_NS0_13TensorArgTypeES9_S9_EUllE0_EEvNS0_6detail10TensorInfoIT_T1_EESF_NSC_IKS6_SE_EElS8_S8_SE_T6_,"aw",@nobits
	.sectionflags	@""
	.align	16
	.zero		1024


//--------------------- .nv.shared._ZN2at4cuda17kernelHistogram1DIhhlLi1ELi2ELin1ELNS0_23CUDAHistogramMemoryTypeE0EZNS0_21CUDA_tensor_histogramIhhLb0EEEbNS_6TensorES4_S4_lNS_14AccumulateTypeIT0_Lb1EE4typeES8_NS0_13TensorArgTypeES9_S9_EUllE0_EEvNS0_6detail10TensorInfoIT_T1_EESF_NSC_IKS6_SE_EElS8_S8_SE_T6_ --------------------------
	.section	.nv.shared._ZN2at4cuda17kernelHistogram1DIhhlLi1ELi2ELin1ELNS0_23CUDAHistogramMemoryTypeE0EZNS0_21CUDA_tensor_histogramIhhLb0EEEbNS_6TensorES4_S4_lNS_14AccumulateTypeIT0_Lb1EE4typeES8_NS0_13TensorArgTypeES9_S9_EUllE0_EEvNS0_6detail10TensorInfoIT_T1_EESF_NSC_IKS6_SE_EElS8_S8_SE_T6_,"aw",@nobits
	.sectionflags	@""
	.align	16
	.zero		1024


//--------------------- .nv.shared._ZN2at4cuda17kernelHistogram1DIhhlLi1ELi2ELin1ELNS0_23CUDAHistogramMemoryTypeE1EZNS0_21CUDA_tensor_histogramIhhLb0EEEbNS_6TensorES4_S4_lNS_14AccumulateTypeIT0_Lb1EE4typeES8_NS0_13TensorArgTypeES9_S9_EUllE_EEvNS0_6detail10TensorInfoIT_T1_EESF_NSC_IKS6_SE_EElS8_S8_SE_T6_ --------------------------
	.section	.nv.shared._ZN2at4cuda17kernelHistogram1DIhhlLi1ELi2ELin1ELNS0_23CUDAHistogramMemoryTypeE1EZNS0_21CUDA_tensor_histogramIhhLb0EEEbNS_6TensorES4_S4_lNS_14AccumulateTypeIT0_Lb1EE4typeES8_NS0_13TensorArgTypeES9_S9_EUllE_EEvNS0_6detail10TensorInfoIT_T1_EESF_NSC_IKS6_SE_EElS8_S8_SE_T6_,"aw",@nobits
	.sectionflags	@""
	.align	16
	.zero		1024


//--------------------- .nv.shared._ZN2at4cuda17kernelHistogram1DIhhlLi1ELi2ELin1ELNS0_23CUDAHistogramMemoryTypeE0EZNS0_21CUDA_tensor_histogramIhhLb0EEEbNS_6TensorES4_S4_lNS_14AccumulateTypeIT0_Lb1EE4typeES8_NS0_13TensorArgTypeES9_S9_EUllE_EEvNS0_6detail10TensorInfoIT_T1_EESF_NSC_IKS6_SE_EElS8_S8_SE_T6_ --------------------------
	.section	.nv.shared._ZN2at4cuda17kernelHistogram1DIhhlLi1ELi2ELin1ELNS0_23CUDAHistogramMemoryTypeE0EZNS0_21CUDA_tensor_histogramIhhLb0EEEbNS_6TensorES4_S4_lNS_14AccumulateTypeIT0_Lb1EE4typeES8_NS0_13TensorArgTypeES9_S9_EUllE_EEvNS0_6detail10TensorInfoIT_T1_EESF_NSC_IKS6_SE_EElS8_S8_SE_T6_,"aw",@nobits
	.sectionflags	@""
	.align	16
	.zero		1024


//--------------------- .nv.shared._ZN2at4cuda17kernelHistogram1DIdslLi1ELi2ELin1ELNS0_23CUDAHistogramMemoryTypeE1EZNS0_21CUDA_tensor_histogramIdsLb1EEEbNS_6TensorES4_S4_lNS_14AccumulateTypeIT0_Lb1EE4typeES8_NS0_13TensorArgTypeES9_S9_EUllE0_EEvNS0_6detail10TensorInfoIT_T1_EESF_NSC_IKS6_SE_EElS8_S8_SE_T6_ --------------------------
	.section	.nv.shared._ZN2at4cuda17kernelHistogram1DIdslLi1ELi2ELin1ELNS0_23CUDAHistogramMemoryTypeE1EZNS0_21CUDA_tensor_histogramIdsLb1EEEbNS_6TensorES4_S4_lNS_14AccumulateTypeIT0_Lb1EE4typeES8_NS0_13TensorArgTypeES9_S9_EUllE0_EEvNS0_6detail10TensorInfoIT_T1_EESF_NSC_IKS6_SE_EElS8_S8_SE_T6_,"aw",@nobits
	.sectionflags	@""
	.align	16
	.zero		1024


//--------------------- .nv.shared._ZN2at4cuda17kernelHistogram1DIdslLi1ELi2ELin1ELNS0_23CUDAHistogramMemoryTypeE0EZNS0_21CUDA_tensor_histogramIdsLb1EEEbNS_6TensorES4_S4_lNS_14AccumulateTypeIT0_Lb1EE4typeES8_NS0_13TensorArgTypeES9_S9_EUllE0_EEvNS0_6detail10TensorInfoIT_T1_EESF_NSC_IKS6_SE_EElS8_S8_SE_T6_ --------------------------
	.section	.nv.shared._ZN2at4cuda17kernelHistogram1DIdslLi1ELi2ELin1ELNS0_23CUDAHistogramMemoryTypeE0EZNS0_21CUDA_tensor_histogramIdsLb1EEEbNS_6TensorES4_S4_lNS_14AccumulateTypeIT0_Lb1EE4typeES8_NS0_13TensorArgTypeES9_S9_EUllE0_EEvNS0_6detail10TensorInfoIT_T1_EESF_NSC_IKS6_SE_EElS8_S8_SE_T6_,"aw",@nobits
	.sectionflags	@""
	.align	16
	.zero		1024


//--------------------- .nv.shared._ZN2at4cuda17kernelHistogram1DIdslLi1ELi2ELin1ELNS0_23CUDAHistogramMemoryTypeE1EZNS0_21CUDA_tensor_histogramIdsLb1EEEbNS_6TensorES4_S4_lNS_14AccumulateTypeIT0_Lb1EE4typeES8_NS0_13TensorArgTypeES9_S9_EUllE_EEvNS0_6detail10TensorInfoIT_T1_EESF_NSC_IKS6_SE_EElS8_S8_SE_T6_ --------------------------
	.section	.nv.shared._ZN2at4cuda17kernelHistogram1DIdslLi1ELi2ELin1ELNS0_23CUDAHistogramMemoryTypeE1EZNS0_21CUDA_tensor_histogramIdsLb1EEEbNS_6TensorES4_S4_lNS_14AccumulateTypeIT0_Lb1EE4typeES8_NS0_13TensorArgTypeES9_S9_EUllE_EEvNS0_6detail10TensorInfoIT_T1_EESF_NSC_IKS6_SE_EElS8_S8_SE_T6_,"aw",@nobits
	.sectionflags	@""
	.align	16
	.zero		1024


//--------------------- .nv.shared._ZN2at4cuda17kernelHistogram1DIdslLi1ELi2ELin1ELNS0_23CUDAHistogramMemoryTypeE0EZNS0_21CUDA_tensor_histogramIdsLb1EEEbNS_6TensorES4_S4_lNS_14AccumulateTypeIT0_Lb1EE4typeES8_NS0_13TensorArgTypeES9_S9_EUllE_EEvNS0_6detail10TensorInfoIT_T1_EESF_NSC_IKS6_SE_EElS8_S8_SE_T6_ --------------------------
	.section	.nv.shared._ZN2at4cuda17kernelHistogram1DIdslLi1ELi2ELin1ELNS0_23CUDAHistogramMemoryTypeE0EZNS0_21CUDA_tensor_histogramIdsLb1EEEbNS_6TensorES4_S4_lNS_14AccumulateTypeIT0_Lb1EE4typeES8_NS0_13TensorArgTypeES9_S9_EUllE_EEvNS0_6detail10TensorInfoIT_T1_EESF_NSC_IKS6_SE_EElS8_S8_SE_T6_,"aw",@nobits
	.sectionflags	@""
	.align	16
	.zero		1024


//--------------------- .nv.shared._ZN2at4cuda17kernelHistogram1DIlslLi1ELi2ELin1ELNS0_23CUDAHistogramMemoryTypeE1EZNS0_21CUDA_tensor_histogramIlsLb0EEEbNS_6TensorES4_S4_lNS_14AccumulateTypeIT0_Lb1EE4typeES8_NS0_13TensorArgTypeES9_S9_EUllE0_EEvNS0_6detail10TensorInfoIT_T1_EESF_NSC_IKS6_SE_EElS8_S8_SE_T6_ --------------------------
	.section	.nv.shared._ZN2at4cuda17kernelHistogram1DIlslLi1ELi2ELin1ELNS0_23CUDAHistogramMemoryTypeE1EZNS0_21CUDA_tensor_histogramIlsLb0EEEbNS_6TensorES4_S4_lNS_14AccumulateTypeIT0_Lb1EE4typeES8_NS0_13TensorArgTypeES9_S9_EUllE0_EEvNS0_6detail10TensorInfoIT_T1_EESF_NSC_IKS6_SE_EElS8_S8_SE_T6_,"aw",@nobits
	.sectionflags	@""
	.align	16
	.zero		1024


//--------------------- .nv.shared._ZN2at4cuda17kernelHistogram1DIlslLi1ELi2ELin1ELNS0_23CUDAHistogramMemoryTypeE0EZNS0_21CUDA_tensor_histogramIlsLb0EEEbNS_6TensorES4_S4_lNS_14AccumulateTypeIT0_Lb1EE4typeES8_NS0_13TensorArgTypeES9_S9_EUllE0_EEvNS0_6detail10TensorInfoIT_T1_EESF_NSC_IKS6_SE_EElS8_S8_SE_T6_ --------------------------
	.section	.nv.shared._ZN2at4cuda17kernelHistogram1DIlslLi1ELi2ELin1ELNS0_23CUDAHistogramMemoryTypeE0EZNS0_21CUDA_tensor_histogramIlsLb0EEEbNS_6TensorES4_S4_lNS_14AccumulateTypeIT0_Lb1EE4typeES8_NS0_13TensorArgTypeES9_S9_EUllE0_EEvNS0_6detail10TensorInfoIT_T1_EESF_NSC_IKS6_SE_EElS8_S8_SE_T6_,"aw",@nobits
	.sectionflags	@""
	.align	16
	.zero		1024


//--------------------- .nv.shared._ZN2at4cuda17kernelHistogram1DIlslLi1ELi2ELin1ELNS0_23CUDAHistogramMemoryTypeE1EZNS0_21CUDA_tensor_histogramIlsLb0EEEbNS_6TensorES4_S4_lNS_14AccumulateTypeIT0_Lb1EE4typeES8_NS0_13TensorArgTypeES9_S9_EUllE_EEvNS0_6detail10TensorInfoIT_T1_EESF_NSC_IKS6_SE_EElS8_S8_SE_T6_ --------------------------
	.section	.nv.shared._ZN2at4cuda17kernelHistogram1DIlslLi1ELi2ELin1ELNS0_23CUDAHistogramMemoryTypeE1EZNS0_21CUDA_tensor_histogramIlsLb0EEEbNS_6TensorES4_S4_lNS_14AccumulateTypeIT0_Lb1EE4typeES8_NS0_13TensorArgTypeES9_S9_EUllE_EEvNS0_6detail10TensorInfoIT_T1_EESF_NSC_IKS6_SE_EElS8_S8_SE_T6_,"aw",@nobits
	.sectionflags	@""
	.align	16
	.zero		1024


//--------------------- .nv.shared._ZN2at4cuda17kernelHistogram1DIlslLi1ELi2ELin1ELNS0_23CUDAHistogramMemoryTypeE0EZNS0_21CUDA_tensor_histogramIlsLb0EEEbNS_6TensorES4_S4_lNS_14AccumulateTypeIT0_Lb1EE4typeES8_NS0_13TensorArgTypeES9_S9_EUllE_EEvNS0_6detail10TensorInfoIT_T1_EESF_NSC_IKS6_SE_EElS8_S8_SE_T6_ --------------------------
	.section	.nv.shared._ZN2at4cuda17kernelHistogram1DIlslLi1ELi2ELin1ELNS0_23CUDAHistogramMemoryTypeE0EZNS0_21CUDA_tensor_histogramIlsLb0EEEbNS_6TensorES4_S4_lNS_14AccumulateTypeIT0_Lb1EE4typeES8_NS0_13TensorArgTypeES9_S9_EUllE_EEvNS0_6detail10TensorInfoIT_T1_EESF_NSC_IKS6_SE_EElS8_S8_SE_T6_,"aw",@nobits
	.sectionflags	@""
	.align	16
	.zero		1024


//--------------------- .nv.shared._ZN2at4cuda17kernelHistogram1DIfslLi1ELi2ELin1ELNS0_23CUDAHistogramMemoryTypeE1EZNS0_21CUDA_tensor_histogramIfsLb1EEEbNS_6TensorES4_S4_lNS_14AccumulateTypeIT0_Lb1EE4typeES8_NS0_13TensorArgTypeES9_S9_EUllE0_EEvNS0_6detail10TensorInfoIT_T1_EESF_NSC_IKS6_SE_EElS8_S8_SE_T6_ --------------------------
	.section	.nv.shared._ZN2at4cuda17kernelHistogram1DIfslLi1ELi2ELin1ELNS0_23CUDAHistogramMemoryTypeE1EZNS0_21CUDA_tensor_histogramIfsLb1EEEbNS_6TensorES4_S4_lNS_14AccumulateTypeIT0_Lb1EE4typeES8_NS0_13TensorArgTypeES9_S9_EUllE0_EEvNS0_6detail10TensorInfoIT_T1_EESF_NSC_IKS6_SE_EElS8_S8_SE_T6_,"aw",@nobits
	.sectionflags	@""
	.align	16
	.zero		1024


//--------------------- .nv.shared._ZN2at4cuda17kernelHistogram1DIfslLi1ELi2ELin1ELNS0_23CUDAHistogramMemoryTypeE0EZNS0_21CUDA_tensor_histogramIfsLb1EEEbNS_6TensorES4_S4_lNS_14AccumulateTypeIT0_Lb1EE4typeES8_NS0_13TensorArgTypeES9_S9_EUllE0_EEvNS0_6detail10TensorInfoIT_T1_EESF_NSC_IKS6_SE_EElS8_S8_SE_T6_ --------------------------
	.section	.nv.shared._ZN2at4cuda17kernelHistogram1DIfslLi1ELi2ELin1ELNS0_23CUDAHistogramMemoryTypeE0EZNS0_21CUDA_tensor_histogramIfsLb1EEEbNS_6TensorES4_S4_lNS_14AccumulateTypeIT0_Lb1EE4typeES8_NS0_13TensorArgTypeES9_S9_EUllE0_EEvNS0_6detail10TensorInfoIT_T1_EESF_NSC_IKS6_SE_EElS8_S8_SE_T6_,"aw",@nobits
	.sectionflags	@""
	.align	16
	.zero		1024


//--------------------- .nv.shared._ZN2at4cuda17kernelHistogram1DIfslLi1ELi2ELin1ELNS0_23CUDAHistogramMemoryTypeE1EZNS0_21CUDA_tensor_histogramIfsLb1EEEbNS_6TensorES4_S4_lNS_14AccumulateTypeIT0_Lb1EE4typeES8_NS0_13TensorArgTypeES9_S9_EUllE_EEvNS0_6detail10TensorInfoIT_T1_EESF_NSC_IKS6_SE_EElS8_S8_SE_T6_ --------------------------
	.section	.nv.shared._ZN2at4cuda17kernelHistogram1DIfslLi1ELi2ELin1ELNS0_23CUDAHistogramMemoryTypeE1EZNS0_21CUDA_tensor_histogramIfsLb1EEEbNS_6TensorES4_S4_lNS_14AccumulateTypeIT0_Lb1EE4typeES8_NS0_13TensorArgTypeES9_S9_EUllE_EEvNS0_6detail10TensorInfoIT_T1_EESF_NSC_IKS6_SE_EElS8_S8_SE_T6_,"aw",@nobits
	.sectionflags	@""
	.align	16
	.zero		1024


//--------------------- .nv.shared._ZN2at4cuda17kernelHistogram1DIfslLi1ELi2ELin1ELNS0_23CUDAHistogramMemoryTypeE0EZNS0_21CUDA_tensor_histogramIfsLb1EEEbNS_6TensorES4_S4_lNS_14AccumulateTypeIT0_Lb1EE4typeES8_NS0_13TensorArgTypeES9_S9_EUllE_EEvNS0_6detail10TensorInfoIT_T1_EESF_NSC_IKS6_SE_EElS8_S8_SE_T6_ --------------------------
	.section	.nv.shared._ZN2at4cuda17kernelHistogram1DIfslLi1ELi2ELin1ELNS0_23CUDAHistogramMemoryTypeE0EZNS0_21CUDA_tensor_histogramIfsLb1EEEbNS_6TensorES4_S4_lNS_14AccumulateTypeIT0_Lb1EE4typeES8_NS0_13TensorArgTypeES9_S9_EUllE_EEvNS0_6detail10TensorInfoIT_T1_EESF_NSC_IKS6_SE_EElS8_S8_SE_T6_,"aw",@nobits
	.sectionflags	@""
	.align	16
	.zero		1024


//--------------------- .nv.shared._ZN2at4cuda17kernelHistogram1DIdllLi1ELi2ELin1ELNS0_23CUDAHistogramMemoryTypeE1EZNS0_21CUDA_tensor_histogramIdlLb1EEEbNS_6TensorES4_S4_lNS_14AccumulateTypeIT0_Lb1EE4typeES8_NS0_13TensorArgTypeES9_S9_EUllE0_EEvNS0_6detail10TensorInfoIT_T1_EESF_NSC_IKS6_SE_EElS8_S8_SE_T6_ --------------------------
	.section	.nv.shared._ZN2at4cuda17kernelHistogram1DIdllLi1ELi2ELin1ELNS0_23CUDAHistogramMemoryTypeE1EZNS0_21CUDA_tensor_histogramIdlLb1EEEbNS_6TensorES4_S4_lNS_14AccumulateTypeIT0_Lb1EE4typeES8_NS0_13TensorArgTypeES9_S9_EUllE0_EEvNS0_6detail10TensorInfoIT_T1_EESF_NSC_IKS6_SE_EElS8_S8_SE_T6_,"aw",@nobits
	.sectionflags	@""
	.align	16
	.zero		1024


//--------------------- .nv.shared._ZN2at4cuda17kernelHistogram1DIdllLi1ELi2ELin1ELNS0_23CUDAHistogramMemoryTypeE0EZNS0_21CUDA_tensor_histogramIdlLb1EEEbNS_6TensorES4_S4_lNS_14AccumulateTypeIT0_Lb1EE4typeES8_NS0_13TensorArgTypeES9_S9_EUllE0_EEvNS0_6detail10TensorInfoIT_T1_EESF_NSC_IKS6_SE_EElS8_S8_SE_T6_ --------------------------
	.section	.nv.shared._ZN2at4cuda17kernelHistogram1DIdllLi1ELi2ELin1ELNS0_23CUDAHistogramMemoryTypeE0EZNS0_21CUDA_tensor_histogramIdlLb1EEEbNS_6TensorES4_S4_lNS_14AccumulateTypeIT0_Lb1EE4typeES8_NS0_13TensorArgTypeES9_S9_EUllE0_EEvNS0_6detail10TensorInfoIT_T1_EESF_NSC_IKS6_SE_EElS8_S8_SE_T6_,"aw",@nobits
	.sectionflags	@""
	.align	16
	.zero		1024


//--------------------- .nv.shared._ZN2at4cuda17kernelHistogram1DIdllLi1ELi2ELin1ELNS0_23CUDAHistogramMemoryTypeE1EZNS0_21CUDA_tensor_histogramIdlLb1EEEbNS_6TensorES4_S4_lNS_14AccumulateTypeIT0_Lb1EE4typeES8_NS0_13TensorArgTypeES9_S9_EUllE_EEvNS0_6detail10TensorInfoIT_T1_EESF_NSC_IKS6_SE_EElS8_S8_SE_T6_ --------------------------
	.section	.nv.shared._ZN2at4cuda17kernelHistogram1DIdllLi1ELi2ELin1ELNS0_23CUDAHistogramMemoryTypeE1EZNS0_21CUDA_tensor_histogramIdlLb1EEEbNS_6TensorES4_S4_lNS_14AccumulateTypeIT0_Lb1EE4typeES8_NS0_13TensorArgTypeES9_S9_EUllE_EEvNS0_6detail10TensorInfoIT_T1_EESF_NSC_IKS6_SE_EElS8_S8_SE_T6_,"aw",@nobits
	.sectionflags	@""
	.align	16
	.zero		1024


//--------------------- .nv.shared._ZN2at4cuda17kernelHistogram1DIdllLi1ELi2ELin1ELNS0_23CUDAHistogramMemoryTypeE0EZNS0_21CUDA_tensor_histogramIdlLb1EEEbNS_6TensorES4_S4_lNS_14AccumulateTypeIT0_Lb1EE4typeES8_NS0_13TensorArgTypeES9_S9_EUllE_EEvNS0_6detail10TensorInfoIT_T1_EESF_NSC_IKS6_SE_EElS8_S8_SE_T6_ --------------------------
	.section	.nv.shared._ZN2at4cuda17kernelHistogram1DIdllLi1ELi2ELin1ELNS0_23CUDAHistogramMemoryTypeE0EZNS0_21CUDA_tensor_histogramIdlLb1EEEbNS_6TensorES4_S4_lNS_14AccumulateTypeIT0_Lb1EE4typeES8_NS0_13TensorArgTypeES9_S9_EUllE_EEvNS0_6detail10TensorInfoIT_T1_EESF_NSC_IKS6_SE_EElS8_S8_SE_T6_,"aw",@nobits
	.sectionflags	@""
	.align	16
	.zero		1024


//--------------------- .nv.shared._ZN2at4cuda17kernelHistogram1DIlllLi1ELi2ELin1ELNS0_23CUDAHistogramMemoryTypeE1EZNS0_21CUDA_tensor_histogramIllLb0EEEbNS_6TensorES4_S4_lNS_14AccumulateTypeIT0_Lb1EE4typeES8_NS0_13TensorArgTypeES9_S9_EUllE0_EEvNS0_6detail10TensorInfoIT_T1_EESF_NSC_IKS6_SE_EElS8_S8_SE_T6_ --------------------------
	.section	.nv.shared._ZN2at4cuda17kernelHistogram1DIlllLi1ELi2ELin1ELNS0_23CUDAHistogramMemoryTypeE1EZNS0_21CUDA_tensor_histogramIllLb0EEEbNS_6TensorES4_S4_lNS_14AccumulateTypeIT0_Lb1EE4typeES8_NS0_13TensorArgTypeES9_S9_EUllE0_EEvNS0_6detail10TensorInfoIT_T1_EESF_NSC_IKS6_SE_EElS8_S8_SE_T6_,"aw",@nobits
	.sectionflags	@""
	.align	16
	.zero		1024


//--------------------- .nv.shared._ZN2at4cuda17kernelHistogram1DIlllLi1ELi2ELin1ELNS0_23CUDAHistogramMemoryTypeE0EZNS0_21CUDA_tensor_histogramIllLb0EEEbNS_6TensorES4_S4_lNS_14AccumulateTypeIT0_Lb1EE4typeES8_NS0_13TensorArgTypeES9_S9_EUllE0_EEvNS0_6detail10TensorInfoIT_T1_EESF_NSC_IKS6_SE_EElS8_S8_SE_T6_ --------------------------
	.section	.nv.shared._ZN2at4cuda17kernelHistogram1DIlllLi1ELi2ELin1ELNS0_23CUDAHistogramMemoryTypeE0EZNS0_21CUDA_tensor_histogramIllLb0EEEbNS_6TensorES4_S4_lNS_14AccumulateTypeIT0_Lb1EE4typeES8_NS0_13TensorArgTypeES9_S9_EUllE0_EEvNS0_6detail10TensorInfoIT_T1_EESF_NSC_IKS6_SE_EElS8_S8_SE_T6_,"aw",@nobits
	.sectionflags	@""
	.align	16
	.zero		1024


//--------------------- .nv.shared._ZN2at4cuda17kernelHistogram1DIlllLi1ELi2ELin1ELNS0_23CUDAHistogramMemoryTypeE1EZNS0_21CUDA_tensor_histogramIllLb0EEEbNS_6TensorES4_S4_lNS_14AccumulateTypeIT0_Lb1EE4typeES8_NS0_13TensorArgTypeES9_S9_EUllE_EEvNS0_6detail10TensorInfoIT_T1_EESF_NSC_IKS6_SE_EElS8_S8_SE_T6_ --------------------------
	.section	.nv.shared._ZN2at4cuda17kernelHistogram1DIlllLi1ELi2ELin1ELNS0_23CUDAHistogramMemoryTypeE1EZNS0_21CUDA_tensor_histogramIllLb0EEEbNS_6TensorES4_S4_lNS_14AccumulateTypeIT0_Lb1EE4typeES8_NS0_13TensorArgTypeES9_S9_EUllE_EEvNS0_6detail10TensorInfoIT_T1_EESF_NSC_IKS6_SE_EElS8_S8_SE_T6_,"aw",@nobits
	.sectionflags	@""
	.align	16
	.zero		1024


//--------------------- .nv.shared._ZN2at4cuda17kernelHistogram1DIlllLi1ELi2ELin1ELNS0_23CUDAHistogramMemoryTypeE0EZNS0_21CUDA_tensor_histogramIllLb0EEEbNS_6TensorES4_S4_lNS_14AccumulateTypeIT0_Lb1EE4typeES8_NS0_13TensorArgTypeES9_S9_EUllE_EEvNS0_6detail10TensorInfoIT_T1_EESF_NSC_IKS6_SE_EElS8_S8_SE_T6_ --------------------------
	.section	.nv.shared._ZN2at4cuda17kernelHistogram1DIlllLi1ELi2ELin1ELNS0_23CUDAHistogramMemoryTypeE0EZNS0_21CUDA_tensor_histogramIllLb0EEEbNS_6TensorES4_S4_lNS_14AccumulateTypeIT0_Lb1EE4typeES8_NS0_13TensorArgTypeES9_S9_EUllE_EEvNS0_6detail10TensorInfoIT_T1_EESF_NSC_IKS6_SE_EElS8_S8_SE_T6_,"aw",@nobits
	.sectionflags	@""
	.align	16
	.zero		1024


//--------------------- .nv.shared._ZN2at4cuda17kernelHistogram1DIfllLi1ELi2ELin1ELNS0_23CUDAHistogramMemoryTypeE1EZNS0_21CUDA_tensor_histogramIflLb1EEEbNS_6TensorES4_S4_lNS_14AccumulateTypeIT0_Lb1EE4typeES8_NS0_13TensorArgTypeES9_S9_EUllE0_EEvNS0_6detail10TensorInfoIT_T1_EESF_NSC_IKS6_SE_EElS8_S8_SE_T6_ --------------------------
	.section	.nv.shared._ZN2at4cuda17kernelHistogram1DIfllLi1ELi2ELin1ELNS0_23CUDAHistogramMemoryTypeE1EZNS0_21CUDA_tensor_histogramIflLb1EEEbNS_6TensorES4_S4_lNS_14AccumulateTypeIT0_Lb1EE4typeES8_NS0_13TensorArgTypeES9_S9_EUllE0_EEvNS0_6detail10TensorInfoIT_T1_EESF_NSC_IKS6_SE_EElS8_S8_SE_T6_,"aw",@nobits
	.sectionflags	@""
	.align	16
	.zero		1024


//--------------------- .nv.shared._ZN2at4cuda17kernelHistogram1DIfllLi1ELi2ELin1ELNS0_23CUDAHistogramMemoryTypeE0EZNS0_21CUDA_tensor_histogramIflLb1EEEbNS_6TensorES4_S4_lNS_14AccumulateTypeIT0_Lb1EE4typeES8_NS0_13TensorArgTypeES9_S9_EUllE0_EEvNS0_6detail10TensorInfoIT_T1_EESF_NSC_IKS6_SE_EElS8_S8_SE_T6_ --------------------------
	.section	.nv.shared._ZN2at4cuda17kernelHistogram1DIfllLi1ELi2ELin1ELNS0_23CUDAHistogramMemoryTypeE0EZNS0_21CUDA_tensor_histogramIflLb1EEEbNS_6TensorES4_S4_lNS_14AccumulateTypeIT0_Lb1EE4typeES8_NS0_13TensorArgTypeES9_S9_EUllE0_EEvNS0_6detail10TensorInfoIT_T1_EESF_NSC_IKS6_SE_EElS8_S8_SE_T6_,"aw",@nobits
	.sectionflags	@""
	.align	16
	.zero		1024


//--------------------- .nv.shared._ZN2at4cuda17kernelHistogram1DIfllLi1ELi2ELin1ELNS0_23CUDAHistogramMemoryTypeE1EZNS0_21CUDA_tensor_histogramIflLb1EEEbNS_6TensorES4_S4_lNS_14AccumulateTypeIT0_Lb1EE4typeES8_NS0_13TensorArgTypeES9_S9_EUllE_EEvNS0_6detail10TensorInfoIT_T1_EESF_NSC_IKS6_SE_EElS8_S8_SE_T6_ --------------------------
	.section	.nv.shared._ZN2at4cuda17kernelHistogram1DIfllLi1ELi2ELin1ELNS0_23CUDAHistogramMemoryTypeE1EZNS0_21CUDA_tensor_histogramIflLb1EEEbNS_6TensorES4_S4_lNS_14AccumulateTypeIT0_Lb1EE4typeES8_NS0_13TensorArgTypeES9_S9_EUllE_EEvNS0_6detail10TensorInfoIT_T1_EESF_NSC_IKS6_SE_EElS8_S8_SE_T6_,"aw",@nobits
	.sectionflags	@""
	.align	16
	.zero		1024


//--------------------- .nv.shared._ZN2at4cuda17kernelHistogram1DIfllLi1ELi2ELin1ELNS0_23CUDAHistogramMemoryTypeE0EZNS0_21CUDA_tensor_histogramIflLb1EEEbNS_6TensorES4_S4_lNS_14AccumulateTypeIT0_Lb1EE4typeES8_NS0_13TensorArgTypeES9_S9_EUllE_EEvNS0_6detail10TensorInfoIT_T1_EESF_NSC_IKS6_SE_EElS8_S8_SE_T6_ --------------------------
	.section	.nv.shared._ZN2at4cuda17kernelHistogram1DIfllLi1ELi2ELin1ELNS0_23CUDAHistogramMemoryTypeE0EZNS0_21CUDA_tensor_histogramIflLb1EEEbNS_6TensorES4_S4_lNS_14AccumulateTypeIT0_Lb1EE4typeES8_NS0_13TensorArgTypeES9_S9_EUllE_EEvNS0_6detail10TensorInfoIT_T1_EESF_NSC_IKS6_SE_EElS8_S8_SE_T6_,"aw",@nobits
	.sectionflags	@""
	.align	16
	.zero		1024


//--------------------- .nv.shared._ZN2at4cuda17kernelHistogram1DIdilLi1ELi2ELin1ELNS0_23CUDAHistogramMemoryTypeE1EZNS0_21CUDA_tensor_histogramIdiLb1EEEbNS_6TensorES4_S4_lNS_14AccumulateTypeIT0_Lb1EE4typeES8_NS0_13TensorArgTypeES9_S9_EUllE0_EEvNS0_6detail10TensorInfoIT_T1_EESF_NSC_IKS6_SE_EElS8_S8_SE_T6_ --------------------------
	.section	.nv.shared._ZN2at4cuda17kernelHistogram1DIdilLi1ELi2ELin1ELNS0_23CUDAHistogramMemoryTypeE1EZNS0_21CUDA_tensor_histogramIdiLb1EEEbNS_6TensorES4_S4_lNS_14AccumulateTypeIT0_Lb1EE4typeES8_NS0_13TensorArgTypeES9_S9_EUllE0_EEvNS0_6detail10TensorInfoIT_T1_EESF_NSC_IKS6_SE_EElS8_S8_SE_T6_,"aw",@nobits
	.sectionflags	@""
	.align	16
	.zero		1024


//--------------------- .nv.shared._ZN2at4cuda17kernelHistogram1DIdilLi1ELi2ELin1ELNS0_23CUDAHistogramMemoryTypeE0EZNS0_21CUDA_tensor_histogramIdiLb1EEEbNS_6TensorES4_S4_lNS_14AccumulateTypeIT0_Lb1EE4typeES8_NS0_13TensorArgTypeES9_S9_EUllE0_EEvNS0_6detail10TensorInfoIT_T1_EESF_NSC_IKS6_SE_EElS8_S8_SE_T6_ --------------------------
	.section	.nv.shared._ZN2at4cuda17kernelHistogram1DIdilLi1ELi2ELin1ELNS0_23CUDAHistogramMemoryTypeE0EZNS0_21CUDA_tensor_histogramIdiLb1EEEbNS_6TensorES4_S4_lNS_14AccumulateTypeIT0_Lb1EE4typeES8_NS0_13TensorArgTypeES9_S9_EUllE0_EEvNS0_6detail10TensorInfoIT_T1_EESF_NSC_IKS6_SE_EElS8_S8_SE_T6_,"aw",@nobits
	.sectionflags	@""
	.align	16
	.zero		1024


//--------------------- .nv.shared._ZN2at4cuda17kernelHistogram1DIdilLi1ELi2ELin1ELNS0_23CUDAHistogramMemoryTypeE1EZNS0_21CUDA_tensor_histogramIdiLb1EEEbNS_6TensorES4_S4_lNS_14AccumulateTypeIT0_Lb1EE4typeES8_NS0_13TensorArgTypeES9_S9_EUllE_EEvNS0_6detail10TensorInfoIT_T1_EESF_NSC_IKS6_SE_EElS8_S8_SE_T6_ --------------------------
	.section	.nv.shared._ZN2at4cuda17kernelHistogram1DIdilLi1ELi2ELin1ELNS0_23CUDAHistogramMemoryTypeE1EZNS0_21CUDA_tensor_histogramIdiLb1EEEbNS_6TensorES4_S4_lNS_14AccumulateTypeIT0_Lb1EE4typeES8_NS0_13TensorArgTypeES9_S9_EUllE_EEvNS0_6detail10TensorInfoIT_T1_EESF_NSC_IKS6_SE_EElS8_S8_SE_T6_,"aw",@nobits
	.sectionflags	@""
	.align	16
	.zero		1024


//--------------------- .nv.shared._ZN2at4cuda17kernelHistogram1DIdilLi1ELi2ELin1ELNS0_23CUDAHistogramMemoryTypeE0EZNS0_21CUDA_tensor_histogramIdiLb1EEEbNS_6TensorES4_S4_lNS_14AccumulateTypeIT0_Lb1EE4typeES8_NS0_13TensorArgTypeES9_S9_EUllE_EEvNS0_6detail10TensorInfoIT_T1_EESF_NSC_IKS6_SE_EElS8_S8_SE_T6_ --------------------------
	.section	.nv.shared._ZN2at4cuda17kernelHistogram1DIdilLi1ELi2ELin1ELNS0_23CUDAHistogramMemoryTypeE0EZNS0_21CUDA_tensor_histogramIdiLb1EEEbNS_6TensorES4_S4_lNS_14AccumulateTypeIT0_Lb1EE4typeES8_NS0_13TensorArgTypeES9_S9_EUllE_EEvNS0_6detail10TensorInfoIT_T1_EESF_NSC_IKS6_SE_EElS8_S8_SE_T6_,"aw",@nobits
	.sectionflags	@""
	.align	16
	.zero		1024


//--------------------- .nv.shared._ZN2at4cuda17kernelHistogram1DIlilLi1ELi2ELin1ELNS0_23CUDAHistogramMemoryTypeE1EZNS0_21CUDA_tensor_histogramIliLb0EEEbNS_6TensorES4_S4_lNS_14AccumulateTypeIT0_Lb1EE4typeES8_NS0_13TensorArgTypeES9_S9_EUllE0_EEvNS0_6detail10TensorInfoIT_T1_EESF_NSC_IKS6_SE_EElS8_S8_SE_T6_ --------------------------
	.section	.nv.shared._ZN2at4cuda17kernelHistogram1DIlilLi1ELi2ELin1ELNS0_23CUDAHistogramMemoryTypeE1EZNS0_21CUDA_tensor_histogramIliLb0EEEbNS_6TensorES4_S4_lNS_14AccumulateTypeIT0_Lb1EE4typeES8_NS0_13TensorArgTypeES9_S9_EUllE0_EEvNS0_6detail10TensorInfoIT_T1_EESF_NSC_IKS6_SE_EElS8_S8_SE_T6_,"aw",@nobits
	.sectionflags	@""
	.align	16
	.zero		1024


//--------------------- .nv.shared._ZN2at4cuda17kernelHistogram1DIlilLi1ELi2ELin1ELNS0_23CUDAHistogramMemoryTypeE0EZNS0_21CUDA_tensor_histogramIliLb0EEEbNS_6TensorES4_S4_lNS_14AccumulateTypeIT0_Lb1EE4typeES8_NS0_13TensorArgTypeES9_S9_EUllE0_EEvNS0_6detail10TensorInfoIT_T1_EESF_NSC_IKS6_SE_EElS8_S8_SE_T6_ --------------------------
	.section	.nv.shared._ZN2at4cuda17kernelHistogram1DIlilLi1ELi2ELin1ELNS0_23CUDAHistogramMemoryTypeE0EZNS0_21CUDA_tensor_histogramIliLb0EEEbNS_6TensorES4_S4_lNS_14AccumulateTypeIT0_Lb1EE4typeES8_NS0_13TensorArgTypeES9_S9_EUllE0_EEvNS0_6detail10TensorInfoIT_T1_EESF_NSC_IKS6_SE_EElS8_S8_SE_T6_,"aw",@nobits
	.sectionflags	@""
	.align	16
	.zero		1024


//--------------------- .nv.shared._ZN2at4cuda17kernelHistogram1DIlilLi1ELi2ELin1ELNS0_23CUDAHistogramMemoryTypeE1EZNS0_21CUDA_tensor_histogramIliLb0EEEbNS_6TensorES4_S4_lNS_14AccumulateTypeIT0_Lb1EE4typeES8_NS0_13TensorArgTypeES9_S9_EUllE_EEvNS0_6detail10TensorInfoIT_T1_EESF_NSC_IKS6_SE_EElS8_S8_SE_T6_ --------------------------
	.section	.nv.shared._ZN2at4cuda17kernelHistogram1DIlilLi1ELi2ELin1ELNS0_23CUDAHistogramMemoryTypeE1EZNS0_21CUDA_tensor_histogramIliLb0EEEbNS_6TensorES4_S4_lNS_14AccumulateTypeIT0_Lb1EE4typeES8_NS0_13TensorArgTypeES9_S9_EUllE_EEvNS0_6detail10TensorInfoIT_T1_EESF_NSC_IKS6_SE_EElS8_S8_SE_T6_,"aw",@nobits
	.sectionflags	@""
	.align	16
	.zero		1024


//--------------------- .nv.shared._ZN2at4cuda17kernelHistogram1DIlilLi1ELi2ELin1ELNS0_23CUDAHistogramMemoryTypeE0EZNS0_21CUDA_tensor_histogramIliLb0EEEbNS_6TensorES4_S4_lNS_14AccumulateTypeIT0_Lb1EE4typeES8_NS0_13TensorArgTypeES9_S9_EUllE_EEvNS0_6detail10TensorInfoIT_T1_EESF_NSC_IKS6_SE_EElS8_S8_SE_T6_ --------------------------
	.section	.nv.shared._ZN2at4cuda17kernelHistogram1DIlilLi1ELi2ELin1ELNS0_23CUDAHistogramMemoryTypeE0EZNS0_21CUDA_tensor_histogramIliLb0EEEbNS_6TensorES4_S4_lNS_14AccumulateTypeIT0_Lb1EE4typeES8_NS0_13TensorArgTypeES9_S9_EUllE_EEvNS0_6detail10TensorInfoIT_T1_EESF_NSC_IKS6_SE_EElS8_S8_SE_T6_,"aw",@nobits
	.sectionflags	@""
	.align	16
	.zero		1024


//--------------------- .nv.shared._ZN2at4cuda17kernelHistogram1DIfilLi1ELi2ELin1ELNS0_23CUDAHistogramMemoryTypeE1EZNS0_21CUDA_tensor_histogramIfiLb1EEEbNS_6TensorES4_S4_lNS_14AccumulateTypeIT0_Lb1EE4typeES8_NS0_13TensorArgTypeES9_S9_EUllE0_EEvNS0_6detail10TensorInfoIT_T1_EESF_NSC_IKS6_SE_EElS8_S8_SE_T6_ --------------------------
	.section	.nv.shared._ZN2at4cuda17kernelHistogram1DIfilLi1ELi2ELin1ELNS0_23CUDAHistogramMemoryTypeE1EZNS0_21CUDA_tensor_histogramIfiLb1EEEbNS_6TensorES4_S4_lNS_14AccumulateTypeIT0_Lb1EE4typeES8_NS0_13TensorArgTypeES9_S9_EUllE0_EEvNS0_6detail10TensorInfoIT_T1_EESF_NSC_IKS6_SE_EElS8_S8_SE_T6_,"aw",@nobits
	.sectionflags	@""
	.align	16
	.zero		1024


//--------------------- .nv.shared._ZN2at4cuda17kernelHistogram1DIfilLi1ELi2ELin1ELNS0_23CUDAHistogramMemoryTypeE0EZNS0_21CUDA_tensor_histogramIfiLb1EEEbNS_6TensorES4_S4_lNS_14AccumulateTypeIT0_Lb1EE4typeES8_NS0_13TensorArgTypeES9_S9_EUllE0_EEvNS0_6detail10TensorInfoIT_T1_EESF_NSC_IKS6_SE_EElS8_S8_SE_T6_ --------------------------
	.section	.nv.shared._ZN2at4cuda17kernelHistogram1DIfilLi1ELi2ELin1ELNS0_23CUDAHistogramMemoryTypeE0EZNS0_21CUDA_tensor_histogramIfiLb1EEEbNS_6TensorES4_S4_lNS_14AccumulateTypeIT0_Lb1EE4typeES8_NS0_13TensorArgTypeES9_S9_EUllE0_EEvNS0_6detail10TensorInfoIT_T1_EESF_NSC_IKS6_SE_EElS8_S8_SE_T6_,"aw",@nobits
	.sectionflags	@""
	.align	16
	.zero		1024


//--------------------- .nv.shared._ZN2at4cuda17kernelHistogram1DIfilLi1ELi2ELin1ELNS0_23CUDAHistogramMemoryTypeE1EZNS0_21CUDA_tensor_histogramIfiLb1EEEbNS_6TensorES4_S4_lNS_14AccumulateTypeIT0_Lb1EE4typeES8_NS0_13TensorArgTypeES9_S9_EUllE_EEvNS0_6detail10TensorInfoIT_T1_EESF_NSC_IKS6_SE_EElS8_S8_SE_T6_ --------------------------
	.section	.nv.shared._ZN2at4cuda17kernelHistogram1DIfilLi1ELi2ELin1ELNS0_23CUDAHistogramMemoryTypeE1EZNS0_21CUDA_tensor_histogramIfiLb1EEEbNS_6TensorES4_S4_lNS_14AccumulateTypeIT0_Lb1EE4typeES8_NS0_13TensorArgTypeES9_S9_EUllE_EEvNS0_6detail10TensorInfoIT_T1_EESF_NSC_IKS6_SE_EElS8_S8_SE_T6_,"aw",@nobits
	.sectionflags	@""
	.align	16
	.zero		1024


//--------------------- .nv.shared._ZN2at4cuda17kernelHistogram1DIfilLi1ELi2ELin1ELNS0_23CUDAHistogramMemoryTypeE0EZNS0_21CUDA_tensor_histogramIfiLb1EEEbNS_6TensorES4_S4_lNS_14AccumulateTypeIT0_Lb1EE4typeES8_NS0_13TensorArgTypeES9_S9_EUllE_EEvNS0_6detail10TensorInfoIT_T1_EESF_NSC_IKS6_SE_EElS8_S8_SE_T6_ --------------------------
	.section	.nv.shared._ZN2at4cuda17kernelHistogram1DIfilLi1ELi2ELin1ELNS0_23CUDAHistogramMemoryTypeE0EZNS0_21CUDA_tensor_histogramIfiLb1EEEbNS_6TensorES4_S4_lNS_14AccumulateTypeIT0_Lb1EE4typeES8_NS0_13TensorArgTypeES9_S9_EUllE_EEvNS0_6detail10TensorInfoIT_T1_EESF_NSC_IKS6_SE_EElS8_S8_SE_T6_,"aw",@nobits
	.sectionflags	@""
	.align	16
	.zero		1024


//--------------------- .nv.shared._ZN2at4cuda17kernelHistogram1DIdalLi1ELi2ELin1ELNS0_23CUDAHistogramMemoryTypeE1EZNS0_21CUDA_tensor_histogramIdaLb1EEEbNS_6TensorES4_S4_lNS_14AccumulateTypeIT0_Lb1EE4typeES8_NS0_13TensorArgTypeES9_S9_EUllE0_EEvNS0_6detail10TensorInfoIT_T1_EESF_NSC_IKS6_SE_EElS8_S8_SE_T6_ --------------------------
	.section	.nv.shared._ZN2at4cuda17kernelHistogram1DIdalLi1ELi2ELin1ELNS0_23CUDAHistogramMemoryTypeE1EZNS0_21CUDA_tensor_histogramIdaLb1EEEbNS_6TensorES4_S4_lNS_14AccumulateTypeIT0_Lb1EE4typeES8_NS0_13TensorArgTypeES9_S9_EUllE0_EEvNS0_6detail10TensorInfoIT_T1_EESF_NSC_IKS6_SE_EElS8_S8_SE_T6_,"aw",@nobits
	.sectionflags	@""
	.align	16
	.zero		1024


//--------------------- .nv.shared._ZN2at4cuda17kernelHistogram1DIdalLi1ELi2ELin1ELNS0_23CUDAHistogramMemoryTypeE0EZNS0_21CUDA_tensor_histogramIdaLb1EEEbNS_6TensorES4_S4_lNS_14AccumulateTypeIT0_Lb1EE4typeES8_NS0_13TensorArgTypeES9_S9_EUllE0_EEvNS0_6detail10TensorInfoIT_T1_EESF_NSC_IKS6_SE_EElS8_S8_SE_T6_ --------------------------
	.section	.nv.shared._ZN2at4cuda17kernelHistogram1DIdalLi1ELi2ELin1ELNS0_23CUDAHistogramMemoryTypeE0EZNS0_21CUDA_tensor_histogramIdaLb1EEEbNS_6TensorES4_S4_lNS_14AccumulateTypeIT0_Lb1EE4typeES8_NS0_13TensorArgTypeES9_S9_EUllE0_EEvNS0_6detail10TensorInfoIT_T1_EESF_NSC_IKS6_SE_EElS8_S8_SE_T6_,"aw",@nobits
	.sectionflags	@""
	.align	16
	.zero		1024


//--------------------- .nv.shared._ZN2at4cuda17kernelHistogram1DIdalLi1ELi2ELin1ELNS0_23CUDAHistogramMemoryTypeE1EZNS0_21CUDA_tensor_histogramIdaLb1EEEbNS_6TensorES4_S4_lNS_14AccumulateTypeIT0_Lb1EE4typeES8_NS0_13TensorArgTypeES9_S9_EUllE_EEvNS0_6detail10TensorInfoIT_T1_EESF_NSC_IKS6_SE_EElS8_S8_SE_T6_ --------------------------
	.section	.nv.shared._ZN2at4cuda17kernelHistogram1DIdalLi1ELi2ELin1ELNS0_23CUDAHistogramMemoryTypeE1EZNS0_21CUDA_tensor_histogramIdaLb1EEEbNS_6TensorES4_S4_lNS_14AccumulateTypeIT0_Lb1EE4typeES8_NS0_13TensorArgTypeES9_S9_EUllE_EEvNS0_6detail10TensorInfoIT_T1_EESF_NSC_IKS6_SE_EElS8_S8_SE_T6_,"aw",@nobits
	.sectionflags	@""
	.align	16
	.zero		1024


//--------------------- .nv.shared._ZN2at4cuda17kernelHistogram1DIdalLi1ELi2ELin1ELNS0_23CUDAHistogramMemoryTypeE0EZNS0_21CUDA_tensor_histogramIdaLb1EEEbNS_6TensorES4_S4_lNS_14AccumulateTypeIT0_Lb1EE4typeES8_NS0_13TensorArgTypeES9_S9_EUllE_EEvNS0_6detail10TensorInfoIT_T1_EESF_NSC_IKS6_SE_EElS8_S8_SE_T6_ --------------------------
	.section	.nv.shared._ZN2at4cuda17kernelHistogram1DIdalLi1ELi2ELin1ELNS0_23CUDAHistogramMemoryTypeE0EZNS0_21CUDA_tensor_histogramIdaLb1EEEbNS_6TensorES4_S4_lNS_14AccumulateTypeIT0_Lb1EE4typeES8_NS0_13TensorArgTypeES9_S9_EUllE_EEvNS0_6detail10TensorInfoIT_T1_EESF_NSC_IKS6_SE_EElS8_S8_SE_T6_,"aw",@nobits
	.sectionflags	@""
	.align	16
	.zero		1024


//--------------------- .nv.shared._ZN2at4cuda17kernelHistogram1DIlalLi1ELi2ELin1ELNS0_23CUDAHistogramMemoryTypeE1EZNS0_21CUDA_tensor_histogramIlaLb0EEEbNS_6TensorES4_S4_lNS_14AccumulateTypeIT0_Lb1EE4typeES8_NS0_13TensorArgTypeES9_S9_EUllE0_EEvNS0_6detail10TensorInfoIT_T1_EESF_NSC_IKS6_SE_EElS8_S8_SE_T6_ --------------------------
	.section	.nv.shared._ZN2at4cuda17kernelHistogram1DIlalLi1ELi2ELin1ELNS0_23CUDAHistogramMemoryTypeE1EZNS0_21CUDA_tensor_histogramIlaLb0EEEbNS_6TensorES4_S4_lNS_14AccumulateTypeIT0_Lb1EE4typeES8_NS0_13TensorArgTypeES9_S9_EUllE0_EEvNS0_6detail10TensorInfoIT_T1_EESF_NSC_IKS6_SE_EElS8_S8_SE_T6_,"aw",@nobits
	.sectionflags	@""
	.align	16
	.zero		1024


//--------------------- .nv.shared._ZN2at4cuda17kernelHistogram1DIlalLi1ELi2ELin1ELNS0_23CUDAHistogramMemoryTypeE0EZNS0_21CUDA_tensor_histogramIlaLb0EEEbNS_6TensorES4_S4_lNS_14AccumulateTypeIT0_Lb1EE4typeES8_NS0_13TensorArgTypeES9_S9_EUllE0_EEvNS0_6detail10TensorInfoIT_T1_EESF_NSC_IKS6_SE_EElS8_S8_SE_T6_ --------------------------
	.section	.nv.shared._ZN2at4cuda17kernelHistogram1DIlalLi1ELi2ELin1ELNS0_23CUDAHistogramMemoryTypeE0EZNS0_21CUDA_tensor_histogramIlaLb0EEEbNS_6TensorES4_S4_lNS_14AccumulateTypeIT0_Lb1EE4typeES8_NS0_13TensorArgTypeES9_S9_EUllE0_EEvNS0_6detail10TensorInfoIT_T1_EESF_NSC_IKS6_SE_EElS8_S8_SE_T6_,"aw",@nobits
	.sectionflags	@""
	.align	16
	.zero		1024


//--------------------- .nv.shared._ZN2at4cuda17kernelHistogram1DIlalLi1ELi2ELin1ELNS0_23CUDAHistogramMemoryTypeE1EZNS0_21CUDA_tensor_histogramIlaLb0EEEbNS_6TensorES4_S4_lNS_14AccumulateTypeIT0_Lb1EE4typeES8_NS0_13TensorArgTypeES9_S9_EUllE_EEvNS0_6detail10TensorInfoIT_T1_EESF_NSC_IKS6_SE_EElS8_S8_SE_T6_ --------------------------
	.section	.nv.shared._ZN2at4cuda17kernelHistogram1DIlalLi1ELi2ELin1ELNS0_23CUDAHistogramMemoryTypeE1EZNS0_21CUDA_tensor_histogramIlaLb0EEEbNS_6TensorES4_S4_lNS_14AccumulateTypeIT0_Lb1EE4typeES8_NS0_13TensorArgTypeES9_S9_EUllE_EEvNS0_6detail10TensorInfoIT_T1_EESF_NSC_IKS6_SE_EElS8_S8_SE_T6_,"aw",@nobits
	.sectionflags	@""
	.align	16
	.zero		1024


//--------------------- .nv.shared._ZN2at4cuda17kernelHistogram1DIlalLi1ELi2ELin1ELNS0_23CUDAHistogramMemoryTypeE0EZNS0_21CUDA_tensor_histogramIlaLb0EEEbNS_6TensorES4_S4_lNS_14AccumulateTypeIT0_Lb1EE4typeES8_NS0_13TensorArgTypeES9_S9_EUllE_EEvNS0_6detail10TensorInfoIT_T1_EESF_NSC_IKS6_SE_EElS8_S8_SE_T6_ --------------------------
	.section	.nv.shared._ZN2at4cuda17kernelHistogram1DIlalLi1ELi2ELin1ELNS0_23CUDAHistogramMemoryTypeE0EZNS0_21CUDA_tensor_histogramIlaLb0EEEbNS_6TensorES4_S4_lNS_14AccumulateTypeIT0_Lb1EE4typeES8_NS0_13TensorArgTypeES9_S9_EUllE_EEvNS0_6detail10TensorInfoIT_T1_EESF_NSC_IKS6_SE_EElS8_S8_SE_T6_,"aw",@nobits
	.sectionflags	@""
	.align	16
	.zero		1024


//--------------------- .nv.shared._ZN2at4cuda17kernelHistogram1DIfalLi1ELi2ELin1ELNS0_23CUDAHistogramMemoryTypeE1EZNS0_21CUDA_tensor_histogramIfaLb1EEEbNS_6TensorES4_S4_lNS_14AccumulateTypeIT0_Lb1EE4typeES8_NS0_13TensorArgTypeES9_S9_EUllE0_EEvNS0_6detail10TensorInfoIT_T1_EESF_NSC_IKS6_SE_EElS8_S8_SE_T6_ --------------------------
	.section	.nv.shared._ZN2at4cuda17kernelHistogram1DIfalLi1ELi2ELin1ELNS0_23CUDAHistogramMemoryTypeE1EZNS0_21CUDA_tensor_histogramIfaLb1EEEbNS_6TensorES4_S4_lNS_14AccumulateTypeIT0_Lb1EE4typeES8_NS0_13TensorArgTypeES9_S9_EUllE0_EEvNS0_6detail10TensorInfoIT_T1_EESF_NSC_IKS6_SE_EElS8_S8_SE_T6_,"aw",@nobits
	.sectionflags	@""
	.align	16
	.zero		1024


//--------------------- .nv.shared._ZN2at4cuda17kernelHistogram1DIfalLi1ELi2ELin1ELNS0_23CUDAHistogramMemoryTypeE0EZNS0_21CUDA_tensor_histogramIfaLb1EEEbNS_6TensorES4_S4_lNS_14AccumulateTypeIT0_Lb1EE4typeES8_NS0_13TensorArgTypeES9_S9_EUllE0_EEvNS0_6detail10TensorInfoIT_T1_EESF_NSC_IKS6_SE_EElS8_S8_SE_T6_ --------------------------
	.section	.nv.shared._ZN2at4cuda17kernelHistogram1DIfalLi1ELi2ELin1ELNS0_23CUDAHistogramMemoryTypeE0EZNS0_21CUDA_tensor_histogramIfaLb1EEEbNS_6TensorES4_S4_lNS_14AccumulateTypeIT0_Lb1EE4typeES8_NS0_13TensorArgTypeES9_S9_EUllE0_EEvNS0_6detail10TensorInfoIT_T1_EESF_NSC_IKS6_SE_EElS8_S8_SE_T6_,"aw",@nobits
	.sectionflags	@""
	.align	16
	.zero		1024


//--------------------- .nv.shared._ZN2at4cuda17kernelHistogram1DIfalLi1ELi2ELin1ELNS0_23CUDAHistogramMemoryTypeE1EZNS0_21CUDA_tensor_histogramIfaLb1EEEbNS_6TensorES4_S4_lNS_14AccumulateTypeIT0_Lb1EE4typeES8_NS0_13TensorArgTypeES9_S9_EUllE_EEvNS0_6detail10TensorInfoIT_T1_EESF_NSC_IKS6_SE_EElS8_S8_SE_T6_ --------------------------
	.section	.nv.shared._ZN2at4cuda17kernelHistogram1DIfalLi1ELi2ELin1ELNS0_23CUDAHistogramMemoryTypeE1EZNS0_21CUDA_tensor_histogramIfaLb1EEEbNS_6TensorES4_S4_lNS_14AccumulateTypeIT0_Lb1EE4typeES8_NS0_13TensorArgTypeES9_S9_EUllE_EEvNS0_6detail10TensorInfoIT_T1_EESF_NSC_IKS6_SE_EElS8_S8_SE_T6_,"aw",@nobits
	.sectionflags	@""
	.align	16
	.zero		1024


//--------------------- .nv.shared._ZN2at4cuda17kernelHistogram1DIfalLi1ELi2ELin1ELNS0_23CUDAHistogramMemoryTypeE0EZNS0_21CUDA_tensor_histogramIfaLb1EEEbNS_6TensorES4_S4_lNS_14AccumulateTypeIT0_Lb1EE4typeES8_NS0_13TensorArgTypeES9_S9_EUllE_EEvNS0_6detail10TensorInfoIT_T1_EESF_NSC_IKS6_SE_EElS8_S8_SE_T6_ --------------------------
	.section	.nv.shared._ZN2at4cuda17kernelHistogram1DIfalLi1ELi2ELin1ELNS0_23CUDAHistogramMemoryTypeE0EZNS0_21CUDA_tensor_histogramIfaLb1EEEbNS_6TensorES4_S4_lNS_14AccumulateTypeIT0_Lb1EE4typeES8_NS0_13TensorArgTypeES9_S9_EUllE_EEvNS0_6detail10TensorInfoIT_T1_EESF_NSC_IKS6_SE_EElS8_S8_SE_T6_,"aw",@nobits
	.sectionflags	@""
	.align	16
	.zero		1024


//--------------------- .nv.shared._ZN2at4cuda17kernelHistogram1DIdhlLi1ELi2ELin1ELNS0_23CUDAHistogramMemoryTypeE1EZNS0_21CUDA_tensor_histogramIdhLb1EEEbNS_6TensorES4_S4_lNS_14AccumulateTypeIT0_Lb1EE4typeES8_NS0_13TensorArgTypeES9_S9_EUllE0_EEvNS0_6detail10TensorInfoIT_T1_EESF_NSC_IKS6_SE_EElS8_S8_SE_T6_ --------------------------
	.section	.nv.shared._ZN2at4cuda17kernelHistogram1DIdhlLi1ELi2ELin1ELNS0_23CUDAHistogramMemoryTypeE1EZNS0_21CUDA_tensor_histogramIdhLb1EEEbNS_6TensorES4_S4_lNS_14AccumulateTypeIT0_Lb1EE4typeES8_NS0_13TensorArgTypeES9_S9_EUllE0_EEvNS0_6detail10TensorInfoIT_T1_EESF_NSC_IKS6_SE_EElS8_S8_SE_T6_,"aw",@nobits
	.sectionflags	@""
	.align	16
	.zero		1024


//--------------------- .nv.shared._ZN2at4cuda17kernelHistogram1DIdhlLi1ELi2ELin1ELNS0_23CUDAHistogramMemoryTypeE0EZNS0_21CUDA_tensor_histogramIdhLb1EEEbNS_6TensorES4_S4_lNS_14AccumulateTypeIT0_Lb1EE4typeES8_NS0_13TensorArgTypeES9_S9_EUllE0_EEvNS0_6detail10TensorInfoIT_T1_EESF_NSC_IKS6_SE_EElS8_S8_SE_T6_ --------------------------
	.section	.nv.shared._ZN2at4cuda17kernelHistogram1DIdhlLi1ELi2ELin1ELNS0_23CUDAHistogramMemoryTypeE0EZNS0_21CUDA_tensor_histogramIdhLb1EEEbNS_6TensorES4_S4_lNS_14AccumulateTypeIT0_Lb1EE4typeES8_NS0_13TensorArgTypeES9_S9_EUllE0_EEvNS0_6detail10TensorInfoIT_T1_EESF_NSC_IKS6_SE_EElS8_S8_SE_T6_,"aw",@nobits
	.sectionflags	@""
	.align	16
	.zero		1024


//--------------------- .nv.shared._ZN2at4cuda17kernelHistogram1DIdhlLi1ELi2ELin1ELNS0_23CUDAHistogramMemoryTypeE1EZNS0_21CUDA_tensor_histogramIdhLb1EEEbNS_6TensorES4_S4_lNS_14AccumulateTypeIT0_Lb1EE4typeES8_NS0_13TensorArgTypeES9_S9_EUllE_EEvNS0_6detail10TensorInfoIT_T1_EESF_NSC_IKS6_SE_EElS8_S8_SE_T6_ --------------------------
	.section	.nv.shared._ZN2at4cuda17kernelHistogram1DIdhlLi1ELi2ELin1ELNS0_23CUDAHistogramMemoryTypeE1EZNS0_21CUDA_tensor_histogramIdhLb1EEEbNS_6TensorES4_S4_lNS_14AccumulateTypeIT0_Lb1EE4typeES8_NS0_13TensorArgTypeES9_S9_EUllE_EEvNS0_6detail10TensorInfoIT_T1_EESF_NSC_IKS6_SE_EElS8_S8_SE_T6_,"aw",@nobits
	.sectionflags	@""
	.align	16
	.zero		1024


//--------------------- .nv.shared._ZN2at4cuda17kernelHistogram1DIdhlLi1ELi2ELin1ELNS0_23CUDAHistogramMemoryTypeE0EZNS0_21CUDA_tensor_histogramIdhLb1EEEbNS_6TensorES4_S4_lNS_14AccumulateTypeIT0_Lb1EE4typeES8_NS0_13TensorArgTypeES9_S9_EUllE_EEvNS0_6detail10TensorInfoIT_T1_EESF_NSC_IKS6_SE_EElS8_S8_SE_T6_ --------------------------
	.section	.nv.shared._ZN2at4cuda17kernelHistogram1DIdhlLi1ELi2ELin1ELNS0_23CUDAHistogramMemoryTypeE0EZNS0_21CUDA_tensor_histogramIdhLb1EEEbNS_6TensorES4_S4_lNS_14AccumulateTypeIT0_Lb1EE4typeES8_NS0_13TensorArgTypeES9_S9_EUllE_EEvNS0_6detail10TensorInfoIT_T1_EESF_NSC_IKS6_SE_EElS8_S8_SE_T6_,"aw",@nobits
	.sectionflags	@""
	.align	16
	.zero		1024


//--------------------- .nv.shared._ZN2at4cuda17kernelHistogram1DIlhlLi1ELi2ELin1ELNS0_23CUDAHistogramMemoryTypeE1EZNS0_21CUDA_tensor_histogramIlhLb0EEEbNS_6TensorES4_S4_lNS_14AccumulateTypeIT0_Lb1EE4typeES8_NS0_13TensorArgTypeES9_S9_EUllE0_EEvNS0_6detail10TensorInfoIT_T1_EESF_NSC_IKS6_SE_EElS8_S8_SE_T6_ --------------------------
	.section	.nv.shared._ZN2at4cuda17kernelHistogram1DIlhlLi1ELi2ELin1ELNS0_23CUDAHistogramMemoryTypeE1EZNS0_21CUDA_tensor_histogramIlhLb0EEEbNS_6TensorES4_S4_lNS_14AccumulateTypeIT0_Lb1EE4typeES8_NS0_13TensorArgTypeES9_S9_EUllE0_EEvNS0_6detail10TensorInfoIT_T1_EESF_NSC_IKS6_SE_EElS8_S8_SE_T6_,"aw",@nobits
	.sectionflags	@""
	.align	16
	.zero		1024


//--------------------- .nv.shared._ZN2at4cuda17kernelHistogram1DIlhlLi1ELi2ELin1ELNS0_23CUDAHistogramMemoryTypeE0EZNS0_21CUDA_tensor_histogramIlhLb0EEEbNS_6TensorES4_S4_lNS_14AccumulateTypeIT0_Lb1EE4typeES8_NS0_13TensorArgTypeES9_S9_EUllE0_EEvNS0_6detail10TensorInfoIT_T1_EESF_NSC_IKS6_SE_EElS8_S8_SE_T6_ --------------------------
	.section	.nv.shared._ZN2at4cuda17kernelHistogram1DIlhlLi1ELi2ELin1ELNS0_23CUDAHistogramMemoryTypeE0EZNS0_21CUDA_tensor_histogramIlhLb0EEEbNS_6TensorES4_S4_lNS_14AccumulateTypeIT0_Lb1EE4typeES8_NS0_13TensorArgTypeES9_S9_EUllE0_EEvNS0_6detail10TensorInfoIT_T1_EESF_NSC_IKS6_SE_EElS8_S8_SE_T6_,"aw",@nobits
	.sectionflags	@""
	.align	16
	.zero		1024


//--------------------- .nv.shared._ZN2at4cuda17kernelHistogram1DIlhlLi1ELi2ELin1ELNS0_23CUDAHistogramMemoryTypeE1EZNS0_21CUDA_tensor_histogramIlhLb0EEEbNS_6TensorES4_S4_lNS_14AccumulateTypeIT0_Lb1EE4typeES8_NS0_13TensorArgTypeES9_S9_EUllE_EEvNS0_6detail10TensorInfoIT_T1_EESF_NSC_IKS6_SE_EElS8_S8_SE_T6_ --------------------------
	.section	.nv.shared._ZN2at4cuda17kernelHistogram1DIlhlLi1ELi2ELin1ELNS0_23CUDAHistogramMemoryTypeE1EZNS0_21CUDA_tensor_histogramIlhLb0EEEbNS_6TensorES4_S4_lNS_14AccumulateTypeIT0_Lb1EE4typeES8_NS0_13TensorArgTypeES9_S9_EUllE_EEvNS0_6detail10TensorInfoIT_T1_EESF_NSC_IKS6_SE_EElS8_S8_SE_T6_,"aw",@nobits
	.sectionflags	@""
	.align	16
	.zero		1024


//--------------------- .nv.shared._ZN2at4cuda17kernelHistogram1DIlhlLi1ELi2ELin1ELNS0_23CUDAHistogramMemoryTypeE0EZNS0_21CUDA_tensor_histogramIlhLb0EEEbNS_6TensorES4_S4_lNS_14AccumulateTypeIT0_Lb1EE4typeES8_NS0_13TensorArgTypeES9_S9_EUllE_EEvNS0_6detail10TensorInfoIT_T1_EESF_NSC_IKS6_SE_EElS8_S8_SE_T6_ --------------------------
	.section	.nv.shared._ZN2at4cuda17kernelHistogram1DIlhlLi1ELi2ELin1ELNS0_23CUDAHistogramMemoryTypeE0EZNS0_21CUDA_tensor_histogramIlhLb0EEEbNS_6TensorES4_S4_lNS_14AccumulateTypeIT0_Lb1EE4typeES8_NS0_13TensorArgTypeES9_S9_EUllE_EEvNS0_6detail10TensorInfoIT_T1_EESF_NSC_IKS6_SE_EElS8_S8_SE_T6_,"aw",@nobits
	.sectionflags	@""
	.align	16
	.zero		1024


//--------------------- .nv.shared._ZN2at4cuda17kernelHistogram1DIfhlLi1ELi2ELin1ELNS0_23CUDAHistogramMemoryTypeE1EZNS0_21CUDA_tensor_histogramIfhLb1EEEbNS_6TensorES4_S4_lNS_14AccumulateTypeIT0_Lb1EE4typeES8_NS0_13TensorArgTypeES9_S9_EUllE0_EEvNS0_6detail10TensorInfoIT_T1_EESF_NSC_IKS6_SE_EElS8_S8_SE_T6_ --------------------------
	.section	.nv.shared._ZN2at4cuda17kernelHistogram1DIfhlLi1ELi2ELin1ELNS0_23CUDAHistogramMemoryTypeE1EZNS0_21CUDA_tensor_histogramIfhLb1EEEbNS_6TensorES4_S4_lNS_14AccumulateTypeIT0_Lb1EE4typeES8_NS0_13TensorArgTypeES9_S9_EUllE0_EEvNS0_6detail10TensorInfoIT_T1_EESF_NSC_IKS6_SE_EElS8_S8_SE_T6_,"aw",@nobits
	.sectionflags	@""
	.align	16
	.zero		1024


//--------------------- .nv.shared._ZN2at4cuda17kernelHistogram1DIfhlLi1ELi2ELin1ELNS0_23CUDAHistogramMemoryTypeE0EZNS0_21CUDA_tensor_histogramIfhLb1EEEbNS_6TensorES4_S4_lNS_14AccumulateTypeIT0_Lb1EE4typeES8_NS0_13TensorArgTypeES9_S9_EUllE0_EEvNS0_6detail10TensorInfoIT_T1_EESF_NSC_IKS6_SE_EElS8_S8_SE_T6_ --------------------------
	.section	.nv.shared._ZN2at4cuda17kernelHistogram1DIfhlLi1ELi2ELin1ELNS0_23CUDAHistogramMemoryTypeE0EZNS0_21CUDA_tensor_histogramIfhLb1EEEbNS_6TensorES4_S4_lNS_14AccumulateTypeIT0_Lb1EE4typeES8_NS0_13TensorArgTypeES9_S9_EUllE0_EEvNS0_6detail10TensorInfoIT_T1_EESF_NSC_IKS6_SE_EElS8_S8_SE_T6_,"aw",@nobits
	.sectionflags	@""
	.align	16
	.zero		1024


//--------------------- .nv.shared._ZN2at4cuda17kernelHistogram1DIfhlLi1ELi2ELin1ELNS0_23CUDAHistogramMemoryTypeE1EZNS0_21CUDA_tensor_histogramIfhLb1EEEbNS_6TensorES4_S4_lNS_14AccumulateTypeIT0_Lb1EE4typeES8_NS0_13TensorArgTypeES9_S9_EUllE_EEvNS0_6detail10TensorInfoIT_T1_EESF_NSC_IKS6_SE_EElS8_S8_SE_T6_ --------------------------
	.section	.nv.shared._ZN2at4cuda17kernelHistogram1DIfhlLi1ELi2ELin1ELNS0_23CUDAHistogramMemoryTypeE1EZNS0_21CUDA_tensor_histogramIfhLb1EEEbNS_6TensorES4_S4_lNS_14AccumulateTypeIT0_Lb1EE4typeES8_NS0_13TensorArgTypeES9_S9_EUllE_EEvNS0_6detail10TensorInfoIT_T1_EESF_NSC_IKS6_SE_EElS8_S8_SE_T6_,"aw",@nobits
	.sectionflags	@""
	.align	16
	.zero		1024


//--------------------- .nv.shared._ZN2at4cuda17kernelHistogram1DIfhlLi1ELi2ELin1ELNS0_23CUDAHistogramMemoryTypeE0EZNS0_21CUDA_tensor_histogramIfhLb1EEEbNS_6TensorES4_S4_lNS_14AccumulateTypeIT0_Lb1EE4typeES8_NS0_13TensorArgTypeES9_S9_EUllE_EEvNS0_6detail10TensorInfoIT_T1_EESF_NSC_IKS6_SE_EElS8_S8_SE_T6_ --------------------------
	.section	.nv.shared._ZN2at4cuda17kernelHistogram1DIfhlLi1ELi2ELin1ELNS0_23CUDAHistogramMemoryTypeE0EZNS0_21CUDA_tensor_histogramIfhLb1EEEbNS_6TensorES4_S4_lNS_14AccumulateTypeIT0_Lb1EE4typeES8_NS0_13TensorArgTypeES9_S9_EUllE_EEvNS0_6detail10TensorInfoIT_T1_EESF_NSC_IKS6_SE_EElS8_S8_SE_T6_,"aw",@nobits
	.sectionflags	@""
	.align	16
	.zero		1024


//--------------------- .nv.constant0._ZN2at4cuda17kernelHistogram1DIfflLi1ELi2ELin1ELNS0_23CUDAHistogramMemoryTypeE1EZNS0_21CUDA_tensor_histogramIffLb0EEEbNS_6TensorES4_S4_lNS_14AccumulateTypeIT0_Lb1EE4typeES8_NS0_13TensorArgTypeES9_S9_EUllE0_EEvNS0_6detail10TensorInfoIT_T1_EESF_NSC_IKS6_SE_EElS8_S8_SE_T6_ --------------------------
	.section	.nv.constant0._ZN2at4cuda17kernelHistogram1DIfflLi1ELi2ELin1ELNS0_23CUDAHistogramMemoryTypeE1EZNS0_21CUDA_tensor_histogramIffLb0EEEbNS_6TensorES4_S4_lNS_14AccumulateTypeIT0_Lb1EE4typeES8_NS0_13TensorArgTypeES9_S9_EUllE0_EEvNS0_6detail10TensorInfoIT_T1_EESF_NSC_IKS6_SE_EElS8_S8_SE_T6_,"a",@progbits
	.sectionflags	@""
	.align	4
.nv.constant0._ZN2at4cuda17kernelHistogram1DIfflLi1ELi2ELin1ELNS0_23CUDAHistogramMemoryTypeE1EZNS0_21CUDA_tensor_histogramIffLb0EEEbNS_6TensorES4_S4_lNS_14AccumulateTypeIT0_Lb1EE4typeES8_NS0_13TensorArgTypeES9_S9_EUllE0_EEvNS0_6detail10TensorInfoIT_T1_EESF_NSC_IKS6_SE_EElS8_S8_SE_T6_:
	.zero		2169


//--------------------- .nv.constant0._ZN2at4cuda17kernelHistogram1DIfflLi1ELi2ELin1ELNS0_23CUDAHistogramMemoryTypeE0EZNS0_21CUDA_tensor_histogramIffLb0EEEbNS_6TensorES4_S4_lNS_14AccumulateTypeIT0_Lb1EE4typeES8_NS0_13TensorArgTypeES9_S9_EUllE0_EEvNS0_6detail10TensorInfoIT_T1_EESF_NSC_IKS6_SE_EElS8_S8_SE_T6_ --------------------------
	.section	.nv.constant0._ZN2at4cuda17kernelHistogram1DIfflLi1ELi2ELin1ELNS0_23CUDAHistogramMemoryTypeE0EZNS0_21CUDA_tensor_histogramIffLb0EEEbNS_6TensorES4_S4_lNS_14AccumulateTypeIT0_Lb1EE4typeES8_NS0_13TensorArgTypeES9_S9_EUllE0_EEvNS0_6detail10TensorInfoIT_T1_EESF_NSC_IKS6_SE_EElS8_S8_SE_T6_,"a",@progbits
	.sectionflags	@""
	.align	4
.nv.constant0._ZN2at4cuda17kernelHistogram1DIfflLi1ELi2ELin1ELNS0_23CUDAHistogramMemoryTypeE0EZNS0_21CUDA_tensor_histogramIffLb0EEEbNS_6TensorES4_S4_lNS_14AccumulateTypeIT0_Lb1EE4typeES8_NS0_13TensorArgTypeES9_S9_EUllE0_EEvNS0_6detail10TensorInfoIT_T1_EESF_NSC_IKS6_SE_EElS8_S8_SE_T6_:
	.zero		2169


//--------------------- .nv.constant0._ZN2at4cuda17kernelHistogram1DIfflLi1ELi2ELin1ELNS0_23CUDAHistogramMemoryTypeE1EZNS0_21CUDA_tensor_histogramIffLb0EEEbNS_6TensorES4_S4_lNS_14AccumulateTypeIT0_Lb1EE4typeES8_NS0_13TensorArgTypeES9_S9_EUllE_EEvNS0_6detail10TensorInfoIT_T1_EESF_NSC_IKS6_SE_EElS8_S8_SE_T6_ --------------------------
	.section	.nv.constant0._ZN2at4cuda17kernelHistogram1DIfflLi1ELi2ELin1ELNS0_23CUDAHistogramMemoryTypeE1EZNS0_21CUDA_tensor_histogramIffLb0EEEbNS_6TensorES4_S4_lNS_14AccumulateTypeIT0_Lb1EE4typeES8_NS0_13TensorArgTypeES9_S9_EUllE_EEvNS0_6detail10TensorInfoIT_T1_EESF_NSC_IKS6_SE_EElS8_S8_SE_T6_,"a",@progbits
	.sectionflags	@""
	.align	4
.nv.constant0._ZN2at4cuda17kernelHistogram1DIfflLi1ELi2ELin1ELNS0_23CUDAHistogramMemoryTypeE1EZNS0_21CUDA_tensor_histogramIffLb0EEEbNS_6TensorES4_S4_lNS_14AccumulateTypeIT0_Lb1EE4typeES8_NS0_13TensorArgTypeES9_S9_EUllE_EEvNS0_6detail10TensorInfoIT_T1_EESF_NSC_IKS6_SE_EElS8_S8_SE_T6_:
	.zero		2584


//--------------------- .nv.constant0._ZN2at4cuda17kernelHistogram1DIfflLi1ELi2ELin1ELNS0_23CUDAHistogramMemoryTypeE0EZNS0_21CUDA_tensor_histogramIffLb0EEEbNS_6TensorES4_S4_lNS_14AccumulateTypeIT0_Lb1EE4typeES8_NS0_13TensorArgTypeES9_S9_EUllE_EEvNS0_6detail10TensorInfoIT_T1_EESF_NSC_IKS6_SE_EElS8_S8_SE_T6_ --------------------------
	.section	.nv.constant0._ZN2at4cuda17kernelHistogram1DIfflLi1ELi2ELin1ELNS0_23CUDAHistogramMemoryTypeE0EZNS0_21CUDA_tensor_histogramIffLb0EEEbNS_6TensorES4_S4_lNS_14AccumulateTypeIT0_Lb1EE4typeES8_NS0_13TensorArgTypeES9_S9_EUllE_EEvNS0_6detail10TensorInfoIT_T1_EESF_NSC_IKS6_SE_EElS8_S8_SE_T6_,"a",@progbits
	.sectionflags	@""
	.align	4
.nv.constant0._ZN2at4cuda17kernelHistogram1DIfflLi1ELi2ELin1ELNS0_23CUDAHistogramMemoryTypeE0EZNS0_21CUDA_tensor_histogramIffLb0EEEbNS_6TensorES4_S4_lNS_14AccumulateTypeIT0_Lb1EE4typeES8_NS0_13TensorArgTypeES9_S9_EUllE_EEvNS0_6detail10TensorInfoIT_T1_EESF_NSC_IKS6_SE_EElS8_S8_SE_T6_:
	.zero		2584


//--------------------- .nv.constant0._ZN2at4cuda17kernelHistogram1DIddlLi1ELi2ELin1ELNS0_23CUDAHistogramMemoryTypeE1EZNS0_21CUDA_tensor_histogramIddLb0EEEbNS_6TensorES4_S4_lNS_14AccumulateTypeIT0_Lb1EE4typeES8_NS0_13TensorArgTypeES9_S9_EUllE0_EEvNS0_6detail10TensorInfoIT_T1_EESF_NSC_IKS6_SE_EElS8_S8_SE_T6_ --------------------------
	.section	.nv.constant0._ZN2at4cuda17kernelHistogram1DIddlLi1ELi2ELin1ELNS0_23CUDAHistogramMemoryTypeE1EZNS0_21CUDA_tensor_histogramIddLb0EEEbNS_6TensorES4_S4_lNS_14AccumulateTypeIT0_Lb1EE4typeES8_NS0_13TensorArgTypeES9_S9_EUllE0_EEvNS0_6detail10TensorInfoIT_T1_EESF_NSC_IKS6_SE_EElS8_S8_SE_T6_,"a",@progbits
	.sectionflags	@""
	.align	4
.nv.constant0._ZN2at4cuda17kernelHistogram1DIddlLi1ELi2ELin1ELNS0_23CUDAHistogramMemoryTypeE1EZNS0_21CUDA_tensor_histogramIddLb0EEEbNS_6TensorES4_S4_lNS_14AccumulateTypeIT0_Lb1EE4typeES8_NS0_13TensorArgTypeES9_S9_EUllE0_EEvNS0_6detail10TensorInfoIT_T1_EESF_NSC_IKS6_SE_EElS8_S8_SE_T6_:
	.zero		2177


//--------------------- .nv.constant0._ZN2at4cuda17kernelHistogram1DIddlLi1ELi2ELin1ELNS0_23CUDAHistogramMemoryTypeE0EZNS0_21CUDA_tensor_histogramIddLb0EEEbNS_6TensorES4_S4_lNS_14AccumulateTypeIT0_Lb1EE4typeES8_NS0_13TensorArgTypeES9_S9_EUllE0_EEvNS0_6detail10TensorInfoIT_T1_EESF_NSC_IKS6_SE_EElS8_S8_SE_T6_ --------------------------
	.section	.nv.constant0._ZN2at4cuda17kernelHistogram1DIddlLi1ELi2ELin1ELNS0_23CUDAHistogramMemoryTypeE0EZNS0_21CUDA_tensor_histogramIddLb0EEEbNS_6TensorES4_S4_lNS_14AccumulateTypeIT0_Lb1EE4typeES8_NS0_13TensorArgTypeES9_S9_EUllE0_EEvNS0_6detail10TensorInfoIT_T1_EESF_NSC_IKS6_SE_EElS8_S8_SE_T6_,"a",@progbits
	.sectionflags	@""
	.align	4
.nv.constant0._ZN2at4cuda17kernelHistogram1DIddlLi1ELi2ELin1ELNS0_23CUDAHistogramMemoryTypeE0EZNS0_21CUDA_tensor_histogramIddLb0EEEbNS_6TensorES4_S4_lNS_14AccumulateTypeIT0_Lb1EE4typeES8_NS0_13TensorArgTypeES9_S9_EUllE0_EEvNS0_6detail10TensorInfoIT_T1_EESF_NSC_IKS6_SE_EElS8_S8_SE_T6_:
	.zero		2177


//--------------------- .nv.constant0._ZN2at4cuda17kernelHistogram1DIddlLi1ELi2ELin1ELNS0_23CUDAHistogramMemoryTypeE1EZNS0_21CUDA_tensor_histogramIddLb0EEEbNS_6TensorES4_S4_lNS_14AccumulateTypeIT0_Lb1EE4typeES8_NS0_13TensorArgTypeES9_S9_EUllE_EEvNS0_6detail10TensorInfoIT_T1_EESF_NSC_IKS6_SE_EElS8_S8_SE_T6_ --------------------------
	.section	.nv.constant0._ZN2at4cuda17kernelHistogram1DIddlLi1ELi2ELin1ELNS0_23CUDAHistogramMemoryTypeE1EZNS0_21CUDA_tensor_histogramIddLb0EEEbNS_6TensorES4_S4_lNS_14AccumulateTypeIT0_Lb1EE4typeES8_NS0_13TensorArgTypeES9_S9_EUllE_EEvNS0_6detail10TensorInfoIT_T1_EESF_NSC_IKS6_SE_EElS8_S8_SE_T6_,"a",@progbits
	.sectionflags	@""
	.align	4
.nv.constant0._ZN2at4cuda17kernelHistogram1DIddlLi1ELi2ELin1ELNS0_23CUDAHistogramMemoryTypeE1EZNS0_21CUDA_tensor_histogramIddLb0EEEbNS_6TensorES4_S4_lNS_14AccumulateTypeIT0_Lb1EE4typeES8_NS0_13TensorArgTypeES9_S9_EUllE_EEvNS0_6detail10TensorInfoIT_T1_EESF_NSC_IKS6_SE_EElS8_S8_SE_T6_:
	.zero		2592


//--------------------- .nv.constant0._ZN2at4cuda17kernelHistogram1DIddlLi1ELi2ELin1ELNS0_23CUDAHistogramMemoryTypeE0EZNS0_21CUDA_tensor_histogramIddLb0EEEbNS_6TensorES4_S4_lNS_14AccumulateTypeIT0_Lb1EE4typeES8_NS0_13TensorArgTypeES9_S9_EUllE_EEvNS0_6detail10TensorInfoIT_T1_EESF_NSC_IKS6_SE_EElS8_S8_SE_T6_ --------------------------
	.section	.nv.constant0._ZN2at4cuda17kernelHistogram1DIddlLi1ELi2ELin1ELNS0_23CUDAHistogramMemoryTypeE0EZNS0_21CUDA_tensor_histogramIddLb0EEEbNS_6TensorES4_S4_lNS_14AccumulateTypeIT0_Lb1EE4typeES8_NS0_13TensorArgTypeES9_S9_EUllE_EEvNS0_6detail10TensorInfoIT_T1_EESF_NSC_IKS6_SE_EElS8_S8_SE_T6_,"a",@progbits
	.sectionflags	@""
	.align	4
.nv.constant0._ZN2at4cuda17kernelHistogram1DIddlLi1ELi2ELin1ELNS0_23CUDAHistogramMemoryTypeE0EZNS0_21CUDA_tensor_histogramIddLb0EEEbNS_6TensorES4_S4_lNS_14AccumulateTypeIT0_Lb1EE4typeES8_NS0_13TensorArgTypeES9_S9_EUllE_EEvNS0_6detail10TensorInfoIT_T1_EESF_NSC_IKS6_SE_EElS8_S8_SE_T6_:
	.zero		2592


//--------------------- .nv.constant0._ZN2at4cuda17kernelHistogram1DIsslLi1ELi2ELin1ELNS0_23CUDAHistogramMemoryTypeE1EZNS0_21CUDA_tensor_histogramIssLb0EEEbNS_6TensorES4_S4_lNS_14AccumulateTypeIT0_Lb1EE4typeES8_NS0_13TensorArgTypeES9_S9_EUllE0_EEvNS0_6detail10TensorInfoIT_T1_EESF_NSC_IKS6_SE_EElS8_S8_SE_T6_ --------------------------
	.section	.nv.constant0._ZN2at4cuda17kernelHistogram1DIsslLi1ELi2ELin1ELNS0_23CUDAHistogramMemoryTypeE1EZNS0_21CUDA_tensor_histogramIssLb0EEEbNS_6TensorES4_S4_lNS_14AccumulateTypeIT0_Lb1EE4typeES8_NS0_13TensorArgTypeES9_S9_EUllE0_EEvNS0_6detail10TensorInfoIT_T1_EESF_NSC_IKS6_SE_EElS8_S8_SE_T6_,"a",@progbits
	.sectionflags	@""
	.align	4
.nv.constant0._ZN2at4cuda17kernelHistogram1DIsslLi1ELi2ELin1ELNS0_23CUDAHistogramMemoryTypeE1EZNS0_21CUDA_tensor_histogramIssLb0EEEbNS_6TensorES4_S4_lNS_14AccumulateTypeIT0_Lb1EE4typeES8_NS0_13TensorArgTypeES9_S9_EUllE0_EEvNS0_6detail10TensorInfoIT_T1_EESF_NSC_IKS6_SE_EElS8_S8_SE_T6_:
	.zero		2177


//--------------------- .nv.constant0._ZN2at4cuda17kernelHistogram1DIsslLi1ELi2ELin1ELNS0_23CUDAHistogramMemoryTypeE0EZNS0_21CUDA_tensor_histogramIssLb0EEEbNS_6TensorES4_S4_lNS_14AccumulateTypeIT0_Lb1EE4typeES8_NS0_13TensorArgTypeES9_S9_EUllE0_EEvNS0_6detail10TensorInfoIT_T1_EESF_NSC_IKS6_SE_EElS8_S8_SE_T6_ --------------------------
	.section	.nv.constant0._ZN2at4cuda17kernelHistogram1DIsslLi1ELi2ELin1ELNS0_23CUDAHistogramMemoryTypeE0EZNS0_21CUDA_tensor_histogramIssLb0EEEbNS_6TensorES4_S4_lNS_14AccumulateTypeIT0_Lb1EE4typeES8_NS0_13TensorArgTypeES9_S9_EUllE0_EEvNS0_6detail10TensorInfoIT_T1_EESF_NSC_IKS6_SE_EElS8_S8_SE_T6_,"a",@progbits
	.sectionflags	@""
	.align	4
.nv.constant0._ZN2at4cuda17kernelHistogram1DIsslLi1ELi2ELin1ELNS0_23CUDAHistogramMemoryTypeE0EZNS0_21CUDA_tensor_histogramIssLb0EEEbNS_6TensorES4_S4_lNS_14AccumulateTypeIT0_Lb1EE4typeES8_NS0_13TensorArgTypeES9_S9_EUllE0_EEvNS0_6detail10TensorInfoIT_T1_EESF_NSC_IKS6_SE_EElS8_S8_SE_T6_:
	.zero		2177


//--------------------- .nv.constant0._ZN2at4cuda17kernelHistogram1DIsslLi1ELi2ELin1ELNS0_23CUDAHistogramMemoryTypeE1EZNS0_21CUDA_tensor_histogramIssLb0EEEbNS_6TensorES4_S4_lNS_14AccumulateTypeIT0_Lb1EE4typeES8_NS0_13TensorArgTypeES9_S9_EUllE_EEvNS0_6detail10TensorInfoIT_T1_EESF_NSC_IKS6_SE_EElS8_S8_SE_T6_ --------------------------
	.section	.nv.constant0._ZN2at4cuda17kernelHistogram1DIsslLi1ELi2ELin1ELNS0_23CUDAHistogramMemoryTypeE1EZNS0_21CUDA_tensor_histogramIssLb0EEEbNS_6TensorES4_S4_lNS_14AccumulateTypeIT0_Lb1EE4typeES8_NS0_13TensorArgTypeES9_S9_EUllE_EEvNS0_6detail10TensorInfoIT_T1_EESF_NSC_IKS6_SE_EElS8_S8_SE_T6_,"a",@progbits
	.sectionflags	@""
	.align	4
.nv.constant0._ZN2at4cuda17kernelHistogram1DIsslLi1ELi2ELin1ELNS0_23CUDAHistogramMemoryTypeE1EZNS0_21CUDA_tensor_histogramIssLb0EEEbNS_6TensorES4_S4_lNS_14AccumulateTypeIT0_Lb1EE4typeES8_NS0_13TensorArgTypeES9_S9_EUllE_EEvNS0_6detail10TensorInfoIT_T1_EESF_NSC_IKS6_SE_EElS8_S8_SE_T6_:
	.zero		2592


//--------------------- .nv.constant0._ZN2at4cuda17kernelHistogram1DIsslLi1ELi2ELin1ELNS0_23CUDAHistogramMemoryTypeE0EZNS0_21CUDA_tensor_histogramIssLb0EEEbNS_6TensorES4_S4_lNS_14AccumulateTypeIT0_Lb1EE4typeES8_NS0_13TensorArgTypeES9_S9_EUllE_EEvNS0_6detail10TensorInfoIT_T1_EESF_NSC_IKS6_SE_EElS8_S8_SE_T6_ --------------------------
	.section	.nv.constant0._ZN2at4cuda17kernelHistogram1DIsslLi1ELi2ELin1ELNS0_23CUDAHistogramMemoryTypeE0EZNS0_21CUDA_tensor_histogramIssLb0EEEbNS_6TensorES4_S4_lNS_14AccumulateTypeIT0_Lb1EE4typeES8_NS0_13TensorArgTypeES9_S9_EUllE_EEvNS0_6detail10TensorInfoIT_T1_EESF_NSC_IKS6_SE_EElS8_S8_SE_T6_,"a",@progbits
	.sectionflags	@""
	.align	4
.nv.constant0._ZN2at4cuda17kernelHistogram1DIsslLi1ELi2ELin1ELNS0_23CUDAHistogramMemoryTypeE0EZNS0_21CUDA_tensor_histogramIssLb0EEEbNS_6TensorES4_S4_lNS_14AccumulateTypeIT0_Lb1EE4typeES8_NS0_13TensorArgTypeES9_S9_EUllE_EEvNS0_6detail10TensorInfoIT_T1_EESF_NSC_IKS6_SE_EElS8_S8_SE_T6_:
	.zero		2592


//--------------------- .nv.constant0._ZN2at4cuda17kernelHistogram1DIiilLi1ELi2ELin1ELNS0_23CUDAHistogramMemoryTypeE1EZNS0_21CUDA_tensor_histogramIiiLb0EEEbNS_6TensorES4_S4_lNS_14AccumulateTypeIT0_Lb1EE4typeES8_NS0_13TensorArgTypeES9_S9_EUllE0_EEvNS0_6detail10TensorInfoIT_T1_EESF_NSC_IKS6_SE_EElS8_S8_SE_T6_ --------------------------
	.section	.nv.constant0._ZN2at4cuda17kernelHistogram1DIiilLi1ELi2ELin1ELNS0_23CUDAHistogramMemoryTypeE1EZNS0_21CUDA_tensor_histogramIiiLb0EEEbNS_6TensorES4_S4_lNS_14AccumulateTypeIT0_Lb1EE4typeES8_NS0_13TensorArgTypeES9_S9_EUllE0_EEvNS0_6detail10TensorInfoIT_T1_EESF_NSC_IKS6_SE_EElS8_S8_SE_T6_,"a",@progbits
	.sectionflags	@""
	.align	4
.nv.constant0._ZN2at4cuda17kernelHistogram1DIiilLi1ELi2ELin1ELNS0_23CUDAHistogramMemoryTypeE1EZNS0_21CUDA_tensor_histogramIiiLb0EEEbNS_6TensorES4_S4_lNS_14AccumulateTypeIT0_Lb1EE4typeES8_NS0_13TensorArgTypeES9_S9_EUllE0_EEvNS0_6detail10TensorInfoIT_T1_EESF_NSC_IKS6_SE_EElS8_S8_SE_T6_:
	.zero		2177


//--------------------- .nv.constant0._ZN2at4cuda17kernelHistogram1DIiilLi1ELi2ELin1ELNS0_23CUDAHistogramMemoryTypeE0EZNS0_21CUDA_tensor_histogramIiiLb0EEEbNS_6TensorES4_S4_lNS_14AccumulateTypeIT0_Lb1EE4typeES8_NS0_13TensorArgTypeES9_S9_EUllE0_EEvNS0_6detail10TensorInfoIT_T1_EESF_NSC_IKS6_SE_EElS8_S8_SE_T6_ --------------------------
	.section	.nv.constant0._ZN2at4cuda17kernelHistogram1DIiilLi1ELi2ELin1ELNS0_23CUDAHistogramMemoryTypeE0EZNS0_21CUDA_tensor_histogramIiiLb0EEEbNS_6TensorES4_S4_lNS_14AccumulateTypeIT0_Lb1EE4typeES8_NS0_13TensorArgTypeES9_S9_EUllE0_EEvNS0_6detail10TensorInfoIT_T1_EESF_NSC_IKS6_SE_EElS8_S8_SE_T6_,"a",@progbits
	.sectionflags	@""
	.align	4
.nv.constant0._ZN2at4cuda17kernelHistogram1DIiilLi1ELi2ELin1ELNS0_23CUDAHistogramMemoryTypeE0EZNS0_21CUDA_tensor_histogramIiiLb0EEEbNS_6TensorES4_S4_lNS_14AccumulateTypeIT0_Lb1EE4typeES8_NS0_13TensorArgTypeES9_S9_EUllE0_EEvNS0_6detail10TensorInfoIT_T1_EESF_NSC_IKS6_SE_EElS8_S8_SE_T6_:
	.zero		2177


//--------------------- .nv.constant0._ZN2at4cuda17kernelHistogram1DIiilLi1ELi2ELin1ELNS0_23CUDAHistogramMemoryTypeE1EZNS0_21CUDA_tensor_histogramIiiLb0EEEbNS_6TensorES4_S4_lNS_14AccumulateTypeIT0_Lb1EE4typeES8_NS0_13TensorArgTypeES9_S9_EUllE_EEvNS0_6detail10TensorInfoIT_T1_EESF_NSC_IKS6_SE_EElS8_S8_SE_T6_ --------------------------
	.section	.nv.constant0._ZN2at4cuda17kernelHistogram1DIiilLi1ELi2ELin1ELNS0_23CUDAHistogramMemoryTypeE1EZNS0_21CUDA_tensor_histogramIiiLb0EEEbNS_6TensorES4_S4_lNS_14AccumulateTypeIT0_Lb1EE4typeES8_NS0_13TensorArgTypeES9_S9_EUllE_EEvNS0_6detail10TensorInfoIT_T1_EESF_NSC_IKS6_SE_EElS8_S8_SE_T6_,"a",@progbits
	.sectionflags	@""
	.align	4
.nv.constant0._ZN2at4cuda17kernelHistogram1DIiilLi1ELi2ELin1ELNS0_23CUDAHistogramMemoryTypeE1EZNS0_21CUDA_tensor_histogramIiiLb0EEEbNS_6TensorES4_S4_lNS_14AccumulateTypeIT0_Lb1EE4typeES8_NS0_13TensorArgTypeES9_S9_EUllE_EEvNS0_6detail10TensorInfoIT_T1_EESF_NSC_IKS6_SE_EElS8_S8_SE_T6_:
	.zero		2592


//--------------------- .nv.constant0._ZN2at4cuda17kernelHistogram1DIiilLi1ELi2ELin1ELNS0_23CUDAHistogramMemoryTypeE0EZNS0_21CUDA_tensor_histogramIiiLb0EEEbNS_6TensorES4_S4_lNS_14AccumulateTypeIT0_Lb1EE4typeES8_NS0_13TensorArgTypeES9_S9_EUllE_EEvNS0_6detail10TensorInfoIT_T1_EESF_NSC_IKS6_SE_EElS8_S8_SE_T6_ --------------------------
	.section	.nv.constant0._ZN2at4cuda17kernelHistogram1DIiilLi1ELi2ELin1ELNS0_23CUDAHistogramMemoryTypeE0EZNS0_21CUDA_tensor_histogramIiiLb0EEEbNS_6TensorES4_S4_lNS_14AccumulateTypeIT0_Lb1EE4typeES8_NS0_13TensorArgTypeES9_S9_EUllE_EEvNS0_6detail10TensorInfoIT_T1_EESF_NSC_IKS6_SE_EElS8_S8_SE_T6_,"a",@progbits
	.sectionflags	@""
	.align	4
.nv.constant0._ZN2at4cuda17kernelHistogram1DIiilLi1ELi2ELin1ELNS0_23CUDAHistogramMemoryTypeE0EZNS0_21CUDA_tensor_histogramIiiLb0EEEbNS_6TensorES4_S4_lNS_14AccumulateTypeIT0_Lb1EE4typeES8_NS0_13TensorArgTypeES9_S9_EUllE_EEvNS0_6detail10TensorInfoIT_T1_EESF_NSC_IKS6_SE_EElS8_S8_SE_T6_:
	.zero		2592


//--------------------- .nv.constant0._ZN2at4cuda17kernelHistogram1DIaalLi1ELi2ELin1ELNS0_23CUDAHistogramMemoryTypeE1EZNS0_21CUDA_tensor_histogramIaaLb0EEEbNS_6TensorES4_S4_lNS_14AccumulateTypeIT0_Lb1EE4typeES8_NS0_13TensorArgTypeES9_S9_EUllE0_EEvNS0_6detail10TensorInfoIT_T1_EESF_NSC_IKS6_SE_EElS8_S8_SE_T6_ --------------------------
	.section	.nv.constant0._ZN2at4cuda17kernelHistogram1DIaalLi1ELi2ELin1ELNS0_23CUDAHistogramMemoryTypeE1EZNS0_21CUDA_tensor_histogramIaaLb0EEEbNS_6TensorES4_S4_lNS_14AccumulateTypeIT0_Lb1EE4typeES8_NS0_13TensorArgTypeES9_S9_EUllE0_EEvNS0_6detail10TensorInfoIT_T1_EESF_NSC_IKS6_SE_EElS8_S8_SE_T6_,"a",@progbits
	.sectionflags	@""
	.align	4
.nv.constant0._ZN2at4cuda17kernelHistogram1DIaalLi1ELi2ELin1ELNS0_23CUDAHistogramMemoryTypeE1EZNS0_21CUDA_tensor_histogramIaaLb0EEEbNS_6TensorES4_S4_lNS_14AccumulateTypeIT0_Lb1EE4typeES8_NS0_13TensorArgTypeES9_S9_EUllE0_EEvNS0_6detail10TensorInfoIT_T1_EESF_NSC_IKS6_SE_EElS8_S8_SE_T6_:
	.zero		2177


//--------------------- .nv.constant0._ZN2at4cuda17kernelHistogram1DIaalLi1ELi2ELin1ELNS0_23CUDAHistogramMemoryTypeE0EZNS0_21CUDA_tensor_histogramIaaLb0EEEbNS_6TensorES4_S4_lNS_14AccumulateTypeIT0_Lb1EE4typeES8_NS0_13TensorArgTypeES9_S9_EUllE0_EEvNS0_6detail10TensorInfoIT_T1_EESF_NSC_IKS6_SE_EElS8_S8_SE_T6_ --------------------------
	.section	.nv.constant0._ZN2at4cuda17kernelHistogram1DIaalLi1ELi2ELin1ELNS0_23CUDAHistogramMemoryTypeE0EZNS0_21CUDA_tensor_histogramIaaLb0EEEbNS_6TensorES4_S4_lNS_14AccumulateTypeIT0_Lb1EE4typeES8_NS0_13TensorArgTypeES9_S9_EUllE0_EEvNS0_6detail10TensorInfoIT_T1_EESF_NSC_IKS6_SE_EElS8_S8_SE_T6_,"a",@progbits
	.sectionflags	@""
	.align	4
.nv.constant0._ZN2at4cuda17kernelHistogram1DIaalLi1ELi2ELin1ELNS0_23CUDAHistogramMemoryTypeE0EZNS0_21CUDA_tensor_histogramIaaLb0EEEbNS_6TensorES4_S4_lNS_14AccumulateTypeIT0_Lb1EE4typeES8_NS0_13TensorArgTypeES9_S9_EUllE0_EEvNS0_6detail10TensorInfoIT_T1_EESF_NSC_IKS6_SE_EElS8_S8_SE_T6_:
	.zero		2177


//--------------------- .nv.constant0._ZN2at4cuda17kernelHistogram1DIaalLi1ELi2ELin1ELNS0_23CUDAHistogramMemoryTypeE1EZNS0_21CUDA_tensor_histogramIaaLb0EEEbNS_6TensorES4_S4_lNS_14AccumulateTypeIT0_Lb1EE4typeES8_NS0_13TensorArgTypeES9_S9_EUllE_EEvNS0_6detail10TensorInfoIT_T1_EESF_NSC_IKS6_SE_EElS8_S8_SE_T6_ --------------------------
	.section	.nv.constant0._ZN2at4cuda17kernelHistogram1DIaalLi1ELi2ELin1ELNS0_23CUDAHistogramMemoryTypeE1EZNS0_21CUDA_tensor_histogramIaaLb0EEEbNS_6TensorES4_S4_lNS_14AccumulateTypeIT0_Lb1EE4typeES8_NS0_13TensorArgTypeES9_S9_EUllE_EEvNS0_6detail10TensorInfoIT_T1_EESF_NSC_IKS6_SE_EElS8_S8_SE_T6_,"a",@progbits
	.sectionflags	@""
	.align	4
.nv.constant0._ZN2at4cuda17kernelHistogram1DIaalLi1ELi2ELin1ELNS0_23CUDAHistogramMemoryTypeE1EZNS0_21CUDA_tensor_histogramIaaLb0EEEbNS_6TensorES4_S4_lNS_14AccumulateTypeIT0_Lb1EE4typeES8_NS0_13TensorArgTypeES9_S9_EUllE_EEvNS0_6detail10TensorInfoIT_T1_EESF_NSC_IKS6_SE_EElS8_S8_SE_T6_:
	.zero		2592


//--------------------- .nv.constant0._ZN2at4cuda17kernelHistogram1DIaalLi1ELi2ELin1ELNS0_23CUDAHistogramMemoryTypeE0EZNS0_21CUDA_tensor_histogramIaaLb0EEEbNS_6TensorES4_S4_lNS_14AccumulateTypeIT0_Lb1EE4typeES8_NS0_13TensorArgTypeES9_S9_EUllE_EEvNS0_6detail10TensorInfoIT_T1_EESF_NSC_IKS6_SE_EElS8_S8_SE_T6_ --------------------------
	.section	.nv.constant0._ZN2at4cuda17kernelHistogram1DIaalLi1ELi2ELin1ELNS0_23CUDAHistogramMemoryTypeE0EZNS0_21CUDA_tensor_histogramIaaLb0EEEbNS_6TensorES4_S4_lNS_14AccumulateTypeIT0_Lb1EE4typeES8_NS0_13TensorArgTypeES9_S9_EUllE_EEvNS0_6detail10TensorInfoIT_T1_EESF_NSC_IKS6_SE_EElS8_S8_SE_T6_,"a",@progbits
	.sectionflags	@""
	.align	4
.nv.constant0._ZN2at4cuda17kernelHistogram1DIaalLi1ELi2ELin1ELNS0_23CUDAHistogramMemoryTypeE0EZNS0_21CUDA_tensor_histogramIaaLb0EEEbNS_6TensorES4_S4_lNS_14AccumulateTypeIT0_Lb1EE4typeES8_NS0_13TensorArgTypeES9_S9_EUllE_EEvNS0_6detail10TensorInfoIT_T1_EESF_NSC_IKS6_SE_EElS8_S8_SE_T6_:
	.zero		2592


//--------------------- .nv.constant0._ZN2at4cuda17kernelHistogram1DIhhlLi1ELi2ELin1ELNS0_23CUDAHistogramMemoryTypeE1EZNS0_21CUDA_tensor_histogramIhhLb0EEEbNS_6TensorES4_S4_lNS_14AccumulateTypeIT0_Lb1EE4typeES8_NS0_13TensorArgTypeES9_S9_EUllE0_EEvNS0_6detail10TensorInfoIT_T1_EESF_NSC_IKS6_SE_EElS8_S8_SE_T6_ --------------------------
	.section	.nv.constant0._ZN2at4cuda17kernelHistogram1DIhhlLi1ELi2ELin1ELNS0_23CUDAHistogramMemoryTypeE1EZNS0_21CUDA_tensor_histogramIhhLb0EEEbNS_6TensorES4_S4_lNS_14AccumulateTypeIT0_Lb1EE4typeES8_NS0_13TensorArgTypeES9_S9_EUllE0_EEvNS0_6detail10TensorInfoIT_T1_EESF_NSC_IKS6_SE_EElS8_S8_SE_T6_,"a",@progbits
	.sectionflags	@""
	.align	4
.nv.constant0._ZN2at4cuda17kernelHistogram1DIhhlLi1ELi2ELin1ELNS0_23CUDAHistogramMemoryTypeE1EZNS0_21CUDA_tensor_histogramIhhLb0EEEbNS_6TensorES4_S4_lNS_14AccumulateTypeIT0_Lb1EE4typeES8_NS0_13TensorArgTypeES9_S9_EUllE0_EEvNS0_6detail10TensorInfoIT_T1_EESF_NSC_IKS6_SE_EElS8_S8_SE_T6_:
	.zero		2177


//--------------------- .nv.constant0._ZN2at4cuda17kernelHistogram1DIhhlLi1ELi2ELin1ELNS0_23CUDAHistogramMemoryTypeE0EZNS0_21CUDA_tensor_histogramIhhLb0EEEbNS_6TensorES4_S4_lNS_14AccumulateTypeIT0_Lb1EE4typeES8_NS0_13TensorArgTypeES9_S9_EUllE0_EEvNS0_6detail10TensorInfoIT_T1_EESF_NSC_IKS6_SE_EElS8_S8_SE_T6_ --------------------------
	.section	.nv.constant0._ZN2at4cuda17kernelHistogram1DIhhlLi1ELi2ELin1ELNS0_23CUDAHistogramMemoryTypeE0EZNS0_21CUDA_tensor_histogramIhhLb0EEEbNS_6TensorES4_S4_lNS_14AccumulateTypeIT0_Lb1EE4typeES8_NS0_13TensorArgTypeES9_S9_EUllE0_EEvNS0_6detail10TensorInfoIT_T1_EESF_NSC_IKS6_SE_EElS8_S8_SE_T6_,"a",@progbits
	.sectionflags	@""
	.align	4
.nv.constant0._ZN2at4cuda17kernelHistogram1DIhhlLi1ELi2ELin1ELNS0_23CUDAHistogramMemoryTypeE0EZNS0_21CUDA_tensor_histogramIhhLb0EEEbNS_6TensorES4_S4_lNS_14AccumulateTypeIT0_Lb1EE4typeES8_NS0_13TensorArgTypeES9_S9_EUllE0_EEvNS0_6detail10TensorInfoIT_T1_EESF_NSC_IKS6_SE_EElS8_S8_SE_T6_:
	.zero		2177


//--------------------- .nv.constant0._ZN2at4cuda17kernelHistogram1DIhhlLi1ELi2ELin1ELNS0_23CUDAHistogramMemoryTypeE1EZNS0_21CUDA_tensor_histogramIhhLb0EEEbNS_6TensorES4_S4_lNS_14AccumulateTypeIT0_Lb1EE4typeES8_NS0_13TensorArgTypeES9_S9_EUllE_EEvNS0_6detail10TensorInfoIT_T1_EESF_NSC_IKS6_SE_EElS8_S8_SE_T6_ --------------------------
	.section	.nv.constant0._ZN2at4cuda17kernelHistogram1DIhhlLi1ELi2ELin1ELNS0_23CUDAHistogramMemoryTypeE1EZNS0_21CUDA_tensor_histogramIhhLb0EEEbNS_6TensorES4_S4_lNS_14AccumulateTypeIT0_Lb1EE4typeES8_NS0_13TensorArgTypeES9_S9_EUllE_EEvNS0_6detail10TensorInfoIT_T1_EESF_NSC_IKS6_SE_EElS8_S8_SE_T6_,"a",@progbits
	.sectionflags	@""
	.align	4
.nv.constant0._ZN2at4cuda17kernelHistogram1DIhhlLi1ELi2ELin1ELNS0_23CUDAHistogramMemoryTypeE1EZNS0_21CUDA_tensor_histogramIhhLb0EEEbNS_6TensorES4_S4_lNS_14AccumulateTypeIT0_Lb1EE4typeES8_NS0_13TensorArgTypeES9_S9_EUllE_EEvNS0_6detail10TensorInfoIT_T1_EESF_NSC_IKS6_SE_EElS8_S8_SE_T6_:
	.zero		2592


//--------------------- .nv.constant0._ZN2at4cuda17kernelHistogram1DIhhlLi1ELi2ELin1ELNS0_23CUDAHistogramMemoryTypeE0EZNS0_21CUDA_tensor_histogramIhhLb0EEEbNS_6TensorES4_S4_lNS_14AccumulateTypeIT0_Lb1EE4typeES8_NS0_13TensorArgTypeES9_S9_EUllE_EEvNS0_6detail10TensorInfoIT_T1_EESF_NSC_IKS6_SE_EElS8_S8_SE_T6_ --------------------------
	.section	.nv.constant0._ZN2at4cuda17kernelHistogram1DIhhlLi1ELi2ELin1ELNS0_23CUDAHistogramMemoryTypeE0EZNS0_21CUDA_tensor_histogramIhhLb0EEEbNS_6TensorES4_S4_lNS_14AccumulateTypeIT0_Lb1EE4typeES8_NS0_13TensorArgTypeES9_S9_EUllE_EEvNS0_6detail10TensorInfoIT_T1_EESF_NSC_IKS6_SE_EElS8_S8_SE_T6_,"a",@progbits
	.sectionflags	@""
	.align	4
.nv.constant0._ZN2at4cuda17kernelHistogram1DIhhlLi1ELi2ELin1ELNS0_23CUDAHistogramMemoryTypeE0EZNS0_21CUDA_tensor_histogramIhhLb0EEEbNS_6TensorES4_S4_lNS_14AccumulateTypeIT0_Lb1EE4typeES8_NS0_13TensorArgTypeES9_S9_EUllE_EEvNS0_6detail10TensorInfoIT_T1_EESF_NSC_IKS6_SE_EElS8_S8_SE_T6_:
	.zero		2592


//--------------------- .nv.constant0._ZN2at4cuda17kernelHistogram1DIdslLi1ELi2ELin1ELNS0_23CUDAHistogramMemoryTypeE1EZNS0_21CUDA_tensor_histogramIdsLb1EEEbNS_6TensorES4_S4_lNS_14AccumulateTypeIT0_Lb1EE4typeES8_NS0_13TensorArgTypeES9_S9_EUllE0_EEvNS0_6detail10TensorInfoIT_T1_EESF_NSC_IKS6_SE_EElS8_S8_SE_T6_ --------------------------
	.section	.nv.constant0._ZN2at4cuda17kernelHistogram1DIdslLi1ELi2ELin1ELNS0_23CUDAHistogramMemoryTypeE1EZNS0_21CUDA_tensor_histogramIdsLb1EEEbNS_6TensorES4_S4_lNS_14AccumulateTypeIT0_Lb1EE4typeES8_NS0_13TensorArgTypeES9_S9_EUllE0_EEvNS0_6detail10TensorInfoIT_T1_EESF_NSC_IKS6_SE_EElS8_S8_SE_T6_,"a",@progbits
	.sectionflags	@""
	.align	4
.nv.constant0._ZN2at4cuda17kernelHistogram1DIdslLi1ELi2ELin1ELNS0_23CUDAHistogramMemoryTypeE1EZNS0_21CUDA_tensor_histogramIdsLb1EEEbNS_6TensorES4_S4_lNS_14AccumulateTypeIT0_Lb1EE4typeES8_NS0_13TensorArgTypeES9_S9_EUllE0_EEvNS0_6detail10TensorInfoIT_T1_EESF_NSC_IKS6_SE_EElS8_S8_SE_T6_:
	.zero		2177


//--------------------- .nv.constant0._ZN2at4cuda17kernelHistogram1DIdslLi1ELi2ELin1ELNS0_23CUDAHistogramMemoryTypeE0EZNS0_21CUDA_tensor_histogramIdsLb1EEEbNS_6TensorES4_S4_lNS_14AccumulateTypeIT0_Lb1EE4typeES8_NS0_13TensorArgTypeES9_S9_EUllE0_EEvNS0_6detail10TensorInfoIT_T1_EESF_NSC_IKS6_SE_EElS8_S8_SE_T6_ --------------------------
	.section	.nv.constant0._ZN2at4cuda17kernelHistogram1DIdslLi1ELi2ELin1ELNS0_23CUDAHistogramMemoryTypeE0EZNS0_21CUDA_tensor_histogramIdsLb1EEEbNS_6TensorES4_S4_lNS_14AccumulateTypeIT0_Lb1EE4typeES8_NS0_13TensorArgTypeES9_S9_EUllE0_EEvNS0_6detail10TensorInfoIT_T1_EESF_NSC_IKS6_SE_EElS8_S8_SE_T6_,"a",@progbits
	.sectionflags	@""
	.align	4
.nv.constant0._ZN2at4cuda17kernelHistogram1DIdslLi1ELi2ELin1ELNS0_23CUDAHistogramMemoryTypeE0EZNS0_21CUDA_tensor_histogramIdsLb1EEEbNS_6TensorES4_S4_lNS_14AccumulateTypeIT0_Lb1EE4typeES8_NS0_13TensorArgTypeES9_S9_EUllE0_EEvNS0_6detail10TensorInfoIT_T1_EESF_NSC_IKS6_SE_EElS8_S8_SE_T6_:
	.zero		2177


//--------------------- .nv.constant0._ZN2at4cuda17kernelHistogram1DIdslLi1ELi2ELin1ELNS0_23CUDAHistogramMemoryTypeE1EZNS0_21CUDA_tensor_histogramIdsLb1EEEbNS_6TensorES4_S4_lNS_14AccumulateTypeIT0_Lb1EE4typeES8_NS0_13TensorArgTypeES9_S9_EUllE_EEvNS0_6detail10TensorInfoIT_T1_EESF_NSC_IKS6_SE_EElS8_S8_SE_T6_ --------------------------
	.section	.nv.constant0._ZN2at4cuda17kernelHistogram1DIdslLi1ELi2ELin1ELNS0_23CUDAHistogramMemoryTypeE1EZNS0_21CUDA_tensor_histogramIdsLb1EEEbNS_6TensorES4_S4_lNS_14AccumulateTypeIT0_Lb1EE4typeES8_NS0_13TensorArgTypeES9_S9_EUllE_EEvNS0_6detail10TensorInfoIT_T1_EESF_NSC_IKS6_SE_EElS8_S8_SE_T6_,"a",@progbits
	.sectionflags	@""
	.align	4
.nv.constant0._ZN2at4cuda17kernelHistogram1DIdslLi1ELi2ELin1ELNS0_23CUDAHistogramMemoryTypeE1EZNS0_21CUDA_tensor_histogramIdsLb1EEEbNS_6TensorES4_S4_lNS_14AccumulateTypeIT0_Lb1EE4typeES8_NS0_13TensorArgTypeES9_S9_EUllE_EEvNS0_6detail10TensorInfoIT_T1_EESF_NSC_IKS6_SE_EElS8_S8_SE_T6_:
	.zero		2592


//--------------------- .nv.constant0._ZN2at4cuda17kernelHistogram1DIdslLi1ELi2ELin1ELNS0_23CUDAHistogramMemoryTypeE0EZNS0_21CUDA_tensor_histogramIdsLb1EEEbNS_6TensorES4_S4_lNS_14AccumulateTypeIT0_Lb1EE4typeES8_NS0_13TensorArgTypeES9_S9_EUllE_EEvNS0_6detail10TensorInfoIT_T1_EESF_NSC_IKS6_SE_EElS8_S8_SE_T6_ --------------------------
	.section	.nv.constant0._ZN2at4cuda17kernelHistogram1DIdslLi1ELi2ELin1ELNS0_23CUDAHistogramMemoryTypeE0EZNS0_21CUDA_tensor_histogramIdsLb1EEEbNS_6TensorES4_S4_lNS_14AccumulateTypeIT0_Lb1EE4typeES8_NS0_13TensorArgTypeES9_S9_EUllE_EEvNS0_6detail10TensorInfoIT_T1_EESF_NSC_IKS6_SE_EElS8_S8_SE_T6_,"a",@progbits
	.sectionflags	@""
	.align	4
.nv.constant0._ZN2at4cuda17kernelHistogram1DIdslLi1ELi2ELin1ELNS0_23CUDAHistogramMemoryTypeE0EZNS0_21CUDA_tensor_histogramIdsLb1EEEbNS_6TensorES4_S4_lNS_14AccumulateTypeIT0_Lb1EE4typeES8_NS0_13TensorArgTypeES9_S9_EUllE_EEvNS0_6detail10TensorInfoIT_T1_EESF_NSC_IKS6_SE_EElS8_S8_SE_T6_:
	.zero		2592


//--------------------- .nv.constant0._ZN2at4cuda17kernelHistogram1DIlslLi1ELi2ELin1ELNS0_23CUDAHistogramMemoryTypeE1EZNS0_21CUDA_tensor_histogramIlsLb0EEEbNS_6TensorES4_S4_lNS_14AccumulateTypeIT0_Lb1EE4typeES8_NS0_13TensorArgTypeES9_S9_EUllE0_EEvNS0_6detail10TensorInfoIT_T1_EESF_NSC_IKS6_SE_EElS8_S8_SE_T6_ --------------------------
	.section	.nv.constant0._ZN2at4cuda17kernelHistogram1DIlslLi1ELi2ELin1ELNS0_23CUDAHistogramMemoryTypeE1EZNS0_21CUDA_tensor_histogramIlsLb0EEEbNS_6TensorES4_S4_lNS_14AccumulateTypeIT0_Lb1EE4typeES8_NS0_13TensorArgTypeES9_S9_EUllE0_EEvNS0_6detail10TensorInfoIT_T1_EESF_NSC_IKS6_SE_EElS8_S8_SE_T6_,"a",@progbits
	.sectionflags	@""
	.align	4
.nv.constant0._ZN2at4cuda17kernelHistogram1DIlslLi1ELi2ELin1ELNS0_23CUDAHistogramMemoryTypeE1EZNS0_21CUDA_tensor_histogramIlsLb0EEEbNS_6TensorES4_S4_lNS_14AccumulateTypeIT0_Lb1EE4typeES8_NS0_13TensorArgTypeES9_S9_EUllE0_EEvNS0_6detail10TensorInfoIT_T1_EESF_NSC_IKS6_SE_EElS8_S8_SE_T6_:
	.zero		2177


//--------------------- .nv.constant0._ZN2at4cuda17kernelHistogram1DIlslLi1ELi2ELin1ELNS0_23CUDAHistogramMemoryTypeE0EZNS0_21CUDA_tensor_histogramIlsLb0EEEbNS_6TensorES4_S4_lNS_14AccumulateTypeIT0_Lb1EE4typeES8_NS0_13TensorArgTypeES9_S9_EUllE0_EEvNS0_6detail10TensorInfoIT_T1_EESF_NSC_IKS6_SE_EElS8_S8_SE_T6_ --------------------------
	.section	.nv.constant0._ZN2at4cuda17kernelHistogram1DIlslLi1ELi2ELin1ELNS0_23CUDAHistogramMemoryTypeE0EZNS0_21CUDA_tensor_histogramIlsLb0EEEbNS_6TensorES4_S4_lNS_14AccumulateTypeIT0_Lb1EE4typeES8_NS0_13TensorArgTypeES9_S9_EUllE0_EEvNS0_6detail10TensorInfoIT_T1_EESF_NSC_IKS6_SE_EElS8_S8_SE_T6_,"a",@progbits
	.sectionflags	@""
	.align	4
.nv.constant0._ZN2at4cuda17kernelHistogram1DIlslLi1ELi2ELin1ELNS0_23CUDAHistogramMemoryTypeE0EZNS0_21CUDA_tensor_histogramIlsLb0EEEbNS_6TensorES4_S4_lNS_14AccumulateTypeIT0_Lb1EE4typeES8_NS0_13TensorArgTypeES9_S9_EUllE0_EEvNS0_6detail10TensorInfoIT_T1_EESF_NSC_IKS6_SE_EElS8_S8_SE_T6_:
	.zero		2177


//--------------------- .nv.constant0._ZN2at4cuda17kernelHistogram1DIlslLi1ELi2ELin1ELNS0_23CUDAHistogramMemoryTypeE1EZNS0_21CUDA_tensor_histogramIlsLb0EEEbNS_6TensorES4_S4_lNS_14AccumulateTypeIT0_Lb1EE4typeES8_NS0_13TensorArgTypeES9_S9_EUllE_EEvNS0_6detail10TensorInfoIT_T1_EESF_NSC_IKS6_SE_EElS8_S8_SE_T6_ --------------------------
	.section	.nv.constant0._ZN2at4cuda17kernelHistogram1DIlslLi1ELi2ELin1ELNS0_23CUDAHistogramMemoryTypeE1EZNS0_21CUDA_tensor_histogramIlsLb0EEEbNS_6TensorES4_S4_lNS_14AccumulateTypeIT0_Lb1EE4typeES8_NS0_13TensorArgTypeES9_S9_EUllE_EEvNS0_6detail10TensorInfoIT_T1_EESF_NSC_IKS6_SE_EElS8_S8_SE_T6_,"a",@progbits
	.sectionflags	@""
	.align	4
.nv.constant0._ZN2at4cuda17kernelHistogram1DIlslLi1ELi2ELin1ELNS0_23CUDAHistogramMemoryTypeE1EZNS0_21CUDA_tensor_histogramIlsLb0EEEbNS_6TensorES4_S4_lNS_14AccumulateTypeIT0_Lb1EE4typeES8_NS0_13TensorArgTypeES9_S9_EUllE_EEvNS0_6detail10TensorInfoIT_T1_EESF_NSC_IKS6_SE_EElS8_S8_SE_T6_:
	.zero		2592


//--------------------- .nv.constant0._ZN2at4cuda17kernelHistogram1DIlslLi1ELi2ELin1ELNS0_23CUDAHistogramMemoryTypeE0EZNS0_21CUDA_tensor_histogramIlsLb0EEEbNS_6TensorES4_S4_lNS_14AccumulateTypeIT0_Lb1EE4typeES8_NS0_13TensorArgTypeES9_S9_EUllE_EEvNS0_6detail10TensorInfoIT_T1_EESF_NSC_IKS6_SE_EElS8_S8_SE_T6_ --------------------------
	.section	.nv.constant0._ZN2at4cuda17kernelHistogram1DIlslLi1ELi2ELin1ELNS0_23CUDAHistogramMemoryTypeE0EZNS0_21CUDA_tensor_histogramIlsLb0EEEbNS_6TensorES4_S4_lNS_14AccumulateTypeIT0_Lb1EE4typeES8_NS0_13TensorArgTypeES9_S9_EUllE_EEvNS0_6detail10TensorInfoIT_T1_EESF_NSC_IKS6_SE_EElS8_S8_SE_T6_,"a",@progbits
	.sectionflags	@""
	.align	4
.nv.constant0._ZN2at4cuda17kernelHistogram1DIlslLi1ELi2ELin1ELNS0_23CUDAHistogramMemoryTypeE0EZNS0_21CUDA_tensor_histogramIlsLb0EEEbNS_6TensorES4_S4_lNS_14AccumulateTypeIT0_Lb1EE4typeES8_NS0_13TensorArgTypeES9_S9_EUllE_EEvNS0_6detail10TensorInfoIT_T1_EESF_NSC_IKS6_SE_EElS8_S8_SE_T6_:
	.zero		2592


//--------------------- .nv.constant0._ZN2at4cuda17kernelHistogram1DIfslLi1ELi2ELin1ELNS0_23CUDAHistogramMemoryTypeE1EZNS0_21CUDA_tensor_histogramIfsLb1EEEbNS_6TensorES4_S4_lNS_14AccumulateTypeIT0_Lb1EE4typeES8_NS0_13TensorArgTypeES9_S9_EUllE0_EEvNS0_6detail10TensorInfoIT_T1_EESF_NSC_IKS6_SE_EElS8_S8_SE_T6_ --------------------------
	.section	.nv.constant0._ZN2at4cuda17kernelHistogram1DIfslLi1ELi2ELin1ELNS0_23CUDAHistogramMemoryTypeE1EZNS0_21CUDA_tensor_histogramIfsLb1EEEbNS_6TensorES4_S4_lNS_14AccumulateTypeIT0_Lb1EE4typeES8_NS0_13TensorArgTypeES9_S9_EUllE0_EEvNS0_6detail10TensorInfoIT_T1_EESF_NSC_IKS6_SE_EElS8_S8_SE_T6_,"a",@progbits
	.sectionflags	@""
	.align	4
.nv.constant0._ZN2at4cuda17kernelHistogram1DIfslLi1ELi2ELin1ELNS0_23CUDAHistogramMemoryTypeE1EZNS0_21CUDA_tensor_histogramIfsLb1EEEbNS_6TensorES4_S4_lNS_14AccumulateTypeIT0_Lb1EE4typeES8_NS0_13TensorArgTypeES9_S9_EUllE0_EEvNS0_6detail10TensorInfoIT_T1_EESF_NSC_IKS6_SE_EElS8_S8_SE_T6_:
	.zero		2177


//--------------------- .nv.constant0._ZN2at4cuda17kernelHistogram1DIfslLi1ELi2ELin1ELNS0_23CUDAHistogramMemoryTypeE0EZNS0_21CUDA_tensor_histogramIfsLb1EEEbNS_6TensorES4_S4_lNS_14AccumulateTypeIT0_Lb1EE4typeES8_NS0_13TensorArgTypeES9_S9_EUllE0_EEvNS0_6detail10TensorInfoIT_T1_EESF_NSC_IKS6_SE_EElS8_S8_SE_T6_ --------------------------
	.section	.nv.constant0._ZN2at4cuda17kernelHistogram1DIfslLi1ELi2ELin1ELNS0_23CUDAHistogramMemoryTypeE0EZNS0_21CUDA_tensor_histogramIfsLb1EEEbNS_6TensorES4_S4_lNS_14AccumulateTypeIT0_Lb1EE4typeES8_NS0_13TensorArgTypeES9_S9_EUllE0_EEvNS0_6detail10TensorInfoIT_T1_EESF_NSC_IKS6_SE_EElS8_S8_SE_T6_,"a",@progbits
	.sectionflags	@""
	.align	4
.nv.constant0._ZN2at4cuda17kernelHistogram1DIfslLi1ELi2ELin1ELNS0_23CUDAHistogramMemoryTypeE0EZNS0_21CUDA_tensor_histogramIfsLb1EEEbNS_6TensorES4_S4_lNS_14AccumulateTypeIT0_Lb1EE4typeES8_NS0_13TensorArgTypeES9_S9_EUllE0_EEvNS0_6detail10TensorInfoIT_T1_EESF_NSC_IKS6_SE_EElS8_S8_SE_T6_:
	.zero		2177


//--------------------- .nv.constant0._ZN2at4cuda17kernelHistogram1DIfslLi1ELi2ELin1ELNS0_23CUDAHistogramMemoryTypeE1EZNS0_21CUDA_tensor_histogramIfsLb1EEEbNS_6TensorES4_S4_lNS_14AccumulateTypeIT0_Lb1EE4typeES8_NS0_13TensorArgTypeES9_S9_EUllE_EEvNS0_6detail10TensorInfoIT_T1_EESF_NSC_IKS6_SE_EElS8_S8_SE_T6_ --------------------------
	.section	.nv.constant0._ZN2at4cuda17kernelHistogram1DIfslLi1ELi2ELin1ELNS0_23CUDAHistogramMemoryTypeE1EZNS0_21CUDA_tensor_histogramIfsLb1EEEbNS_6TensorES4_S4_lNS_14AccumulateTypeIT0_Lb1EE4typeES8_NS0_13TensorArgTypeES9_S9_EUllE_EEvNS0_6detail10TensorInfoIT_T1_EESF_NSC_IKS6_SE_EElS8_S8_SE_T6_,"a",@progbits
	.sectionflags	@""
	.align	4
.nv.constant0._ZN2at4cuda17kernelHistogram1DIfslLi1ELi2ELin1ELNS0_23CUDAHistogramMemoryTypeE1EZNS0_21CUDA_tensor_histogramIfsLb1EEEbNS_6TensorES4_S4_lNS_14AccumulateTypeIT0_Lb1EE4typeES8_NS0_13TensorArgTypeES9_S9_EUllE_EEvNS0_6detail10TensorInfoIT_T1_EESF_NSC_IKS6_SE_EElS8_S8_SE_T6_:
	.zero		2592


//--------------------- .nv.constant0._ZN2at4cuda17kernelHistogram1DIfslLi1ELi2ELin1ELNS0_23CUDAHistogramMemoryTypeE0EZNS0_21CUDA_tensor_histogramIfsLb1EEEbNS_6TensorES4_S4_lNS_14AccumulateTypeIT0_Lb1EE4typeES8_NS0_13TensorArgTypeES9_S9_EUllE_EEvNS0_6detail10TensorInfoIT_T1_EESF_NSC_IKS6_SE_EElS8_S8_SE_T6_ --------------------------
	.section	.nv.constant0._ZN2at4cuda17kernelHistogram1DIfslLi1ELi2ELin1ELNS0_23CUDAHistogramMemoryTypeE0EZNS0_21CUDA_tensor_histogramIfsLb1EEEbNS_6TensorES4_S4_lNS_14AccumulateTypeIT0_Lb1EE4typeES8_NS0_13TensorArgTypeES9_S9_EUllE_EEvNS0_6detail10TensorInfoIT_T1_EESF_NSC_IKS6_SE_EElS8_S8_SE_T6_,"a",@progbits
	.sectionflags	@""
	.align	4
.nv.constant0._ZN2at4cuda17kernelHistogram1DIfslLi1ELi2ELin1ELNS0_23CUDAHistogramMemoryTypeE0EZNS0_21CUDA_tensor_histogramIfsLb1EEEbNS_6TensorES4_S4_lNS_14AccumulateTypeIT0_Lb1EE4typeES8_NS0_13TensorArgTypeES9_S9_EUllE_EEvNS0_6detail10TensorInfoIT_T1_EESF_NSC_IKS6_SE_EElS8_S8_SE_T6_:
	.zero		2592


//--------------------- .nv.constant0._ZN2at4cuda17kernelHistogram1DIdllLi1ELi2ELin1ELNS0_23CUDAHistogramMemoryTypeE1EZNS0_21CUDA_tensor_histogramIdlLb1EEEbNS_6TensorES4_S4_lNS_14AccumulateTypeIT0_Lb1EE4typeES8_NS0_13TensorArgTypeES9_S9_EUllE0_EEvNS0_6detail10TensorInfoIT_T1_EESF_NSC_IKS6_SE_EElS8_S8_SE_T6_ --------------------------
	.section	.nv.constant0._ZN2at4cuda17kernelHistogram1DIdllLi1ELi2ELin1ELNS0_23CUDAHistogramMemoryTypeE1EZNS0_21CUDA_tensor_histogramIdlLb1EEEbNS_6TensorES4_S4_lNS_14AccumulateTypeIT0_Lb1EE4typeES8_NS0_13TensorArgTypeES9_S9_EUllE0_EEvNS0_6detail10TensorInfoIT_T1_EESF_NSC_IKS6_SE_EElS8_S8_SE_T6_,"a",@progbits
	.sectionflags	@""
	.align	4
.nv.constant0._ZN2at4cuda17kernelHistogram1DIdllLi1ELi2ELin1ELNS0_23CUDAHistogramMemoryTypeE1EZNS0_21CUDA_tensor_histogramIdlLb1EEEbNS_6TensorES4_S4_lNS_14AccumulateTypeIT0_Lb1EE4typeES8_NS0_13TensorArgTypeES9_S9_EUllE0_EEvNS0_6detail10TensorInfoIT_T1_EESF_NSC_IKS6_SE_EElS8_S8_SE_T6_:
	.zero		2177


//--------------------- .nv.constant0._ZN2at4cuda17kernelHistogram1DIdllLi1ELi2ELin1ELNS0_23CUDAHistogramMemoryTypeE0EZNS0_21CUDA_tensor_histogramIdlLb1EEEbNS_6TensorES4_S4_lNS_14AccumulateTypeIT0_Lb1EE4typeES8_NS0_13TensorArgTypeES9_S9_EUllE0_EEvNS0_6detail10TensorInfoIT_T1_EESF_NSC_IKS6_SE_EElS8_S8_SE_T6_ --------------------------
	.section	.nv.constant0._ZN2at4cuda17kernelHistogram1DIdllLi1ELi2ELin1ELNS0_23CUDAHistogramMemoryTypeE0EZNS0_21CUDA_tensor_histogramIdlLb1EEEbNS_6TensorES4_S4_lNS_14AccumulateTypeIT0_Lb1EE4typeES8_NS0_13TensorArgTypeES9_S9_EUllE0_EEvNS0_6detail10TensorInfoIT_T1_EESF_NSC_IKS6_SE_EElS8_S8_SE_T6_,"a",@progbits
	.sectionflags	@""
	.align	4
.nv.constant0._ZN2at4cuda17kernelHistogram1DIdllLi1ELi2ELin1ELNS0_23CUDAHistogramMemoryTypeE0EZNS0_21CUDA_tensor_histogramIdlLb1EEEbNS_6TensorES4_S4_lNS_14AccumulateTypeIT0_Lb1EE4typeES8_NS0_13TensorArgTypeES9_S9_EUllE0_EEvNS0_6detail10TensorInfoIT_T1_EESF_NSC_IKS6_SE_EElS8_S8_SE_T6_:
	.zero		2177


//--------------------- .nv.constant0._ZN2at4cuda17kernelHistogram1DIdllLi1ELi2ELin1ELNS0_23CUDAHistogramMemoryTypeE1EZNS0_21CUDA_tensor_histogramIdlLb1EEEbNS_6TensorES4_S4_lNS_14AccumulateTypeIT0_Lb1EE4typeES8_NS0_13TensorArgTypeES9_S9_EUllE_EEvNS0_6detail10TensorInfoIT_T1_EESF_NSC_IKS6_SE_EElS8_S8_SE_T6_ --------------------------
	.section	.nv.constant0._ZN2at4cuda17kernelHistogram1DIdllLi1ELi2ELin1ELNS0_23CUDAHistogramMemoryTypeE1EZNS0_21CUDA_tensor_histogramIdlLb1EEEbNS_6TensorES4_S4_lNS_14AccumulateTypeIT0_Lb1EE4typeES8_NS0_13TensorArgTypeES9_S9_EUllE_EEvNS0_6detail10TensorInfoIT_T1_EESF_NSC_IKS6_SE_EElS8_S8_SE_T6_,"a",@progbits
	.sectionflags	@""
	.align	4
.nv.constant0._ZN2at4cuda17kernelHistogram1DIdllLi1ELi2ELin1ELNS0_23CUDAHistogramMemoryTypeE1EZNS0_21CUDA_tensor_histogramIdlLb1EEEbNS_6TensorES4_S4_lNS_14AccumulateTypeIT0_Lb1EE4typeES8_NS0_13TensorArgTypeES9_S9_EUllE_EEvNS0_6detail10TensorInfoIT_T1_EESF_NSC_IKS6_SE_EElS8_S8_SE_T6_:
	.zero		2592


//--------------------- .nv.constant0._ZN2at4cuda17kernelHistogram1DIdllLi1ELi2ELin1ELNS0_23CUDAHistogramMemoryTypeE0EZNS0_21CUDA_tensor_histogramIdlLb1EEEbNS_6TensorES4_S4_lNS_14AccumulateTypeIT0_Lb1EE4typeES8_NS0_13TensorArgTypeES9_S9_EUllE_EEvNS0_6detail10TensorInfoIT_T1_EESF_NSC_IKS6_SE_EElS8_S8_SE_T6_ --------------------------
	.section	.nv.constant0._ZN2at4cuda17kernelHistogram1DIdllLi1ELi2ELin1ELNS0_23CUDAHistogramMemoryTypeE0EZNS0_21CUDA_tensor_histogramIdlLb1EEEbNS_6TensorES4_S4_lNS_14AccumulateTypeIT0_Lb1EE4typeES8_NS0_13TensorArgTypeES9_S9_EUllE_EEvNS0_6detail10TensorInfoIT_T1_EESF_NSC_IKS6_SE_EElS8_S8_SE_T6_,"a",@progbits
	.sectionflags	@""
	.align	4
.nv.constant0._ZN2at4cuda17kernelHistogram1DIdllLi1ELi2ELin1ELNS0_23CUDAHistogramMemoryTypeE0EZNS0_21CUDA_tensor_histogramIdlLb1EEEbNS_6TensorES4_S4_lNS_14AccumulateTypeIT0_Lb1EE4typeES8_NS0_13TensorArgTypeES9_S9_EUllE_EEvNS0_6detail10TensorInfoIT_T1_EESF_NSC_IKS6_SE_EElS8_S8_SE_T6_:
	.zero		2592


//--------------------- .nv.constant0._ZN2at4cuda17kernelHistogram1DIlllLi1ELi2ELin1ELNS0_23CUDAHistogramMemoryTypeE1EZNS0_21CUDA_tensor_histogramIllLb0EEEbNS_6TensorES4_S4_lNS_14AccumulateTypeIT0_Lb1EE4typeES8_NS0_13TensorArgTypeES9_S9_EUllE0_EEvNS0_6detail10TensorInfoIT_T1_EESF_NSC_IKS6_SE_EElS8_S8_SE_T6_ --------------------------
	.section	.nv.constant0._ZN2at4cuda17kernelHistogram1DIlllLi1ELi2ELin1ELNS0_23CUDAHistogramMemoryTypeE1EZNS0_21CUDA_tensor_histogramIllLb0EEEbNS_6TensorES4_S4_lNS_14AccumulateTypeIT0_Lb1EE4typeES8_NS0_13TensorArgTypeES9_S9_EUllE0_EEvNS0_6detail10TensorInfoIT_T1_EESF_NSC_IKS6_SE_EElS8_S8_SE_T6_,"a",@progbits
	.sectionflags	@""
	.align	4
.nv.constant0._ZN2at4cuda17kernelHistogram1DIlllLi1ELi2ELin1ELNS0_23CUDAHistogramMemoryTypeE1EZNS0_21CUDA_tensor_histogramIllLb0EEEbNS_6TensorES4_S4_lNS_14AccumulateTypeIT0_Lb1EE4typeES8_NS0_13TensorArgTypeES9_S9_EUllE0_EEvNS0_6detail10TensorInfoIT_T1_EESF_NSC_IKS6_SE_EElS8_S8_SE_T6_:
	.zero		2177


//--------------------- .nv.constant0._ZN2at4cuda17kernelHistogram1DIlllLi1ELi2ELin1ELNS0_23CUDAHistogramMemoryTypeE0EZNS0_21CUDA_tensor_histogramIllLb0EEEbNS_6TensorES4_S4_lNS_14AccumulateTypeIT0_Lb1EE4typeES8_NS0_13TensorArgTypeES9_S9_EUllE0_EEvNS0_6detail10TensorInfoIT_T1_EESF_NSC_IKS6_SE_EElS8_S8_SE_T6_ --------------------------
	.section	.nv.constant0._ZN2at4cuda17kernelHistogram1DIlllLi1ELi2ELin1ELNS0_23CUDAHistogramMemoryTypeE0EZNS0_21CUDA_tensor_histogramIllLb0EEEbNS_6TensorES4_S4_lNS_14AccumulateTypeIT0_Lb1EE4typeES8_NS0_13TensorArgTypeES9_S9_EUllE0_EEvNS0_6detail10TensorInfoIT_T1_EESF_NSC_IKS6_SE_EElS8_S8_SE_T6_,"a",@progbits
	.sectionflags	@""
	.align	4
.nv.constant0._ZN2at4cuda17kernelHistogram1DIlllLi1ELi2ELin1ELNS0_23CUDAHistogramMemoryTypeE0EZNS0_21CUDA_tensor_histogramIllLb0EEEbNS_6TensorES4_S4_lNS_14AccumulateTypeIT0_Lb1EE4typeES8_NS0_13TensorArgTypeES9_S9_EUllE0_EEvNS0_6detail10TensorInfoIT_T1_EESF_NSC_IKS6_SE_EElS8_S8_SE_T6_:
	.zero		2177


//--------------------- .nv.constant0._ZN2at4cuda17kernelHistogram1DIlllLi1ELi2ELin1ELNS0_23CUDAHistogramMemoryTypeE1EZNS0_21CUDA_tensor_histogramIllLb0EEEbNS_6TensorES4_S4_lNS_14AccumulateTypeIT0_Lb1EE4typeES8_NS0_13TensorArgTypeES9_S9_EUllE_EEvNS0_6detail10TensorInfoIT_T1_EESF_NSC_IKS6_SE_EElS8_S8_SE_T6_ --------------------------
	.section	.nv.constant0._ZN2at4cuda17kernelHistogram1DIlllLi1ELi2ELin1ELNS0_23CUDAHistogramMemoryTypeE1EZNS0_21CUDA_tensor_histogramIllLb0EEEbNS_6TensorES4_S4_lNS_14AccumulateTypeIT0_Lb1EE4typeES8_NS0_13TensorArgTypeES9_S9_EUllE_EEvNS0_6detail10TensorInfoIT_T1_EESF_NSC_IKS6_SE_EElS8_S8_SE_T6_,"a",@progbits
	.sectionflags	@""
	.align	4
.nv.constant0._ZN2at4cuda17kernelHistogram1DIlllLi1ELi2ELin1ELNS0_23CUDAHistogramMemoryTypeE1EZNS0_21CUDA_tensor_histogramIllLb0EEEbNS_6TensorES4_S4_lNS_14AccumulateTypeIT0_Lb1EE4typeES8_NS0_13TensorArgTypeES9_S9_EUllE_EEvNS0_6detail10TensorInfoIT_T1_EESF_NSC_IKS6_SE_EElS8_S8_SE_T6_:
	.zero		2592


//--------------------- .nv.constant0._ZN2at4cuda17kernelHistogram1DIlllLi1ELi2ELin1ELNS0_23CUDAHistogramMemoryTypeE0EZNS0_21CUDA_tensor_histogramIllLb0EEEbNS_6TensorES4_S4_lNS_14AccumulateTypeIT0_Lb1EE4typeES8_NS0_13TensorArgTypeES9_S9_EUllE_EEvNS0_6detail10TensorInfoIT_T1_EESF_NSC_IKS6_SE_EElS8_S8_SE_T6_ --------------------------
	.section	.nv.constant0._ZN2at4cuda17kernelHistogram1DIlllLi1ELi2ELin1ELNS0_23CUDAHistogramMemoryTypeE0EZNS0_21CUDA_tensor_histogramIllLb0EEEbNS_6TensorES4_S4_lNS_14AccumulateTypeIT0_Lb1EE4typeES8_NS0_13TensorArgTypeES9_S9_EUllE_EEvNS0_6detail10TensorInfoIT_T1_EESF_NSC_IKS6_SE_EElS8_S8_SE_T6_,"a",@progbits
	.sectionflags	@""
	.align	4
.nv.constant0._ZN2at4cuda17kernelHistogram1DIlllLi1ELi2ELin1ELNS0_23CUDAHistogramMemoryTypeE0EZNS0_21CUDA_tensor_histogramIllLb0EEEbNS_6TensorES4_S4_lNS_14AccumulateTypeIT0_Lb1EE4typeES8_NS0_13TensorArgTypeES9_S9_EUllE_EEvNS0_6detail10TensorInfoIT_T1_EESF_NSC_IKS6_SE_EElS8_S8_SE_T6_:
	.zero		2592


//--------------------- .nv.constant0._ZN2at4cuda17kernelHistogram1DIfllLi1ELi2ELin1ELNS0_23CUDAHistogramMemoryTypeE1EZNS0_21CUDA_tensor_histogramIflLb1EEEbNS_6TensorES4_S4_lNS_14AccumulateTypeIT0_Lb1EE4typeES8_NS0_13TensorArgTypeES9_S9_EUllE0_EEvNS0_6detail10TensorInfoIT_T1_EESF_NSC_IKS6_SE_EElS8_S8_SE_T6_ --------------------------
	.section	.nv.constant0._ZN2at4cuda17kernelHistogram1DIfllLi1ELi2ELin1ELNS0_23CUDAHistogramMemoryTypeE1EZNS0_21CUDA_tensor_histogramIflLb1EEEbNS_6TensorES4_S4_lNS_14AccumulateTypeIT0_Lb1EE4typeES8_NS0_13TensorArgTypeES9_S9_EUllE0_EEvNS0_6detail10TensorInfoIT_T1_EESF_NSC_IKS6_SE_EElS8_S8_SE_T6_,"a",@progbits
	.sectionflags	@""
	.align	4
.nv.constant0._ZN2at4cuda17kernelHistogram1DIfllLi1ELi2ELin1ELNS0_23CUDAHistogramMemoryTypeE1EZNS0_21CUDA_tensor_histogramIflLb1EEEbNS_6TensorES4_S4_lNS_14AccumulateTypeIT0_Lb1EE4typeES8_NS0_13TensorArgTypeES9_S9_EUllE0_EEvNS0_6detail10TensorInfoIT_T1_EESF_NSC_IKS6_SE_EElS8_S8_SE_T6_:
	.zero		2177


//--------------------- .nv.constant0._ZN2at4cuda17kernelHistogram1DIfllLi1ELi2ELin1ELNS0_23CUDAHistogramMemoryTypeE0EZNS0_21CUDA_tensor_histogramIflLb1EEEbNS_6TensorES4_S4_lNS_14AccumulateTypeIT0_Lb1EE4typeES8_NS0_13TensorArgTypeES9_S9_EUllE0_EEvNS0_6detail10TensorInfoIT_T1_EESF_NSC_IKS6_SE_EElS8_S8_SE_T6_ --------------------------
	.section	.nv.constant0._ZN2at4cuda17kernelHistogram1DIfllLi1ELi2ELin1ELNS0_23CUDAHistogramMemoryTypeE0EZNS0_21CUDA_tensor_histogramIflLb1EEEbNS_6TensorES4_S4_lNS_14AccumulateTypeIT0_Lb1EE4typeES8_NS0_13TensorArgTypeES9_S9_EUllE0_EEvNS0_6detail10TensorInfoIT_T1_EESF_NSC_IKS6_SE_EElS8_S8_SE_T6_,"a",@progbits
	.sectionflags	@""
	.align	4
.nv.constant0._ZN2at4cuda17kernelHistogram1DIfllLi1ELi2ELin1ELNS0_23CUDAHistogramMemoryTypeE0EZNS0_21CUDA_tensor_histogramIflLb1EEEbNS_6TensorES4_S4_lNS_14AccumulateTypeIT0_Lb1EE4typeES8_NS0_13TensorArgTypeES9_S9_EUllE0_EEvNS0_6detail10TensorInfoIT_T1_EESF_NSC_IKS6_SE_EElS8_S8_SE_T6_:
	.zero		2177


//--------------------- .nv.constant0._ZN2at4cuda17kernelHistogram1DIfllLi1ELi2ELin1ELNS0_23CUDAHistogramMemoryTypeE1EZNS0_21CUDA_tensor_histogramIflLb1EEEbNS_6TensorES4_S4_lNS_14AccumulateTypeIT0_Lb1EE4typeES8_NS0_13TensorArgTypeES9_S9_EUllE_EEvNS0_6detail10TensorInfoIT_T1_EESF_NSC_IKS6_SE_EElS8_S8_SE_T6_ --------------------------
	.section	.nv.constant0._ZN2at4cuda17kernelHistogram1DIfllLi1ELi2ELin1ELNS0_23CUDAHistogramMemoryTypeE1EZNS0_21CUDA_tensor_histogramIflLb1EEEbNS_6TensorES4_S4_lNS_14AccumulateTypeIT0_Lb1EE4typeES8_NS0_13TensorArgTypeES9_S9_EUllE_EEvNS0_6detail10TensorInfoIT_T1_EESF_NSC_IKS6_SE_EElS8_S8_SE_T6_,"a",@progbits
	.sectionflags	@""
	.align	4
.nv.constant0._ZN2at4cuda17kernelHistogram1DIfllLi1ELi2ELin1ELNS0_23CUDAHistogramMemoryTypeE1EZNS0_21CUDA_tensor_histogramIflLb1EEEbNS_6TensorES4_S4_lNS_14AccumulateTypeIT0_Lb1EE4typeES8_NS0_13TensorArgTypeES9_S9_EUllE_EEvNS0_6detail10TensorInfoIT_T1_EESF_NSC_IKS6_SE_EElS8_S8_SE_T6_:
	.zero		2592


//--------------------- .nv.constant0._ZN2at4cuda17kernelHistogram1DIfllLi1ELi2ELin1ELNS0_23CUDAHistogramMemoryTypeE0EZNS0_21CUDA_tensor_histogramIflLb1EEEbNS_6TensorES4_S4_lNS_14AccumulateTypeIT0_Lb1EE4typeES8_NS0_13TensorArgTypeES9_S9_EUllE_EEvNS0_6detail10TensorInfoIT_T1_EESF_NSC_IKS6_SE_EElS8_S8_SE_T6_ --------------------------
	.section	.nv.constant0._ZN2at4cuda17kernelHistogram1DIfllLi1ELi2ELin1ELNS0_23CUDAHistogramMemoryTypeE0EZNS0_21CUDA_tensor_histogramIflLb1EEEbNS_6TensorES4_S4_lNS_14AccumulateTypeIT0_Lb1EE4typeES8_NS0_13TensorArgTypeES9_S9_EUllE_EEvNS0_6detail10TensorInfoIT_T1_EESF_NSC_IKS6_SE_EElS8_S8_SE_T6_,"a",@progbits
	.sectionflags	@""
	.align	4
.nv.constant0._ZN2at4cuda17kernelHistogram1DIfllLi1ELi2ELin1ELNS0_23CUDAHistogramMemoryTypeE0EZNS0_21CUDA_tensor_histogramIflLb1EEEbNS_6TensorES4_S4_lNS_14AccumulateTypeIT0_Lb1EE4typeES8_NS0_13TensorArgTypeES9_S9_EUllE_EEvNS0_6detail10TensorInfoIT_T1_EESF_NSC_IKS6_SE_EElS8_S8_SE_T6_:
	.zero		2592


//--------------------- .nv.constant0._ZN2at4cuda17kernelHistogram1DIdilLi1ELi2ELin1ELNS0_23CUDAHistogramMemoryTypeE1EZNS0_21CUDA_tensor_histogramIdiLb1EEEbNS_6TensorES4_S4_lNS_14AccumulateTypeIT0_Lb1EE4typeES8_NS0_13TensorArgTypeES9_S9_EUllE0_EEvNS0_6detail10TensorInfoIT_T1_EESF_NSC_IKS6_SE_EElS8_S8_SE_T6_ --------------------------
	.section	.nv.constant0._ZN2at4cuda17kernelHistogram1DIdilLi1ELi2ELin1ELNS0_23CUDAHistogramMemoryTypeE1EZNS0_21CUDA_tensor_histogramIdiLb1EEEbNS_6TensorES4_S4_lNS_14AccumulateTypeIT0_Lb1EE4typeES8_NS0_13TensorArgTypeES9_S9_EUllE0_EEvNS0_6detail10TensorInfoIT_T1_EESF_NSC_IKS6_SE_EElS8_S8_SE_T6_,"a",@progbits
	.sectionflags	@""
	.align	4
.nv.constant0._ZN2at4cuda17kernelHistogram1DIdilLi1ELi2ELin1ELNS0_23CUDAHistogramMemoryTypeE1EZNS0_21CUDA_tensor_histogramIdiLb1EEEbNS_6TensorES4_S4_lNS_14AccumulateTypeIT0_Lb1EE4typeES8_NS0_13TensorArgTypeES9_S9_EUllE0_EEvNS0_6detail10TensorInfoIT_T1_EESF_NSC_IKS6_SE_EElS8_S8_SE_T6_:
	.zero		2177


//--------------------- .nv.constant0._ZN2at4cuda17kernelHistogram1DIdilLi1ELi2ELin1ELNS0_23CUDAHistogramMemoryTypeE0EZNS0_21CUDA_tensor_histogramIdiLb1EEEbNS_6TensorES4_S4_lNS_14AccumulateTypeIT0_Lb1EE4typeES8_NS0_13TensorArgTypeES9_S9_EUllE0_EEvNS0_6detail10TensorInfoIT_T1_EESF_NSC_IKS6_SE_EElS8_S8_SE_T6_ --------------------------
	.section	.nv.constant0._ZN2at4cuda17kernelHistogram1DIdilLi1ELi2ELin1ELNS0_23CUDAHistogramMemoryTypeE0EZNS0_21CUDA_tensor_histogramIdiLb1EEEbNS_6TensorES4_S4_lNS_14AccumulateTypeIT0_Lb1EE4typeES8_NS0_13TensorArgTypeES9_S9_EUllE0_EEvNS0_6detail10TensorInfoIT_T1_EESF_NSC_IKS6_SE_EElS8_S8_SE_T6_,"a",@progbits
	.sectionflags	@""
	.align	4
.nv.constant0._ZN2at4cuda17kernelHistogram1DIdilLi1ELi2ELin1ELNS0_23CUDAHistogramMemoryTypeE0EZNS0_21CUDA_tensor_histogramIdiLb1EEEbNS_6TensorES4_S4_lNS_14AccumulateTypeIT0_Lb1EE4typeES8_NS0_13TensorArgTypeES9_S9_EUllE0_EEvNS0_6detail10TensorInfoIT_T1_EESF_NSC_IKS6_SE_EElS8_S8_SE_T6_:
	.zero		2177


//--------------------- .nv.constant0._ZN2at4cuda17kernelHistogram1DIdilLi1ELi2ELin1ELNS0_23CUDAHistogramMemoryTypeE1EZNS0_21CUDA_tensor_histogramIdiLb1EEEbNS_6TensorES4_S4_lNS_14AccumulateTypeIT0_Lb1EE4typeES8_NS0_13TensorArgTypeES9_S9_EUllE_EEvNS0_6detail10TensorInfoIT_T1_EESF_NSC_IKS6_SE_EElS8_S8_SE_T6_ --------------------------
	.section	.nv.constant0._ZN2at4cuda17kernelHistogram1DIdilLi1ELi2ELin1ELNS0_23CUDAHistogramMemoryTypeE1EZNS0_21CUDA_tensor_histogramIdiLb1EEEbNS_6TensorES4_S4_lNS_14AccumulateTypeIT0_Lb1EE4typeES8_NS0_13TensorArgTypeES9_S9_EUllE_EEvNS0_6detail10TensorInfoIT_T1_EESF_NSC_IKS6_SE_EElS8_S8_SE_T6_,"a",@progbits
	.sectionflags	@""
	.align	4
.nv.constant0._ZN2at4cuda17kernelHistogram1DIdilLi1ELi2ELin1ELNS0_23CUDAHistogramMemoryTypeE1EZNS0_21CUDA_tensor_histogramIdiLb1EEEbNS_6TensorES4_S4_lNS_14AccumulateTypeIT0_Lb1EE4typeES8_NS0_13TensorArgTypeES9_S9_EUllE_EEvNS0_6detail10TensorInfoIT_T1_EESF_NSC_IKS6_SE_EElS8_S8_SE_T6_:
	.zero		2592


//--------------------- .nv.constant0._ZN2at4cuda17kernelHistogram1DIdilLi1ELi2ELin1ELNS0_23CUDAHistogramMemoryTypeE0EZNS0_21CUDA_tensor_histogramIdiLb1EEEbNS_6TensorES4_S4_lNS_14AccumulateTypeIT0_Lb1EE4typeES8_NS0_13TensorArgTypeES9_S9_EUllE_EEvNS0_6detail10TensorInfoIT_T1_EESF_NSC_IKS6_SE_EElS8_S8_SE_T6_ --------------------------
	.section	.nv.constant0._ZN2at4cuda17kernelHistogram1DIdilLi1ELi2ELin1ELNS0_23CUDAHistogramMemoryTypeE0EZNS0_21CUDA_tensor_histogramIdiLb1EEEbNS_6TensorES4_S4_lNS_14AccumulateTypeIT0_Lb1EE4typeES8_NS0_13TensorArgTypeES9_S9_EUllE_EEvNS0_6detail10TensorInfoIT_T1_EESF_NSC_IKS6_SE_EElS8_S8_SE_T6_,"a",@progbits
	.sectionflags	@""
	.align	4
.nv.constant0._ZN2at4cuda17kernelHistogram1DIdilLi1ELi2ELin1ELNS0_23CUDAHistogramMemoryTypeE0EZNS0_21CUDA_tensor_histogramIdiLb1EEEbNS_6TensorES4_S4_lNS_14AccumulateTypeIT0_Lb1EE4typeES8_NS0_13TensorArgTypeES9_S9_EUllE_EEvNS0_6detail10TensorInfoIT_T1_EESF_NSC_IKS6_SE_EElS8_S8_SE_T6_:
	.zero		2592


//--------------------- .nv.constant0._ZN2at4cuda17kernelHistogram1DIlilLi1ELi2ELin1ELNS0_23CUDAHistogramMemoryTypeE1EZNS0_21CUDA_tensor_histogramIliLb0EEEbNS_6TensorES4_S4_lNS_14AccumulateTypeIT0_Lb1EE4typeES8_NS0_13TensorArgTypeES9_S9_EUllE0_EEvNS0_6detail10TensorInfoIT_T1_EESF_NSC_IKS6_SE_EElS8_S8_SE_T6_ --------------------------
	.section	.nv.constant0._ZN2at4cuda17kernelHistogram1DIlilLi1ELi2ELin1ELNS0_23CUDAHistogramMemoryTypeE1EZNS0_21CUDA_tensor_histogramIliLb0EEEbNS_6TensorES4_S4_lNS_14AccumulateTypeIT0_Lb1EE4typeES8_NS0_13TensorArgTypeES9_S9_EUllE0_EEvNS0_6detail10TensorInfoIT_T1_EESF_NSC_IKS6_SE_EElS8_S8_SE_T6_,"a",@progbits
	.sectionflags	@""
	.align	4
.nv.constant0._ZN2at4cuda17kernelHistogram1DIlilLi1ELi2ELin1ELNS0_23CUDAHistogramMemoryTypeE1EZNS0_21CUDA_tensor_histogramIliLb0EEEbNS_6TensorES4_S4_lNS_14AccumulateTypeIT0_Lb1EE4typeES8_NS0_13TensorArgTypeES9_S9_EUllE0_EEvNS0_6detail10TensorInfoIT_T1_EESF_NSC_IKS6_SE_EElS8_S8_SE_T6_:
	.zero		2177


//--------------------- .nv.constant0._ZN2at4cuda17kernelHistogram1DIlilLi1ELi2ELin1ELNS0_23CUDAHistogramMemoryTypeE0EZNS0_21CUDA_tensor_histogramIliLb0EEEbNS_6TensorES4_S4_lNS_14AccumulateTypeIT0_Lb1EE4typeES8_NS0_13TensorArgTypeES9_S9_EUllE0_EEvNS0_6detail10TensorInfoIT_T1_EESF_NSC_IKS6_SE_EElS8_S8_SE_T6_ --------------------------
	.section	.nv.constant0._ZN2at4cuda17kernelHistogram1DIlilLi1ELi2ELin1ELNS0_23CUDAHistogramMemoryTypeE0EZNS0_21CUDA_tensor_histogramIliLb0EEEbNS_6TensorES4_S4_lNS_14AccumulateTypeIT0_Lb1EE4typeES8_NS0_13TensorArgTypeES9_S9_EUllE0_EEvNS0_6detail10TensorInfoIT_T1_EESF_NSC_IKS6_SE_EElS8_S8_SE_T6_,"a",@progbits
	.sectionflags	@""
	.align	4
.nv.constant0._ZN2at4cuda17kernelHistogram1DIlilLi1ELi2ELin1ELNS0_23CUDAHistogramMemoryTypeE0EZNS0_21CUDA_tensor_histogramIliLb0EEEbNS_6TensorES4_S4_lNS_14AccumulateTypeIT0_Lb1EE4typeES8_NS0_13TensorArgTypeES9_S9_EUllE0_EEvNS0_6detail10TensorInfoIT_T1_EESF_NSC_IKS6_SE_EElS8_S8_SE_T6_:
	.zero		2177


//--------------------- .nv.constant0._ZN2at4cuda17kernelHistogram1DIlilLi1ELi2ELin1ELNS0_23CUDAHistogramMemoryTypeE1EZNS0_21CUDA_tensor_histogramIliLb0EEEbNS_6TensorES4_S4_lNS_14AccumulateTypeIT0_Lb1EE4typeES8_NS0_13TensorArgTypeES9_S9_EUllE_EEvNS0_6detail10TensorInfoIT_T1_EESF_NSC_IKS6_SE_EElS8_S8_SE_T6_ --------------------------
	.section	.nv.constant0._ZN2at4cuda17kernelHistogram1DIlilLi1ELi2ELin1ELNS0_23CUDAHistogramMemoryTypeE1EZNS0_21CUDA_tensor_histogramIliLb0EEEbNS_6TensorES4_S4_lNS_14AccumulateTypeIT0_Lb1EE4typeES8_NS0_13TensorArgTypeES9_S9_EUllE_EEvNS0_6detail10TensorInfoIT_T1_EESF_NSC_IKS6_SE_EElS8_S8_SE_T6_,"a",@progbits
	.sectionflags	@""
	.align	4
.nv.constant0._ZN2at4cuda17kernelHistogram1DIlilLi1ELi2ELin1ELNS0_23CUDAHistogramMemoryTypeE1EZNS0_21CUDA_tensor_histogramIliLb0EEEbNS_6TensorES4_S4_lNS_14AccumulateTypeIT0_Lb1EE4typeES8_NS0_13TensorArgTypeES9_S9_EUllE_EEvNS0_6detail10TensorInfoIT_T1_EESF_NSC_IKS6_SE_EElS8_S8_SE_T6_:
	.zero		2592


//--------------------- .nv.constant0._ZN2at4cuda17kernelHistogram1DIlilLi1ELi2ELin1ELNS0_23CUDAHistogramMemoryTypeE0EZNS0_21CUDA_tensor_histogramIliLb0EEEbNS_6TensorES4_S4_lNS_14AccumulateTypeIT0_Lb1EE4typeES8_NS0_13TensorArgTypeES9_S9_EUllE_EEvNS0_6detail10TensorInfoIT_T1_EESF_NSC_IKS6_SE_EElS8_S8_SE_T6_ --------------------------
	.section	.nv.constant0._ZN2at4cuda17kernelHistogram1DIlilLi1ELi2ELin1ELNS0_23CUDAHistogramMemoryTypeE0EZNS0_21CUDA_tensor_histogramIliLb0EEEbNS_6TensorES4_S4_lNS_14AccumulateTypeIT0_Lb1EE4typeES8_NS0_13TensorArgTypeES9_S9_EUllE_EEvNS0_6detail10TensorInfoIT_T1_EESF_NSC_IKS6_SE_EElS8_S8_SE_T6_,"a",@progbits
	.sectionflags	@""
	.align	4
.nv.constant0._ZN2at4cuda17kernelHistogram1DIlilLi1ELi2ELin1ELNS0_23CUDAHistogramMemoryTypeE0EZNS0_21CUDA_tensor_histogramIliLb0EEEbNS_6TensorES4_S4_lNS_14AccumulateTypeIT0_Lb1EE4typeES8_NS0_13TensorArgTypeES9_S9_EUllE_EEvNS0_6detail10TensorInfoIT_T1_EESF_NSC_IKS6_SE_EElS8_S8_SE_T6_:
	.zero		2592


//--------------------- .nv.constant0._ZN2at4cuda17kernelHistogram1DIfilLi1ELi2ELin1ELNS0_23CUDAHistogramMemoryTypeE1EZNS0_21CUDA_tensor_histogramIfiLb1EEEbNS_6TensorES4_S4_lNS_14AccumulateTypeIT0_Lb1EE4typeES8_NS0_13TensorArgTypeES9_S9_EUllE0_EEvNS0_6detail10TensorInfoIT_T1_EESF_NSC_IKS6_SE_EElS8_S8_SE_T6_ --------------------------
	.section	.nv.constant0._ZN2at4cuda17kernelHistogram1DIfilLi1ELi2ELin1ELNS0_23CUDAHistogramMemoryTypeE1EZNS0_21CUDA_tensor_histogramIfiLb1EEEbNS_6TensorES4_S4_lNS_14AccumulateTypeIT0_Lb1EE4typeES8_NS0_13TensorArgTypeES9_S9_EUllE0_EEvNS0_6detail10TensorInfoIT_T1_EESF_NSC_IKS6_SE_EElS8_S8_SE_T6_,"a",@progbits
	.sectionflags	@""
	.align	4
.nv.constant0._ZN2at4cuda17kernelHistogram1DIfilLi1ELi2ELin1ELNS0_23CUDAHistogramMemoryTypeE1EZNS0_21CUDA_tensor_histogramIfiLb1EEEbNS_6TensorES4_S4_lNS_14AccumulateTypeIT0_Lb1EE4typeES8_NS0_13TensorArgTypeES9_S9_EUllE0_EEvNS0_6detail10TensorInfoIT_T1_EESF_NSC_IKS6_SE_EElS8_S8_SE_T6_:
	.zero		2177


//--------------------- .nv.constant0._ZN2at4cuda17kernelHistogram1DIfilLi1ELi2ELin1ELNS0_23CUDAHistogramMemoryTypeE0EZNS0_21CUDA_tensor_histogramIfiLb1EEEbNS_6TensorES4_S4_lNS_14AccumulateTypeIT0_Lb1EE4typeES8_NS0_13TensorArgTypeES9_S9_EUllE0_EEvNS0_6detail10TensorInfoIT_T1_EESF_NSC_IKS6_SE_EElS8_S8_SE_T6_ --------------------------
	.section	.nv.constant0._ZN2at4cuda17kernelHistogram1DIfilLi1ELi2ELin1ELNS0_23CUDAHistogramMemoryTypeE0EZNS0_21CUDA_tensor_histogramIfiLb1EEEbNS_6TensorES4_S4_lNS_14AccumulateTypeIT0_Lb1EE4typeES8_NS0_13TensorArgTypeES9_S9_EUllE0_EEvNS0_6detail10TensorInfoIT_T1_EESF_NSC_IKS6_SE_EElS8_S8_SE_T6_,"a",@progbits
	.sectionflags	@""
	.align	4
.nv.constant0._ZN2at4cuda17kernelHistogram1DIfilLi1ELi2ELin1ELNS0_23CUDAHistogramMemoryTypeE0EZNS0_21CUDA_tensor_histogramIfiLb1EEEbNS_6TensorES4_S4_lNS_14AccumulateTypeIT0_Lb1EE4typeES8_NS0_13TensorArgTypeES9_S9_EUllE0_EEvNS0_6detail10TensorInfoIT_T1_EESF_NSC_IKS6_SE_EElS8_S8_SE_T6_:
	.zero		2177


//--------------------- .nv.constant0._ZN2at4cuda17kernelHistogram1DIfilLi1ELi2ELin1ELNS0_23CUDAHistogramMemoryTypeE1EZNS0_21CUDA_tensor_histogramIfiLb1EEEbNS_6TensorES4_S4_lNS_14AccumulateTypeIT0_Lb1EE4typeES8_NS0_13TensorArgTypeES9_S9_EUllE_EEvNS0_6detail10TensorInfoIT_T1_EESF_NSC_IKS6_SE_EElS8_S8_SE_T6_ --------------------------
	.section	.nv.constant0._ZN2at4cuda17kernelHistogram1DIfilLi1ELi2ELin1ELNS0_23CUDAHistogramMemoryTypeE1EZNS0_21CUDA_tensor_histogramIfiLb1EEEbNS_6TensorES4_S4_lNS_14AccumulateTypeIT0_Lb1EE4typeES8_NS0_13TensorArgTypeES9_S9_EUllE_EEvNS0_6detail10TensorInfoIT_T1_EESF_NSC_IKS6_SE_EElS8_S8_SE_T6_,"a",@progbits
	.sectionflags	@""
	.align	4
.nv.constant0._ZN2at4cuda17kernelHistogram1DIfilLi1ELi2ELin1ELNS0_23CUDAHistogramMemoryTypeE1EZNS0_21CUDA_tensor_histogramIfiLb1EEEbNS_6TensorES4_S4_lNS_14AccumulateTypeIT0_Lb1EE4typeES8_NS0_13TensorArgTypeES9_S9_EUllE_EEvNS0_6detail10TensorInfoIT_T1_EESF_NSC_IKS6_SE_EElS8_S8_SE_T6_:
	.zero		2592


//--------------------- .nv.constant0._ZN2at4cuda17kernelHistogram1DIfilLi1ELi2ELin1ELNS0_23CUDAHistogramMemoryTypeE0EZNS0_21CUDA_tensor_histogramIfiLb1EEEbNS_6TensorES4_S4_lNS_14AccumulateTypeIT0_Lb1EE4typeES8_NS0_13TensorArgTypeES9_S9_EUllE_EEvNS0_6detail10TensorInfoIT_T1_EESF_NSC_IKS6_SE_EElS8_S8_SE_T6_ --------------------------
	.section	.nv.constant0._ZN2at4cuda17kernelHistogram1DIfilLi1ELi2ELin1ELNS0_23CUDAHistogramMemoryTypeE0EZNS0_21CUDA_tensor_histogramIfiLb1EEEbNS_6TensorES4_S4_lNS_14AccumulateTypeIT0_Lb1EE4typeES8_NS0_13TensorArgTypeES9_S9_EUllE_EEvNS0_6detail10TensorInfoIT_T1_EESF_NSC_IKS6_SE_EElS8_S8_SE_T6_,"a",@progbits
	.sectionflags	@""
	.align	4
.nv.constant0._ZN2at4cuda17kernelHistogram1DIfilLi1ELi2ELin1ELNS0_23CUDAHistogramMemoryTypeE0EZNS0_21CUDA_tensor_histogramIfiLb1EEEbNS_6TensorES4_S4_lNS_14AccumulateTypeIT0_Lb1EE4typeES8_NS0_13TensorArgTypeES9_S9_EUllE_EEvNS0_6detail10TensorInfoIT_T1_EESF_NSC_IKS6_SE_EElS8_S8_SE_T6_:
	.zero		2592


//--------------------- .nv.constant0._ZN2at4cuda17kernelHistogram1DIdalLi1ELi2ELin1ELNS0_23CUDAHistogramMemoryTypeE1EZNS0_21CUDA_tensor_histogramIdaLb1EEEbNS_6TensorES4_S4_lNS_14AccumulateTypeIT0_Lb1EE4typeES8_NS0_13TensorArgTypeES9_S9_EUllE0_EEvNS0_6detail10TensorInfoIT_T1_EESF_NSC_IKS6_SE_EElS8_S8_SE_T6_ --------------------------
	.section	.nv.constant0._ZN2at4cuda17kernelHistogram1DIdalLi1ELi2ELin1ELNS0_23CUDAHistogramMemoryTypeE1EZNS0_21CUDA_tensor_histogramIdaLb1EEEbNS_6TensorES4_S4_lNS_14AccumulateTypeIT0_Lb1EE4typeES8_NS0_13TensorArgTypeES9_S9_EUllE0_EEvNS0_6detail10TensorInfoIT_T1_EESF_NSC_IKS6_SE_EElS8_S8_SE_T6_,"a",@progbits
	.sectionflags	@""
	.align	4
.nv.constant0._ZN2at4cuda17kernelHistogram1DIdalLi1ELi2ELin1ELNS0_23CUDAHistogramMemoryTypeE1EZNS0_21CUDA_tensor_histogramIdaLb1EEEbNS_6TensorES4_S4_lNS_14AccumulateTypeIT0_Lb1EE4typeES8_NS0_13TensorArgTypeES9_S9_EUllE0_EEvNS0_6detail10TensorInfoIT_T1_EESF_NSC_IKS6_SE_EElS8_S8_SE_T6_:
	.zero		2177


//--------------------- .nv.constant0._ZN2at4cuda17kernelHistogram1DIdalLi1ELi2ELin1ELNS0_23CUDAHistogramMemoryTypeE0EZNS0_21CUDA_tensor_histogramIdaLb1EEEbNS_6TensorES4_S4_lNS_14AccumulateTypeIT0_Lb1EE4typeES8_NS0_13TensorArgTypeES9_S9_EUllE0_EEvNS0_6detail10TensorInfoIT_T1_EESF_NSC_IKS6_SE_EElS8_S8_SE_T6_ --------------------------
	.section	.nv.constant0._ZN2at4cuda17kernelHistogram1DIdalLi1ELi2ELin1ELNS0_23CUDAHistogramMemoryTypeE0EZNS0_21CUDA_tensor_histogramIdaLb1EEEbNS_6TensorES4_S4_lNS_14AccumulateTypeIT0_Lb1EE4typeES8_NS0_13TensorArgTypeES9_S9_EUllE0_EEvNS0_6detail10TensorInfoIT_T1_EESF_NSC_IKS6_SE_EElS8_S8_SE_T6_,"a",@progbits
	.sectionflags	@""
	.align	4
.nv.constant0._ZN2at4cuda17kernelHistogram1DIdalLi1ELi2ELin1ELNS0_23CUDAHistogramMemoryTypeE0EZNS0_21CUDA_tensor_histogramIdaLb1EEEbNS_6TensorES4_S4_lNS_14AccumulateTypeIT0_Lb1EE4typeES8_NS0_13TensorArgTypeES9_S9_EUllE0_EEvNS0_6detail10TensorInfoIT_T1_EESF_NSC_IKS6_SE_EElS8_S8_SE_T6_:
	.zero		2177


//--------------------- .nv.constant0._ZN2at4cuda17kernelHistogram1DIdalLi1ELi2ELin1ELNS0_23CUDAHistogramMemoryTypeE1EZNS0_21CUDA_tensor_histogramIdaLb1EEEbNS_6TensorES4_S4_lNS_14AccumulateTypeIT0_Lb1EE4typeES8_NS0_13TensorArgTypeES9_S9_EUllE_EEvNS0_6detail10TensorInfoIT_T1_EESF_NSC_IKS6_SE_EElS8_S8_SE_T6_ --------------------------
	.section	.nv.constant0._ZN2at4cuda17kernelHistogram1DIdalLi1ELi2ELin1ELNS0_23CUDAHistogramMemoryTypeE1EZNS0_21CUDA_tensor_histogramIdaLb1EEEbNS_6TensorES4_S4_lNS_14AccumulateTypeIT0_Lb1EE4typeES8_NS0_13TensorArgTypeES9_S9_EUllE_EEvNS0_6detail10TensorInfoIT_T1_EESF_NSC_IKS6_SE_EElS8_S8_SE_T6_,"a",@progbits
	.sectionflags	@""
	.align	4
.nv.constant0._ZN2at4cuda17kernelHistogram1DIdalLi1ELi2ELin1ELNS0_23CUDAHistogramMemoryTypeE1EZNS0_21CUDA_tensor_histogramIdaLb1EEEbNS_6TensorES4_S4_lNS_14AccumulateTypeIT0_Lb1EE4typeES8_NS0_13TensorArgTypeES9_S9_EUllE_EEvNS0_6detail10TensorInfoIT_T1_EESF_NSC_IKS6_SE_EElS8_S8_SE_T6_:
	.zero		2592


//--------------------- .nv.constant0._ZN2at4cuda17kernelHistogram1DIdalLi1ELi2ELin1ELNS0_23CUDAHistogramMemoryTypeE0EZNS0_21CUDA_tensor_histogramIdaLb1EEEbNS_6TensorES4_S4_lNS_14AccumulateTypeIT0_Lb1EE4typeES8_NS0_13TensorArgTypeES9_S9_EUllE_EEvNS0_6detail10TensorInfoIT_T1_EESF_NSC_IKS6_SE_EElS8_S8_SE_T6_ --------------------------
	.section	.nv.constant0._ZN2at4cuda17kernelHistogram1DIdalLi1ELi2ELin1ELNS0_23CUDAHistogramMemoryTypeE0EZNS0_21CUDA_tensor_histogramIdaLb1EEEbNS_6TensorES4_S4_lNS_14AccumulateTypeIT0_Lb1EE4typeES8_NS0_13TensorArgTypeES9_S9_EUllE_EEvNS0_6detail10TensorInfoIT_T1_EESF_NSC_IKS6_SE_EElS8_S8_SE_T6_,"a",@progbits
	.sectionflags	@""
	.align	4
.nv.constant0._ZN2at4cuda17kernelHistogram1DIdalLi1ELi2ELin1ELNS0_23CUDAHistogramMemoryTypeE0EZNS0_21CUDA_tensor_histogramIdaLb1EEEbNS_6TensorES4_S4_lNS_14AccumulateTypeIT0_Lb1EE4typeES8_NS0_13TensorArgTypeES9_S9_EUllE_EEvNS0_6detail10TensorInfoIT_T1_EESF_NSC_IKS6_SE_EElS8_S8_SE_T6_:
	.zero		2592


//--------------------- .nv.constant0._ZN2at4cuda17kernelHistogram1DIlalLi1ELi2ELin1ELNS0_23CUDAHistogramMemoryTypeE1EZNS0_21CUDA_tensor_histogramIlaLb0EEEbNS_6TensorES4_S4_lNS_14AccumulateTypeIT0_Lb1EE4typeES8_NS0_13TensorArgTypeES9_S9_EUllE0_EEvNS0_6detail10TensorInfoIT_T1_EESF_NSC_IKS6_SE_EElS8_S8_SE_T6_ --------------------------
	.section	.nv.constant0._ZN2at4cuda17kernelHistogram1DIlalLi1ELi2ELin1ELNS0_23CUDAHistogramMemoryTypeE1EZNS0_21CUDA_tensor_histogramIlaLb0EEEbNS_6TensorES4_S4_lNS_14AccumulateTypeIT0_Lb1EE4typeES8_NS0_13TensorArgTypeES9_S9_EUllE0_EEvNS0_6detail10TensorInfoIT_T1_EESF_NSC_IKS6_SE_EElS8_S8_SE_T6_,"a",@progbits
	.sectionflags	@""
	.align	4
.nv.constant0._ZN2at4cuda17kernelHistogram1DIlalLi1ELi2ELin1ELNS0_23CUDAHistogramMemoryTypeE1EZNS0_21CUDA_tensor_histogramIlaLb0EEEbNS_6TensorES4_S4_lNS_14AccumulateTypeIT0_Lb1EE4typeES8_NS0_13TensorArgTypeES9_S9_EUllE0_EEvNS0_6detail10TensorInfoIT_T1_EESF_NSC_IKS6_SE_EElS8_S8_SE_T6_:
	.zero		2177


//--------------------- .nv.constant0._ZN2at4cuda17kernelHistogram1DIlalLi1ELi2ELin1ELNS0_23CUDAHistogramMemoryTypeE0EZNS0_21CUDA_tensor_histogramIlaLb0EEEbNS_6TensorES4_S4_lNS_14AccumulateTypeIT0_Lb1EE4typeES8_NS0_13TensorArgTypeES9_S9_EUllE0_EEvNS0_6detail10TensorInfoIT_T1_EESF_NSC_IKS6_SE_EElS8_S8_SE_T6_ --------------------------
	.section	.nv.constant0._ZN2at4cuda17kernelHistogram1DIlalLi1ELi2ELin1ELNS0_23CUDAHistogramMemoryTypeE0EZNS0_21CUDA_tensor_histogramIlaLb0EEEbNS_6TensorES4_S4_lNS_14AccumulateTypeIT0_Lb1EE4typeES8_NS0_13TensorArgTypeES9_S9_EUllE0_EEvNS0_6detail10TensorInfoIT_T1_EESF_NSC_IKS6_SE_EElS8_S8_SE_T6_,"a",@progbits
	.sectionflags	@""
	.align	4
.nv.constant0._ZN2at4cuda17kernelHistogram1DIlalLi1ELi2ELin1ELNS0_23CUDAHistogramMemoryTypeE0EZNS0_21CUDA_tensor_histogramIlaLb0EEEbNS_6TensorES4_S4_lNS_14AccumulateTypeIT0_Lb1EE4typeES8_NS0_13TensorArgTypeES9_S9_EUllE0_EEvNS0_6detail10TensorInfoIT_T1_EESF_NSC_IKS6_SE_EElS8_S8_SE_T6_:
	.zero		2177


//--------------------- .nv.constant0._ZN2at4cuda17kernelHistogram1DIlalLi1ELi2ELin1ELNS0_23CUDAHistogramMemoryTypeE1EZNS0_21CUDA_tensor_histogramIlaLb0EEEbNS_6TensorES4_S4_lNS_14AccumulateTypeIT0_Lb1EE4typeES8_NS0_13TensorArgTypeES9_S9_EUllE_EEvNS0_6detail10TensorInfoIT_T1_EESF_NSC_IKS6_SE_EElS8_S8_SE_T6_ --------------------------
	.section	.nv.constant0._ZN2at4cuda17kernelHistogram1DIlalLi1ELi2ELin1ELNS0_23CUDAHistogramMemoryTypeE1EZNS0_21CUDA_tensor_histogramIlaLb0EEEbNS_6TensorES4_S4_lNS_14AccumulateTypeIT0_Lb1EE4typeES8_NS0_13TensorArgTypeES9_S9_EUllE_EEvNS0_6detail10TensorInfoIT_T1_EESF_NSC_IKS6_SE_EElS8_S8_SE_T6_,"a",@progbits
	.sectionflags	@""
	.align	4
.nv.constant0._ZN2at4cuda17kernelHistogram1DIlalLi1ELi2ELin1ELNS0_23CUDAHistogramMemoryTypeE1EZNS0_21CUDA_tensor_histogramIlaLb0EEEbNS_6TensorES4_S4_lNS_14AccumulateTypeIT0_Lb1EE4typeES8_NS0_13TensorArgTypeES9_S9_EUllE_EEvNS0_6detail10TensorInfoIT_T1_EESF_NSC_IKS6_SE_EElS8_S8_SE_T6_:
	.zero		2592


//--------------------- .nv.constant0._ZN2at4cuda17kernelHistogram1DIlalLi1ELi2ELin1ELNS0_23CUDAHistogramMemoryTypeE0EZNS0_21CUDA_tensor_histogramIlaLb0EEEbNS_6TensorES4_S4_lNS_14AccumulateTypeIT0_Lb1EE4typeES8_NS0_13TensorArgTypeES9_S9_EUllE_EEvNS0_6detail10TensorInfoIT_T1_EESF_NSC_IKS6_SE_EElS8_S8_SE_T6_ --------------------------
	.section	.nv.constant0._ZN2at4cuda17kernelHistogram1DIlalLi1ELi2ELin1ELNS0_23CUDAHistogramMemoryTypeE0EZNS0_21CUDA_tensor_histogramIlaLb0EEEbNS_6TensorES4_S4_lNS_14AccumulateTypeIT0_Lb1EE4typeES8_NS0_13TensorArgTypeES9_S9_EUllE_EEvNS0_6detail10TensorInfoIT_T1_EESF_NSC_IKS6_SE_EElS8_S8_SE_T6_,"a",@progbits
	.sectionflags	@""
	.align	4
.nv.constant0._ZN2at4cuda17kernelHistogram1DIlalLi1ELi2ELin1ELNS0_23CUDAHistogramMemoryTypeE0EZNS0_21CUDA_tensor_histogramIlaLb0EEEbNS_6TensorES4_S4_lNS_14AccumulateTypeIT0_Lb1EE4typeES8_NS0_13TensorArgTypeES9_S9_EUllE_EEvNS0_6detail10TensorInfoIT_T1_EESF_NSC_IKS6_SE_EElS8_S8_SE_T6_:
	.zero		2592


//--------------------- .nv.constant0._ZN2at4cuda17kernelHistogram1DIfalLi1ELi2ELin1ELNS0_23CUDAHistogramMemoryTypeE1EZNS0_21CUDA_tensor_histogramIfaLb1EEEbNS_6TensorES4_S4_lNS_14AccumulateTypeIT0_Lb1EE4typeES8_NS0_13TensorArgTypeES9_S9_EUllE0_EEvNS0_6detail10TensorInfoIT_T1_EESF_NSC_IKS6_SE_EElS8_S8_SE_T6_ --------------------------
	.section	.nv.constant0._ZN2at4cuda17kernelHistogram1DIfalLi1ELi2ELin1ELNS0_23CUDAHistogramMemoryTypeE1EZNS0_21CUDA_tensor_histogramIfaLb1EEEbNS_6TensorES4_S4_lNS_14AccumulateTypeIT0_Lb1EE4typeES8_NS0_13TensorArgTypeES9_S9_EUllE0_EEvNS0_6detail10TensorInfoIT_T1_EESF_NSC_IKS6_SE_EElS8_S8_SE_T6_,"a",@progbits
	.sectionflags	@""
	.align	4
.nv.constant0._ZN2at4cuda17kernelHistogram1DIfalLi1ELi2ELin1ELNS0_23CUDAHistogramMemoryTypeE1EZNS0_21CUDA_tensor_histogramIfaLb1EEEbNS_6TensorES4_S4_lNS_14AccumulateTypeIT0_Lb1EE4typeES8_NS0_13TensorArgTypeES9_S9_EUllE0_EEvNS0_6detail10TensorInfoIT_T1_EESF_NSC_IKS6_SE_EElS8_S8_SE_T6_:
	.zero		2177


//--------------------- .nv.constant0._ZN2at4cuda17kernelHistogram1DIfalLi1ELi2ELin1ELNS0_23CUDAHistogramMemoryTypeE0EZNS0_21CUDA_tensor_histogramIfaLb1EEEbNS_6TensorES4_S4_lNS_14AccumulateTypeIT0_Lb1EE4typeES8_NS0_13TensorArgTypeES9_S9_EUllE0_EEvNS0_6detail10TensorInfoIT_T1_EESF_NSC_IKS6_SE_EElS8_S8_SE_T6_ --------------------------
	.section	.nv.constant0._ZN2at4cuda17kernelHistogram1DIfalLi1ELi2ELin1ELNS0_23CUDAHistogramMemoryTypeE0EZNS0_21CUDA_tensor_histogramIfaLb1EEEbNS_6TensorES4_S4_lNS_14AccumulateTypeIT0_Lb1EE4typeES8_NS0_13TensorArgTypeES9_S9_EUllE0_EEvNS0_6detail10TensorInfoIT_T1_EESF_NSC_IKS6_SE_EElS8_S8_SE_T6_,"a",@progbits
	.sectionflags	@""
	.align	4
.nv.constant0._ZN2at4cuda17kernelHistogram1DIfalLi1ELi2ELin1ELNS0_23CUDAHistogramMemoryTypeE0EZNS0_21CUDA_tensor_histogramIfaLb1EEEbNS_6TensorES4_S4_lNS_14AccumulateTypeIT0_Lb1EE4typeES8_NS0_13TensorArgTypeES9_S9_EUllE0_EEvNS0_6detail10TensorInfoIT_T1_EESF_NSC_IKS6_SE_EElS8_S8_SE_T6_:
	.zero		2177


//--------------------- .nv.constant0._ZN2at4cuda17kernelHistogram1DIfalLi1ELi2ELin1ELNS0_23CUDAHistogramMemoryTypeE1EZNS0_21CUDA_tensor_histogramIfaLb1EEEbNS_6TensorES4_S4_lNS_14AccumulateTypeIT0_Lb1EE4typeES8_NS0_13TensorArgTypeES9_S9_EUllE_EEvNS0_6detail10TensorInfoIT_T1_EESF_NSC_IKS6_SE_EElS8_S8_SE_T6_ --------------------------
	.section	.nv.constant0._ZN2at4cuda17kernelHistogram1DIfalLi1ELi2ELin1ELNS0_23CUDAHistogramMemoryTypeE1EZNS0_21CUDA_tensor_histogramIfaLb1EEEbNS_6TensorES4_S4_lNS_14AccumulateTypeIT0_Lb1EE4typeES8_NS0_13TensorArgTypeES9_S9_EUllE_EEvNS0_6detail10TensorInfoIT_T1_EESF_NSC_IKS6_SE_EElS8_S8_SE_T6_,"a",@progbits
	.sectionflags	@""
	.align	4
.nv.constant0._ZN2at4cuda17kernelHistogram1DIfalLi1ELi2ELin1ELNS0_23CUDAHistogramMemoryTypeE1EZNS0_21CUDA_tensor_histogramIfaLb1EEEbNS_6TensorES4_S4_lNS_14AccumulateTypeIT0_Lb1EE4typeES8_NS0_13TensorArgTypeES9_S9_EUllE_EEvNS0_6detail10TensorInfoIT_T1_EESF_NSC_IKS6_SE_EElS8_S8_SE_T6_:
	.zero		2592


//--------------------- .nv.constant0._ZN2at4cuda17kernelHistogram1DIfalLi1ELi2ELin1ELNS0_23CUDAHistogramMemoryTypeE0EZNS0_21CUDA_tensor_histogramIfaLb1EEEbNS_6TensorES4_S4_lNS_14AccumulateTypeIT0_Lb1EE4typeES8_NS0_13TensorArgTypeES9_S9_EUllE_EEvNS0_6detail10TensorInfoIT_T1_EESF_NSC_IKS6_SE_EElS8_S8_SE_T6_ --------------------------
	.section	.nv.constant0._ZN2at4cuda17kernelHistogram1DIfalLi1ELi2ELin1ELNS0_23CUDAHistogramMemoryTypeE0EZNS0_21CUDA_tensor_histogramIfaLb1EEEbNS_6TensorES4_S4_lNS_14AccumulateTypeIT0_Lb1EE4typeES8_NS0_13TensorArgTypeES9_S9_EUllE_EEvNS0_6detail10TensorInfoIT_T1_EESF_NSC_IKS6_SE_EElS8_S8_SE_T6_,"a",@progbits
	.sectionflags	@""
	.align	4
.nv.constant0._ZN2at4cuda17kernelHistogram1DIfalLi1ELi2ELin1ELNS0_23CUDAHistogramMemoryTypeE0EZNS0_21CUDA_tensor_histogramIfaLb1EEEbNS_6TensorES4_S4_lNS_14AccumulateTypeIT0_Lb1EE4typeES8_NS0_13TensorArgTypeES9_S9_EUllE_EEvNS0_6detail10TensorInfoIT_T1_EESF_NSC_IKS6_SE_EElS8_S8_SE_T6_:
	.zero		2592


//--------------------- .nv.constant0._ZN2at4cuda17kernelHistogram1DIdhlLi1ELi2ELin1ELNS0_23CUDAHistogramMemoryTypeE1EZNS0_21CUDA_tensor_histogramIdhLb1EEEbNS_6TensorES4_S4_lNS_14AccumulateTypeIT0_Lb1EE4typeES8_NS0_13TensorArgTypeES9_S9_EUllE0_EEvNS0_6detail10TensorInfoIT_T1_EESF_NSC_IKS6_SE_EElS8_S8_SE_T6_ --------------------------
	.section	.nv.constant0._ZN2at4cuda17kernelHistogram1DIdhlLi1ELi2ELin1ELNS0_23CUDAHistogramMemoryTypeE1EZNS0_21CUDA_tensor_histogramIdhLb1EEEbNS_6TensorES4_S4_lNS_14AccumulateTypeIT0_Lb1EE4typeES8_NS0_13TensorArgTypeES9_S9_EUllE0_EEvNS0_6detail10TensorInfoIT_T1_EESF_NSC_IKS6_SE_EElS8_S8_SE_T6_,"a",@progbits
	.sectionflags	@""
	.align	4
.nv.constant0._ZN2at4cuda17kernelHistogram1DIdhlLi1ELi2ELin1ELNS0_23CUDAHistogramMemoryTypeE1EZNS0_21CUDA_tensor_histogramIdhLb1EEEbNS_6TensorES4_S4_lNS_14AccumulateTypeIT0_Lb1EE4typeES8_NS0_13TensorArgTypeES9_S9_EUllE0_EEvNS0_6detail10TensorInfoIT_T1_EESF_NSC_IKS6_SE_EElS8_S8_SE_T6_:
	.zero		2177


//--------------------- .nv.constant0._ZN2at4cuda17kernelHistogram1DIdhlLi1ELi2ELin1ELNS0_23CUDAHistogramMemoryTypeE0EZNS0_21CUDA_tensor_histogramIdhLb1EEEbNS_6TensorES4_S4_lNS_14AccumulateTypeIT0_Lb1EE4typeES8_NS0_13TensorArgTypeES9_S9_EUllE0_EEvNS0_6detail10TensorInfoIT_T1_EESF_NSC_IKS6_SE_EElS8_S8_SE_T6_ --------------------------
	.section	.nv.constant0._ZN2at4cuda17kernelHistogram1DIdhlLi1ELi2ELin1ELNS0_23CUDAHistogramMemoryTypeE0EZNS0_21CUDA_tensor_histogramIdhLb1EEEbNS_6TensorES4_S4_lNS_14AccumulateTypeIT0_Lb1EE4typeES8_NS0_13TensorArgTypeES9_S9_EUllE0_EEvNS0_6detail10TensorInfoIT_T1_EESF_NSC_IKS6_SE_EElS8_S8_SE_T6_,"a",@progbits
	.sectionflags	@""
	.align	4
.nv.constant0._ZN2at4cuda17kernelHistogram1DIdhlLi1ELi2ELin1ELNS0_23CUDAHistogramMemoryTypeE0EZNS0_21CUDA_tensor_histogramIdhLb1EEEbNS_6TensorES4_S4_lNS_14AccumulateTypeIT0_Lb1EE4typeES8_NS0_13TensorArgTypeES9_S9_EUllE0_EEvNS0_6detail10TensorInfoIT_T1_EESF_NSC_IKS6_SE_EElS8_S8_SE_T6_:
	.zero		2177


//--------------------- .nv.constant0._ZN2at4cuda17kernelHistogram1DIdhlLi1ELi2ELin1ELNS0_23CUDAHistogramMemoryTypeE1EZNS0_21CUDA_tensor_histogramIdhLb1EEEbNS_6TensorES4_S4_lNS_14AccumulateTypeIT0_Lb1EE4typeES8_NS0_13TensorArgTypeES9_S9_EUllE_EEvNS0_6detail10TensorInfoIT_T1_EESF_NSC_IKS6_SE_EElS8_S8_SE_T6_ --------------------------
	.section	.nv.constant0._ZN2at4cuda17kernelHistogram1DIdhlLi1ELi2ELin1ELNS0_23CUDAHistogramMemoryTypeE1EZNS0_21CUDA_tensor_histogramIdhLb1EEEbNS_6TensorES4_S4_lNS_14AccumulateTypeIT0_Lb1EE4typeES8_NS0_13TensorArgTypeES9_S9_EUllE_EEvNS0_6detail10TensorInfoIT_T1_EESF_NSC_IKS6_SE_EElS8_S8_SE_T6_,"a",@progbits
	.sectionflags	@""
	.align	4
.nv.constant0._ZN2at4cuda17kernelHistogram1DIdhlLi1ELi2ELin1ELNS0_23CUDAHistogramMemoryTypeE1EZNS0_21CUDA_tensor_histogramIdhLb1EEEbNS_6TensorES4_S4_lNS_14AccumulateTypeIT0_Lb1EE4typeES8_NS0_13TensorArgTypeES9_S9_EUllE_EEvNS0_6detail10TensorInfoIT_T1_EESF_NSC_IKS6_SE_EElS8_S8_SE_T6_:
	.zero		2592


//--------------------- .nv.constant0._ZN2at4cuda17kernelHistogram1DIdhlLi1ELi2ELin1ELNS0_23CUDAHistogramMemoryTypeE0EZNS0_21CUDA_tensor_histogramIdhLb1EEEbNS_6TensorES4_S4_lNS_14AccumulateTypeIT0_Lb1EE4typeES8_NS0_13TensorArgTypeES9_S9_EUllE_EEvNS0_6detail10TensorInfoIT_T1_EESF_NSC_IKS6_SE_EElS8_S8_SE_T6_ --------------------------
	.section	.nv.constant0._ZN2at4cuda17kernelHistogram1DIdhlLi1ELi2ELin1ELNS0_23CUDAHistogramMemoryTypeE0EZNS0_21CUDA_tensor_histogramIdhLb1EEEbNS_6TensorES4_S4_lNS_14AccumulateTypeIT0_Lb1EE4typeES8_NS0_13TensorArgTypeES9_S9_EUllE_EEvNS0_6detail10TensorInfoIT_T1_EESF_NSC_IKS6_SE_EElS8_S8_SE_T6_,"a",@progbits
	.sectionflags	@""
	.align	4
.nv.constant0._ZN2at4cuda17kernelHistogram1DIdhlLi1ELi2ELin1ELNS0_23CUDAHistogramMemoryTypeE0EZNS0_21CUDA_tensor_histogramIdhLb1EEEbNS_6TensorES4_S4_lNS_14AccumulateTypeIT0_Lb1EE4typeES8_NS0_13TensorArgTypeES9_S9_EUllE_EEvNS0_6detail10TensorInfoIT_T1_EESF_NSC_IKS6_SE_EElS8_S8_SE_T6_:
	.zero		2592


//--------------------- .nv.constant0._ZN2at4cuda17kernelHistogram1DIlhlLi1ELi2ELin1ELNS0_23CUDAHistogramMemoryTypeE1EZNS0_21CUDA_tensor_histogramIlhLb0EEEbNS_6TensorES4_S4_lNS_14AccumulateTypeIT0_Lb1EE4typeES8_NS0_13TensorArgTypeES9_S9_EUllE0_EEvNS0_6detail10TensorInfoIT_T1_EESF_NSC_IKS6_SE_EElS8_S8_SE_T6_ --------------------------
	.section	.nv.constant0._ZN2at4cuda17kernelHistogram1DIlhlLi1ELi2ELin1ELNS0_23CUDAHistogramMemoryTypeE1EZNS0_21CUDA_tensor_histogramIlhLb0EEEbNS_6TensorES4_S4_lNS_14AccumulateTypeIT0_Lb1EE4typeES8_NS0_13TensorArgTypeES9_S9_EUllE0_EEvNS0_6detail10TensorInfoIT_T1_EESF_NSC_IKS6_SE_EElS8_S8_SE_T6_,"a",@progbits
	.sectionflags	@""
	.align	4
.nv.constant0._ZN2at4cuda17kernelHistogram1DIlhlLi1ELi2ELin1ELNS0_23CUDAHistogramMemoryTypeE1EZNS0_21CUDA_tensor_histogramIlhLb0EEEbNS_6TensorES4_S4_lNS_14AccumulateTypeIT0_Lb1EE4typeES8_NS0_13TensorArgTypeES9_S9_EUllE0_EEvNS0_6detail10TensorInfoIT_T1_EESF_NSC_IKS6_SE_EElS8_S8_SE_T6_:
	.zero		2177


//--------------------- .nv.constant0._ZN2at4cuda17kernelHistogram1DIlhlLi1ELi2ELin1ELNS0_23CUDAHistogramMemoryTypeE0EZNS0_21CUDA_tensor_histogramIlhLb0EEEbNS_6TensorES4_S4_lNS_14AccumulateTypeIT0_Lb1EE4typeES8_NS0_13TensorArgTypeES9_S9_EUllE0_EEvNS0_6detail10TensorInfoIT_T1_EESF_NSC_IKS6_SE_EElS8_S8_SE_T6_ --------------------------
	.section	.nv.constant0._ZN2at4cuda17kernelHistogram1DIlhlLi1ELi2ELin1ELNS0_23CUDAHistogramMemoryTypeE0EZNS0_21CUDA_tensor_histogramIlhLb0EEEbNS_6TensorES4_S4_lNS_14AccumulateTypeIT0_Lb1EE4typeES8_NS0_13TensorArgTypeES9_S9_EUllE0_EEvNS0_6detail10TensorInfoIT_T1_EESF_NSC_IKS6_SE_EElS8_S8_SE_T6_,"a",@progbits
	.sectionflags	@""
	.align	4
.nv.constant0._ZN2at4cuda17kernelHistogram1DIlhlLi1ELi2ELin1ELNS0_23CUDAHistogramMemoryTypeE0EZNS0_21CUDA_tensor_histogramIlhLb0EEEbNS_6TensorES4_S4_lNS_14AccumulateTypeIT0_Lb1EE4typeES8_NS0_13TensorArgTypeES9_S9_EUllE0_EEvNS0_6detail10TensorInfoIT_T1_EESF_NSC_IKS6_SE_EElS8_S8_SE_T6_:
	.zero		2177


//--------------------- .nv.constant0._ZN2at4cuda17kernelHistogram1DIlhlLi1ELi2ELin1ELNS0_23CUDAHistogramMemoryTypeE1EZNS0_21CUDA_tensor_histogramIlhLb0EEEbNS_6TensorES4_S4_lNS_14AccumulateTypeIT0_Lb1EE4typeES8_NS0_13TensorArgTypeES9_S9_EUllE_EEvNS0_6detail10TensorInfoIT_T1_EESF_NSC_IKS6_SE_EElS8_S8_SE_T6_ --------------------------
	.section	.nv.constant0._ZN2at4cuda17kernelHistogram1DIlhlLi1ELi2ELin1ELNS0_23CUDAHistogramMemoryTypeE1EZNS0_21CUDA_tensor_histogramIlhLb0EEEbNS_6TensorES4_S4_lNS_14AccumulateTypeIT0_Lb1EE4typeES8_NS0_13TensorArgTypeES9_S9_EUllE_EEvNS0_6detail10TensorInfoIT_T1_EESF_NSC_IKS6_SE_EElS8_S8_SE_T6_,"a",@progbits
	.sectionflags	@""
	.align	4
.nv.constant0._ZN2at4cuda17kernelHistogram1DIlhlLi1ELi2ELin1ELNS0_23CUDAHistogramMemoryTypeE1EZNS0_21CUDA_tensor_histogramIlhLb0EEEbNS_6TensorES4_S4_lNS_14AccumulateTypeIT0_Lb1EE4typeES8_NS0_13TensorArgTypeES9_S9_EUllE_EEvNS0_6detail10TensorInfoIT_T1_EESF_NSC_IKS6_SE_EElS8_S8_SE_T6_:
	.zero		2592


//--------------------- .nv.constant0._ZN2at4cuda17kernelHistogram1DIlhlLi1ELi2ELin1ELNS0_23CUDAHistogramMemoryTypeE0EZNS0_21CUDA_tensor_histogramIlhLb0EEEbNS_6TensorES4_S4_lNS_14AccumulateTypeIT0_Lb1EE4typeES8_NS0_13TensorArgTypeES9_S9_EUllE_EEvNS0_6detail10TensorInfoIT_T1_EESF_NSC_IKS6_SE_EElS8_S8_SE_T6_ --------------------------
	.section	.nv.constant0._ZN2at4cuda17kernelHistogram1DIlhlLi1ELi2ELin1ELNS0_23CUDAHistogramMemoryTypeE0EZNS0_21CUDA_tensor_histogramIlhLb0EEEbNS_6TensorES4_S4_lNS_14AccumulateTypeIT0_Lb1EE4typeES8_NS0_13TensorArgTypeES9_S9_EUllE_EEvNS0_6detail10TensorInfoIT_T1_EESF_NSC_IKS6_SE_EElS8_S8_SE_T6_,"a",@progbits
	.sectionflags	@""
	.align	4
.nv.constant0._ZN2at4cuda17kernelHistogram1DIlhlLi1ELi2ELin1ELNS0_23CUDAHistogramMemoryTypeE0EZNS0_21CUDA_tensor_histogramIlhLb0EEEbNS_6TensorES4_S4_lNS_14AccumulateTypeIT0_Lb1EE4typeES8_NS0_13TensorArgTypeES9_S9_EUllE_EEvNS0_6detail10TensorInfoIT_T1_EESF_NSC_IKS6_SE_EElS8_S8_SE_T6_:
	.zero		2592


//--------------------- .nv.constant0._ZN2at4cuda17kernelHistogram1DIfhlLi1ELi2ELin1ELNS0_23CUDAHistogramMemoryTypeE1EZNS0_21CUDA_tensor_histogramIfhLb1EEEbNS_6TensorES4_S4_lNS_14AccumulateTypeIT0_Lb1EE4typeES8_NS0_13TensorArgTypeES9_S9_EUllE0_EEvNS0_6detail10TensorInfoIT_T1_EESF_NSC_IKS6_SE_EElS8_S8_SE_T6_ --------------------------
	.section	.nv.constant0._ZN2at4cuda17kernelHistogram1DIfhlLi1ELi2ELin1ELNS0_23CUDAHistogramMemoryTypeE1EZNS0_21CUDA_tensor_histogramIfhLb1EEEbNS_6TensorES4_S4_lNS_14AccumulateTypeIT0_Lb1EE4typeES8_NS0_13TensorArgTypeES9_S9_EUllE0_EEvNS0_6detail10TensorInfoIT_T1_EESF_NSC_IKS6_SE_EElS8_S8_SE_T6_,"a",@progbits
	.sectionflags	@""
	.align	4
.nv.constant0._ZN2at4cuda17kernelHistogram1DIfhlLi1ELi2ELin1ELNS0_23CUDAHistogramMemoryTypeE1EZNS0_21CUDA_tensor_histogramIfhLb1EEEbNS_6TensorES4_S4_lNS_14AccumulateTypeIT0_Lb1EE4typeES8_NS0_13TensorArgTypeES9_S9_EUllE0_EEvNS0_6detail10TensorInfoIT_T1_EESF_NSC_IKS6_SE_EElS8_S8_SE_T6_:
	.zero		2177


//--------------------- .nv.constant0._ZN2at4cuda17kernelHistogram1DIfhlLi1ELi2ELin1ELNS0_23CUDAHistogramMemoryTypeE0EZNS0_21CUDA_tensor_histogramIfhLb1EEEbNS_6TensorES4_S4_lNS_14AccumulateTypeIT0_Lb1EE4typeES8_NS0_13TensorArgTypeES9_S9_EUllE0_EEvNS0_6detail10TensorInfoIT_T1_EESF_NSC_IKS6_SE_EElS8_S8_SE_T6_ --------------------------
	.section	.nv.constant0._ZN2at4cuda17kernelHistogram1DIfhlLi1ELi2ELin1ELNS0_23CUDAHistogramMemoryTypeE0EZNS0_21CUDA_tensor_histogramIfhLb1EEEbNS_6TensorES4_S4_lNS_14AccumulateTypeIT0_Lb1EE4typeES8_NS0_13TensorArgTypeES9_S9_EUllE0_EEvNS0_6detail10TensorInfoIT_T1_EESF_NSC_IKS6_SE_EElS8_S8_SE_T6_,"a",@progbits
	.sectionflags	@""
	.align	4
.nv.constant0._ZN2at4cuda17kernelHistogram1DIfhlLi1ELi2ELin1ELNS0_23CUDAHistogramMemoryTypeE0EZNS0_21CUDA_tensor_histogramIfhLb1EEEbNS_6TensorES4_S4_lNS_14AccumulateTypeIT0_Lb1EE4typeES8_NS0_13TensorArgTypeES9_S9_EUllE0_EEvNS0_6detail10TensorInfoIT_T1_EESF_NSC_IKS6_SE_EElS8_S8_SE_T6_:
	.zero		2177


//--------------------- .nv.constant0._ZN2at4cuda17kernelHistogram1DIfhlLi1ELi2ELin1ELNS0_23CUDAHistogramMemoryTypeE1EZNS0_21CUDA_tensor_histogramIfhLb1EEEbNS_6TensorES4_S4_lNS_14AccumulateTypeIT0_Lb1EE4typeES8_NS0_13TensorArgTypeES9_S9_EUllE_EEvNS0_6detail10TensorInfoIT_T1_EESF_NSC_IKS6_SE_EElS8_S8_SE_T6_ --------------------------
	.section	.nv.constant0._ZN2at4cuda17kernelHistogram1DIfhlLi1ELi2ELin1ELNS0_23CUDAHistogramMemoryTypeE1EZNS0_21CUDA_tensor_histogramIfhLb1EEEbNS_6TensorES4_S4_lNS_14AccumulateTypeIT0_Lb1EE4typeES8_NS0_13TensorArgTypeES9_S9_EUllE_EEvNS0_6detail10TensorInfoIT_T1_EESF_NSC_IKS6_SE_EElS8_S8_SE_T6_,"a",@progbits
	.sectionflags	@""
	.align	4
.nv.constant0._ZN2at4cuda17kernelHistogram1DIfhlLi1ELi2ELin1ELNS0_23CUDAHistogramMemoryTypeE1EZNS0_21CUDA_tensor_histogramIfhLb1EEEbNS_6TensorES4_S4_lNS_14AccumulateTypeIT0_Lb1EE4typeES8_NS0_13TensorArgTypeES9_S9_EUllE_EEvNS0_6detail10TensorInfoIT_T1_EESF_NSC_IKS6_SE_EElS8_S8_SE_T6_:
	.zero		2592


//--------------------- .nv.constant0._ZN2at4cuda17kernelHistogram1DIfhlLi1ELi2ELin1ELNS0_23CUDAHistogramMemoryTypeE0EZNS0_21CUDA_tensor_histogramIfhLb1EEEbNS_6TensorES4_S4_lNS_14AccumulateTypeIT0_Lb1EE4typeES8_NS0_13TensorArgTypeES9_S9_EUllE_EEvNS0_6detail10TensorInfoIT_T1_EESF_NSC_IKS6_SE_EElS8_S8_SE_T6_ --------------------------
	.section	.nv.constant0._ZN2at4cuda17kernelHistogram1DIfhlLi1ELi2ELin1ELNS0_23CUDAHistogramMemoryTypeE0EZNS0_21CUDA_tensor_histogramIfhLb1EEEbNS_6TensorES4_S4_lNS_14AccumulateTypeIT0_Lb1EE4typeES8_NS0_13TensorArgTypeES9_S9_EUllE_EEvNS0_6detail10TensorInfoIT_T1_EESF_NSC_IKS6_SE_EElS8_S8_SE_T6_,"a",@progbits
	.sectionflags	@""
	.align	4
.nv.constant0._ZN2at4cuda17kernelHistogram1DIfhlLi1ELi2ELin1ELNS0_23CUDAHistogramMemoryTypeE0EZNS0_21CUDA_tensor_histogramIfhLb1EEEbNS_6TensorES4_S4_lNS_14AccumulateTypeIT0_Lb1EE4typeES8_NS0_13TensorArgTypeES9_S9_EUllE_EEvNS0_6detail10TensorInfoIT_T1_EESF_NSC_IKS6_SE_EElS8_S8_SE_T6_:
	.zero		2592


//--------------------- SYMBOLS --------------------------

	.type		.nv.reservedSmem.offset0,@object
	.size		.nv.reservedSmem.offset0,0x4
	.type		.nv.reservedSmem.cap,@object
	.size		.nv.reservedSmem.cap,0x4
